	.target	sm_90a

	.elftype	@"ET_EXEC"


//--------------------- .note.nv.tkinfo           --------------------------
	.section	.note.nv.tkinfo,"",@"SHT_NOTE"
	.sectionflags	@"SHF_NOTE_NV_TKINFO"
	.tkinfo
        /*0018*/ 	.word	0x00000002
        /*0030*/ 	.string	""
        /*0030*/ 	.string	"ptxas"
        /*0030*/ 	.string	"Cuda compilation tools, release 13.0, V13.0.88"
        /*0030*/ 	.string	"Build cuda_13.0.r13.0/compiler.36424714_0"
        /*0030*/ 	.string	"-v  -suppress-debug-info  -lineinfo  -arch sm_90a "



//--------------------- .note.nv.cuinfo           --------------------------
	.section	.note.nv.cuinfo,"",@"SHT_NOTE"
	.sectionflags	@"SHF_NOTE_NV_CUINFO"
        /*0018*/ 	.short	0x0002
        /*001a*/ 	.short	0x005a
        /*001c*/ 	.short	0x0082
	.zero		2


//--------------------- .nv.info                  --------------------------
	.section	.nv.info,"",@"SHT_CUDA_INFO"
	.align	4


	//----- nvinfo : EIATTR_REGCOUNT
	.align		4
        /*0000*/ 	.byte	0x04, 0x2f
        /*0002*/ 	.short	(.L_1 - .L_0)
	.align		4
.L_0:
        /*0004*/ 	.word	index@(matmul_kernel)
        /*0008*/ 	.word	0x000000ff


	//----- nvinfo : EIATTR_FRAME_SIZE
	.align		4
.L_1:
        /*000c*/ 	.byte	0x04, 0x11
        /*000e*/ 	.short	(.L_3 - .L_2)
	.align		4
.L_2:
        /*0010*/ 	.word	index@(matmul_kernel)
        /*0014*/ 	.word	0x00000f40


	//----- nvinfo : EIATTR_MIN_STACK_SIZE
	.align		4
.L_3:
        /*0018*/ 	.byte	0x04, 0x12
        /*001a*/ 	.short	(.L_5 - .L_4)
	.align		4
.L_4:
        /*001c*/ 	.word	index@(matmul_kernel)
        /*0020*/ 	.word	0x00000f40
.L_5:


//--------------------- .nv.compat                --------------------------
	.section	.nv.compat,"",@"SHT_CUDA_COMPAT_INFO"
	.align	4
        /*0000*/ 	.byte	0x02, 0x09, 0x01, 0x00, 0x02, 0x02, 0x04, 0x00, 0x02, 0x05, 0x05, 0x00, 0x03, 0x07, 0x01, 0x01
        /*0010*/ 	.byte	0x02, 0x03, 0x00, 0x00, 0x02, 0x06, 0x01, 0x00, 0x04, 0x0b, 0x08, 0x00, 0x00, 0x00, 0x00, 0x00
        /*0020*/ 	.byte	0x00, 0x00, 0x00, 0x00


//--------------------- .nv.info.matmul_kernel    --------------------------
	.section	.nv.info.matmul_kernel,"",@"SHT_CUDA_INFO"
	.sectionflags	@""
	.align	4


	//----- nvinfo : EIATTR_CUDA_API_VERSION
	.align		4
        /*0000*/ 	.byte	0x04, 0x37
        /*0002*/ 	.short	(.L_7 - .L_6)
.L_6:
        /*0004*/ 	.word	0x00000082


	//----- nvinfo : EIATTR_KPARAM_INFO
	.align		4
.L_7:
        /*0008*/ 	.byte	0x04, 0x17
        /*000a*/ 	.short	(.L_9 - .L_8)
.L_8:
        /*000c*/ 	.word	0x00000000
        /*0010*/ 	.short	0x000d
        /*0012*/ 	.short	0x0048
        /*0014*/ 	.byte	0x00, 0xf4, 0x21, 0x00


	//----- nvinfo : EIATTR_KPARAM_INFO
	.align		4
.L_9:
        /*0018*/ 	.byte	0x04, 0x17
        /*001a*/ 	.short	(.L_11 - .L_10)
.L_10:
        /*001c*/ 	.word	0x00000000
        /*0020*/ 	.short	0x000c
        /*0022*/ 	.short	0x0040
        /*0024*/ 	.byte	0x00, 0xf4, 0x21, 0x00


	//----- nvinfo : EIATTR_KPARAM_INFO
	.align		4
.L_11:
        /*0028*/ 	.byte	0x04, 0x17
        /*002a*/ 	.short	(.L_13 - .L_12)
.L_12:
        /*002c*/ 	.word	0x00000000
        /*0030*/ 	.short	0x000b
        /*0032*/ 	.short	0x0038
        /*0034*/ 	.byte	0x00, 0xf0, 0x11, 0x00


	//----- nvinfo : EIATTR_KPARAM_INFO
	.align		4
.L_13:
        /*0038*/ 	.byte	0x04, 0x17
        /*003a*/ 	.short	(.L_15 - .L_14)
.L_14:
        /*003c*/ 	.word	0x00000000
        /*0040*/ 	.short	0x000a
        /*0042*/ 	.short	0x0034
        /*0044*/ 	.byte	0x00, 0xf0, 0x11, 0x00


	//----- nvinfo : EIATTR_KPARAM_INFO
	.align		4
.L_15:
        /*0048*/ 	.byte	0x04, 0x17
        /*004a*/ 	.short	(.L_17 - .L_16)
.L_16:
        /*004c*/ 	.word	0x00000000
        /*0050*/ 	.short	0x0009
        /*0052*/ 	.short	0x0030
        /*0054*/ 	.byte	0x00, 0xf0, 0x11, 0x00


	//----- nvinfo : EIATTR_KPARAM_INFO
	.align		4
.L_17:
        /*0058*/ 	.byte	0x04, 0x17
        /*005a*/ 	.short	(.L_19 - .L_18)
.L_18:
        /*005c*/ 	.word	0x00000000
        /*0060*/ 	.short	0x0008
        /*0062*/ 	.short	0x002c
        /*0064*/ 	.byte	0x00, 0xf0, 0x11, 0x00


	//----- nvinfo : EIATTR_KPARAM_INFO
	.align		4
.L_19:
        /*0068*/ 	.byte	0x04, 0x17
        /*006a*/ 	.short	(.L_21 - .L_20)
.L_20:
        /*006c*/ 	.word	0x00000000
        /*0070*/ 	.short	0x0007
        /*0072*/ 	.short	0x0028
        /*0074*/ 	.byte	0x00, 0xf0, 0x11, 0x00


	//----- nvinfo : EIATTR_KPARAM_INFO
	.align		4
.L_21:
        /*0078*/ 	.byte	0x04, 0x17
        /*007a*/ 	.short	(.L_23 - .L_22)
.L_22:
        /*007c*/ 	.word	0x00000000
        /*0080*/ 	.short	0x0006
        /*0082*/ 	.short	0x0024
        /*0084*/ 	.byte	0x00, 0xf0, 0x11, 0x00


	//----- nvinfo : EIATTR_KPARAM_INFO
	.align		4
.L_23:
        /*0088*/ 	.byte	0x04, 0x17
        /*008a*/ 	.short	(.L_25 - .L_24)
.L_24:
        /*008c*/ 	.word	0x00000000
        /*0090*/ 	.short	0x0005
        /*0092*/ 	.short	0x0020
        /*0094*/ 	.byte	0x00, 0xf0, 0x11, 0x00


	//----- nvinfo : EIATTR_KPARAM_INFO
	.align		4
.L_25:
        /*0098*/ 	.byte	0x04, 0x17
        /*009a*/ 	.short	(.L_27 - .L_26)
.L_26:
        /*009c*/ 	.word	0x00000000
        /*00a0*/ 	.short	0x0004
        /*00a2*/ 	.short	0x001c
        /*00a4*/ 	.byte	0x00, 0xf0, 0x11, 0x00


	//----- nvinfo : EIATTR_KPARAM_INFO
	.align		4
.L_27:
        /*00a8*/ 	.byte	0x04, 0x17
        /*00aa*/ 	.short	(.L_29 - .L_28)
.L_28:
        /*00ac*/ 	.word	0x00000000
        /*00b0*/ 	.short	0x0003
        /*00b2*/ 	.short	0x0018
        /*00b4*/ 	.byte	0x00, 0xf0, 0x11, 0x00


	//----- nvinfo : EIATTR_KPARAM_INFO
	.align		4
.L_29:
        /*00b8*/ 	.byte	0x04, 0x17
        /*00ba*/ 	.short	(.L_31 - .L_30)
.L_30:
        /*00bc*/ 	.word	0x00000000
        /*00c0*/ 	.short	0x0002
        /*00c2*/ 	.short	0x0010
        /*00c4*/ 	.byte	0x00, 0xf4, 0x21, 0x00


	//----- nvinfo : EIATTR_KPARAM_INFO
	.align		4
.L_31:
        /*00c8*/ 	.byte	0x04, 0x17
        /*00ca*/ 	.short	(.L_33 - .L_32)
.L_32:
        /*00cc*/ 	.word	0x00000000
        /*00d0*/ 	.short	0x0001
        /*00d2*/ 	.short	0x0008
        /*00d4*/ 	.byte	0x00, 0xf4, 0x21, 0x00


	//----- nvinfo : EIATTR_KPARAM_INFO
	.align		4
.L_33:
        /*00d8*/ 	.byte	0x04, 0x17
        /*00da*/ 	.short	(.L_35 - .L_34)
.L_34:
        /*00dc*/ 	.word	0x00000000
        /*00e0*/ 	.short	0x0000
        /*00e2*/ 	.short	0x0000
        /*00e4*/ 	.byte	0x00, 0xf4, 0x21, 0x00


	//----- nvinfo : EIATTR_SPARSE_MMA_MASK
	.align		4
.L_35:
        /*00e8*/ 	.byte	0x03, 0x50
        /*00ea*/ 	.short	0x0000


	//----- nvinfo : EIATTR_MAXREG_COUNT
	.align		4
        /*00ec*/ 	.byte	0x03, 0x1b
        /*00ee*/ 	.short	0x00ff


	//----- nvinfo : EIATTR_NUM_BARRIERS
	.align		4
        /*00f0*/ 	.byte	0x02, 0x4c
        /*00f2*/ 	.byte	0x01
	.zero		1


	//----- nvinfo : EIATTR_ANNOTATIONS
	.align		4
        /*00f4*/ 	.byte	0x04, 0x55
        /*00f6*/ 	.short	(.L_37 - .L_36)


	//   ....[0]....
.L_36:
        /*00f8*/ 	.word	0x00000001
        /*00fc*/ 	.byte	0x80, 0x00, 0x00, 0x00, 0x01, 0x00, 0x00, 0x00, 0xc0, 0x00, 0x00, 0x00, 0x01, 0x00, 0x00, 0x00
        /* <DEDUP_REMOVED lines=1174> */
        /*4a6c*/ 	.byte	0x00, 0x5e, 0x01, 0x00


	//----- nvinfo : EIATTR_MERCURY_ISA_VERSION
	.align		4
.L_37:
        /*4a70*/ 	.byte	0x03, 0x5f
        /*4a72*/ 	.short	0x0101


	//----- nvinfo : EIATTR_EXIT_INSTR_OFFSETS
	.align		4
        /*4a74*/ 	.byte	0x04, 0x1c
        /*4a76*/ 	.short	(.L_39 - .L_38)


	//   ....[0]....
.L_38:
        /*4a78*/ 	.word	0x00023150


	//   ....[1]....
        /*4a7c*/ 	.word	0x00023180


	//----- nvinfo : EIATTR_REQNTID
	.align		4
.L_39:
        /*4a80*/ 	.byte	0x04, 0x10
        /*4a82*/ 	.short	(.L_41 - .L_40)
.L_40:
        /*4a84*/ 	.word	0x00000080
        /*4a88*/ 	.word	0x00000001
        /*4a8c*/ 	.word	0x00000001


	//----- nvinfo : EIATTR_CBANK_PARAM_SIZE
	.align		4
.L_41:
        /*4a90*/ 	.byte	0x03, 0x19
        /*4a92*/ 	.short	0x0050


	//----- nvinfo : EIATTR_PARAM_CBANK
	.align		4
        /*4a94*/ 	.byte	0x04, 0x0a
        /*4a96*/ 	.short	(.L_43 - .L_42)
	.align		4
.L_42:
        /*4a98*/ 	.word	index@(.nv.constant0.matmul_kernel)
        /*4a9c*/ 	.short	0x0210
        /*4a9e*/ 	.short	0x0050


	//----- nvinfo : EIATTR_SW_WAR
	.align		4
.L_43:
        /*4aa0*/ 	.byte	0x04, 0x36
        /*4aa2*/ 	.short	(.L_45 - .L_44)
.L_44:
        /*4aa4*/ 	.word	0x00000008
.L_45:


//--------------------- .nv.callgraph             --------------------------
	.section	.nv.callgraph,"",@"SHT_CUDA_CALLGRAPH"
	.align	4
	.sectionentsize	8
	.align		4
        /*0000*/ 	.word	0x00000000
	.align		4
        /*0004*/ 	.word	0xffffffff
	.align		4
        /*0008*/ 	.word	0x00000000
	.align		4
        /*000c*/ 	.word	0xfffffffe
	.align		4
        /*0010*/ 	.word	0x00000000
	.align		4
        /*0014*/ 	.word	0xfffffffd
	.align		4
        /*0018*/ 	.word	0x00000000
	.align		4
        /*001c*/ 	.word	0xfffffffc


//--------------------- .text.matmul_kernel       --------------------------
	.section	.text.matmul_kernel,"ax",@progbits
	.align	128
        .global         matmul_kernel
        .type           matmul_kernel,@function
        .size           matmul_kernel,(.L_x_3 - matmul_kernel)
        .other          matmul_kernel,@"STO_CUDA_ENTRY STV_DEFAULT"
matmul_kernel:
.text.matmul_kernel:
[----:B------:R-:W0:Y:S08]  /*0000*/  LDC R1, c[0x0][0x28] ;  /* 0x00000a00ff017b82 */ /* 0x000e300000000800 */
[----:B------:R-:W1:Y:S01]  /*0010*/  LDC.64 R2, c[0x0][0x228] ;  /* 0x00008a00ff027b82 */ /* 0x000e620000000a00 */
[----:B------:R-:W2:Y:S01]  /*0020*/  S2R R7, SR_CTAID.X ;  /* 0x0000000000077919 */ /* 0x000ea20000002500 */
[----:B0-----:R-:W-:Y:S01]  /*0030*/  VIADD R1, R1, 0xfffff0c0 ;  /* 0xfffff0c001017836 */ /* 0x001fe20000000000 */
[----:B------:R-:W-:Y:S01]  /*0040*/  UMOV UR4, 0x400 ;  /* 0x0000040000047882 */ /* 0x000fe20000000000 */
[----:B------:R-:W-:Y:S01]  /*0050*/  ULDC.64 UR14, c[0x0][0x208] ;  /* 0x00008200000e7ab9 */ /* 0x000fe20000000a00 */
[----:B------:R-:W-:-:S02]  /*0060*/  CS2R R24, SRZ ;  /* 0x0000000000187805 */ /* 0x000fc4000001ff00 */
[----:B------:R-:W-:Y:S01]  /*0070*/  CS2R R26, SRZ ;  /* 0x00000000001a7805 */ /* 0x000fe2000001ff00 */
[----:B------:R0:W-:Y:S01]  /*0080*/  STL [R1+0x1e0], RZ ;  /* 0x0001e0ff01007387 */ /* 0x0001e20000100800 */
[----:B------:R-:W3:Y:S01]  /*0090*/  LDC R252, c[0x0][0x230] ;  /* 0x00008c00fffc7b82 */ /* 0x000ee20000000800 */
[----:B------:R-:W-:Y:S02]  /*00a0*/  CS2R R100, SRZ ;  /* 0x0000000000647805 */ /* 0x000fe4000001ff00 */
[----:B------:R-:W-:Y:S01]  /*00b0*/  CS2R R102, SRZ ;  /* 0x0000000000667805 */ /* 0x000fe2000001ff00 */
[----:B------:R0:W-:Y:S01]  /*00c0*/  STL [R1+0x1e4], RZ ;  /* 0x0001e4ff01007387 */ /* 0x0001e20000100800 */
[----:B------:R-:W-:Y:S02]  /*00d0*/  CS2R R28, SRZ ;  /* 0x00000000001c7805 */ /* 0x000fe4000001ff00 */
[----:B------:R-:W-:Y:S02]  /*00e0*/  CS2R R30, SRZ ;  /* 0x00000000001e7805 */ /* 0x000fe4000001ff00 */
[----:B------:R-:W-:Y:S01]  /*00f0*/  CS2R R96, SRZ ;  /* 0x0000000000607805 */ /* 0x000fe2000001ff00 */
[----:B------:R0:W-:Y:S01]  /*0100*/  STL [R1+0x1e8], RZ ;  /* 0x0001e8ff01007387 */ /* 0x0001e20000100800 */
[----:B------:R-:W4:Y:S01]  /*0110*/  S2UR UR12, SR_CgaCtaId ;  /* 0x00000000000c79c3 */ /* 0x000f220000008800 */
[----:B------:R-:W-:-:S02]  /*0120*/  CS2R R98, SRZ ;  /* 0x0000000000627805 */ /* 0x000fc4000001ff00 */
[----:B------:R-:W-:Y:S01]  /*0130*/  CS2R R32, SRZ ;  /* 0x0000000000207805 */ /* 0x000fe2000001ff00 */
[----:B------:R0:W-:Y:S01]  /*0140*/  STL [R1+0x1ec], RZ ;  /* 0x0001ecff01007387 */ /* 0x0001e20000100800 */
[----:B------:R-:W-:Y:S02]  /*0150*/  CS2R R34, SRZ ;  /* 0x0000000000227805 */ /* 0x000fe4000001ff00 */
[----:B------:R-:W-:Y:S02]  /*0160*/  CS2R R92, SRZ ;  /* 0x00000000005c7805 */ /* 0x000fe4000001ff00 */
[----:B------:R-:W-:Y:S01]  /*0170*/  CS2R R94, SRZ ;  /* 0x00000000005e7805 */ /* 0x000fe2000001ff00 */
[----:B------:R0:W-:Y:S01]  /*0180*/  STL [R1+0x1f0], RZ ;  /* 0x0001f0ff01007387 */ /* 0x0001e20000100800 */
[----:B-1----:R-:W-:Y:S01]  /*0190*/  VIADD R0, R3, 0xff ;  /* 0x000000ff03007836 */ /* 0x002fe20000000000 */
[----:B------:R-:W-:Y:S02]  /*01a0*/  CS2R R36, SRZ ;  /* 0x0000000000247805 */ /* 0x000fe4000001ff00 */
[----:B------:R-:W-:Y:S01]  /*01b0*/  CS2R R38, SRZ ;  /* 0x0000000000267805 */ /* 0x000fe2000001ff00 */
[----:B------:R0:W-:Y:S01]  /*01c0*/  STL [R1+0x1f4], RZ ;  /* 0x0001f4ff01007387 */ /* 0x0001e20000100800 */
[----:B------:R-:W-:-:S02]  /*01d0*/  CS2R R48, SRZ ;  /* 0x0000000000307805 */ /* 0x000fc4000001ff00 */
[----:B------:R-:W-:Y:S02]  /*01e0*/  SHF.R.S32.HI R5, RZ, 0x1f, R0 ;  /* 0x0000001fff057819 */ /* 0x000fe40000011400 */
[----:B------:R-:W-:Y:S01]  /*01f0*/  CS2R R50, SRZ ;  /* 0x0000000000327805 */ /* 0x000fe2000001ff00 */
[----:B------:R0:W-:Y:S01]  /*0200*/  STL [R1+0x1f8], RZ ;  /* 0x0001f8ff01007387 */ /* 0x0001e20000100800 */
[----:B---3--:R-:W-:Y:S01]  /*0210*/  VIADD R252, R252, 0x1f ;  /* 0x0000001ffcfc7836 */ /* 0x008fe20000000000 */
[----:B------:R-:W-:Y:S02]  /*0220*/  LEA.HI R5, R5, R0, RZ, 0x8 ;  /* 0x0000000005057211 */ /* 0x000fe400078f40ff */
[----:B------:R-:W-:Y:S02]  /*0230*/  CS2R R40, SRZ ;  /* 0x0000000000287805 */ /* 0x000fe4000001ff00 */
[----:B--2---:R-:W-:Y:S01]  /*0240*/  IABS R10, R7 ;  /* 0x00000007000a7213 */ /* 0x004fe20000000000 */
[----:B------:R0:W-:Y:S01]  /*0250*/  STL [R1+0x1fc], RZ ;  /* 0x0001fcff01007387 */ /* 0x0001e20000100800 */
[----:B------:R-:W-:-:S02]  /*0260*/  SHF.R.S32.HI R5, RZ, 0x8, R5 ;  /* 0x00000008ff057819 */ /* 0x000fc40000011405 */
[----:B------:R-:W-:Y:S02]  /*0270*/  CS2R R42, SRZ ;  /* 0x00000000002a7805 */ /* 0x000fe4000001ff00 */
[----:B------:R-:W-:Y:S01]  /*0280*/  CS2R R52, SRZ ;  /* 0x0000000000347805 */ /* 0x000fe2000001ff00 */
[----:B------:R0:W-:Y:S01]  /*0290*/  STL [R1+0x3f0], RZ ;  /* 0x0003f0ff01007387 */ /* 0x0001e20000100800 */
[----:B----4-:R-:W-:Y:S01]  /*02a0*/  ULEA UR12, UR12, UR4, 0x18 ;  /* 0x000000040c0c7291 */ /* 0x010fe2000f8ec03f */
[----:B------:R-:W-:Y:S01]  /*02b0*/  IMAD.SHL.U32 R6, R5, 0x4, RZ ;  /* 0x0000000405067824 */ /* 0x000fe200078e00ff */
[----:B------:R-:W-:Y:S01]  /*02c0*/  CS2R R54, SRZ ;  /* 0x0000000000367805 */ /* 0x000fe2000001ff00 */
[----:B------:R0:W-:Y:S01]  /*02d0*/  STL [R1+0x3f4], RZ ;  /* 0x0003f4ff01007387 */ /* 0x0001e20000100800 */
[----:B------:R-:W-:Y:S02]  /*02e0*/  CS2R R44, SRZ ;  /* 0x00000000002c7805 */ /* 0x000fe4000001ff00 */
[----:B------:R-:W-:-:S02]  /*02f0*/  CS2R R46, SRZ ;  /* 0x00000000002e7805 */ /* 0x000fc4000001ff00 */
[-C--:B------:R-:W-:Y:S01]  /*0300*/  IABS R9, R6.reuse ;  /* 0x0000000600097213 */ /* 0x080fe20000000000 */
[----:B------:R0:W-:Y:S01]  /*0310*/  STL [R1+0x3f8], RZ ;  /* 0x0003f8ff01007387 */ /* 0x0001e20000100800 */
[----:B------:R-:W-:Y:S02]  /*0320*/  IABS R12, R6 ;  /* 0x00000006000c7213 */ /* 0x000fe40000000000 */
[----:B------:R-:W-:Y:S01]  /*0330*/  CS2R R140, SRZ ;  /* 0x00000000008c7805 */ /* 0x000fe2000001ff00 */
[----:B------:R-:W1:Y:S01]  /*0340*/  I2F.RP R0, R9 ;  /* 0x0000000900007306 */ /* 0x000e620000209400 */
[----:B------:R0:W-:Y:S01]  /*0350*/  STL [R1+0x3fc], RZ ;  /* 0x0003fcff01007387 */ /* 0x0001e20000100800 */
[----:B------:R-:W-:Y:S02]  /*0360*/  CS2R R142, SRZ ;  /* 0x00000000008e7805 */ /* 0x000fe4000001ff00 */
[----:B------:R-:W-:Y:S02]  /*0370*/  CS2R R128, SRZ ;  /* 0x0000000000807805 */ /* 0x000fe4000001ff00 */
[----:B------:R-:W-:Y:S01]  /*0380*/  CS2R R130, SRZ ;  /* 0x0000000000827805 */ /* 0x000fe2000001ff00 */
[----:B------:R0:W-:Y:S01]  /*0390*/  STL [R1+0x600], RZ ;  /* 0x000600ff01007387 */ /* 0x0001e20000100800 */
[----:B------:R-:W-:-:S02]  /*03a0*/  CS2R R120, SRZ ;  /* 0x0000000000787805 */ /* 0x000fc4000001ff00 */
[----:B------:R-:W-:Y:S02]  /*03b0*/  CS2R R122, SRZ ;  /* 0x00000000007a7805 */ /* 0x000fe4000001ff00 */
[----:B------:R-:W-:Y:S01]  /*03c0*/  CS2R R116, SRZ ;  /* 0x0000000000747805 */ /* 0x000fe2000001ff00 */
[----:B------:R0:W-:Y:S01]  /*03d0*/  STL [R1+0x604], RZ ;  /* 0x000604ff01007387 */ /* 0x0001e20000100800 */
[----:B------:R-:W-:Y:S02]  /*03e0*/  CS2R R118, SRZ ;  /* 0x0000000000767805 */ /* 0x000fe4000001ff00 */
[----:B------:R-:W-:Y:S02]  /*03f0*/  CS2R R108, SRZ ;  /* 0x00000000006c7805 */ /* 0x000fe4000001ff00 */
[----:B------:R-:W-:Y:S01]  /*0400*/  CS2R R110, SRZ ;  /* 0x00000000006e7805 */ /* 0x000fe2000001ff00 */
[----:B------:R0:W-:Y:S01]  /*0410*/  STL [R1+0x608], RZ ;  /* 0x000608ff01007387 */ /* 0x0001e20000100800 */
[----:B------:R-:W-:Y:S01]  /*0420*/  CS2R R56, SRZ ;  /* 0x0000000000387805 */ /* 0x000fe2000001ff00 */
[----:B-1----:R-:W1:Y:S01]  /*0430*/  MUFU.RCP R0, R0 ;  /* 0x0000000000007308 */ /* 0x002e620000001000 */
        /* <DEDUP_REMOVED lines=15> */
[----:B------:R-:W-:Y:S01]  /*0530*/  CS2R R68, SRZ ;  /* 0x0000000000447805 */ /* 0x000fe2000001ff00 */
[----:B-1----:R-:W-:Y:S01]  /*0540*/  VIADD R4, R0, 0xffffffe ;  /* 0x0ffffffe00047836 */ /* 0x002fe20000000000 */
[----:B------:R0:W-:Y:S01]  /*0550*/  STL [R1+0x61c], RZ ;  /* 0x00061cff01007387 */ /* 0x0001e20000100800 */
[----:B------:R-:W-:Y:S01]  /*0560*/  IMAD.MOV R0, RZ, RZ, -R12 ;  /* 0x000000ffff007224 */ /* 0x000fe200078e0a0c */
[----:B------:R-:W-:Y:S01]  /*0570*/  CS2R R70, SRZ ;  /* 0x0000000000467805 */ /* 0x000fe2000001ff00 */
[----:B------:R1:W2:Y:S01]  /*0580*/  F2I.FTZ.U32.TRUNC.NTZ R5, R4 ;  /* 0x0000000400057305 */ /* 0x0002a2000021f000 */
[----:B------:R-:W-:-:S02]  /*0590*/  CS2R R76, SRZ ;  /* 0x00000000004c7805 */ /* 0x000fc4000001ff00 */
[----:B------:R-:W-:Y:S02]  /*05a0*/  CS2R R78, SRZ ;  /* 0x00000000004e7805 */ /* 0x000fe4000001ff00 */
[----:B------:R-:W-:Y:S02]  /*05b0*/  CS2R R72, SRZ ;  /* 0x0000000000487805 */ /* 0x000fe4000001ff00 */
[----:B------:R-:W-:Y:S02]  /*05c0*/  CS2R R74, SRZ ;  /* 0x00000000004a7805 */ /* 0x000fe4000001ff00 */
[----:B------:R-:W-:Y:S02]  /*05d0*/  CS2R R20, SRZ ;  /* 0x0000000000147805 */ /* 0x000fe4000001ff00 */
[----:B------:R-:W-:Y:S02]  /*05e0*/  CS2R R22, SRZ ;  /* 0x0000000000167805 */ /* 0x000fe4000001ff00 */
[----:B------:R-:W-:-:S02]  /*05f0*/  CS2R R16, SRZ ;  /* 0x0000000000107805 */ /* 0x000fc4000001ff00 */
[----:B------:R-:W-:Y:S01]  /*0600*/  CS2R R18, SRZ ;  /* 0x0000000000127805 */ /* 0x000fe2000001ff00 */
[----:B-1----:R-:W-:Y:S01]  /*0610*/  IMAD.MOV.U32 R4, RZ, RZ, RZ ;  /* 0x000000ffff047224 */ /* 0x002fe200078e00ff */
[----:B------:R-:W-:Y:S02]  /*0620*/  CS2R R14, SRZ ;  /* 0x00000000000e7805 */ /* 0x000fe4000001ff00 */
[----:B------:R-:W-:Y:S02]  /*0630*/  CS2R R104, SRZ ;  /* 0x0000000000687805 */ /* 0x000fe4000001ff00 */
[----:B------:R-:W-:Y:S02]  /*0640*/  CS2R R106, SRZ ;  /* 0x00000000006a7805 */ /* 0x000fe4000001ff00 */
[----:B------:R-:W-:Y:S02]  /*0650*/  CS2R R112, SRZ ;  /* 0x0000000000707805 */ /* 0x000fe4000001ff00 */
[----:B------:R-:W-:Y:S01]  /*0660*/  CS2R R114, SRZ ;  /* 0x0000000000727805 */ /* 0x000fe2000001ff00 */
[----:B--2---:R-:W-:Y:S01]  /*0670*/  IMAD.MOV R8, RZ, RZ, -R5 ;  /* 0x000000ffff087224 */ /* 0x004fe200078e0a05 */
[----:B------:R-:W-:-:S02]  /*0680*/  CS2R R124, SRZ ;  /* 0x00000000007c7805 */ /* 0x000fc4000001ff00 */
[----:B------:R-:W-:Y:S02]  /*0690*/  CS2R R126, SRZ ;  /* 0x00000000007e7805 */ /* 0x000fe4000001ff00 */
[----:B------:R-:W-:Y:S01]  /*06a0*/  CS2R R132, SRZ ;  /* 0x0000000000847805 */ /* 0x000fe2000001ff00 */
[----:B------:R-:W-:Y:S01]  /*06b0*/  IMAD R11, R8, R9, RZ ;  /* 0x00000009080b7224 */ /* 0x000fe200078e02ff */
[----:B------:R-:W-:Y:S01]  /*06c0*/  CS2R R134, SRZ ;  /* 0x0000000000867805 */ /* 0x000fe2000001ff00 */
[----:B------:R-:W-:Y:S01]  /*06d0*/  IMAD.MOV.U32 R8, RZ, RZ, R10 ;  /* 0x000000ffff087224 */ /* 0x000fe200078e000a */
[----:B------:R-:W-:Y:S01]  /*06e0*/  CS2R R136, SRZ ;  /* 0x0000000000887805 */ /* 0x000fe2000001ff00 */
[----:B------:R-:W-:Y:S01]  /*06f0*/  IMAD.HI.U32 R5, R5, R11, R4 ;  /* 0x0000000b05057227 */ /* 0x000fe200078e0004 */
[----:B------:R-:W-:Y:S02]  /*0700*/  CS2R R138, SRZ ;  /* 0x00000000008a7805 */ /* 0x000fe4000001ff00 */
[----:B------:R-:W-:-:S02]  /*0710*/  CS2R R144, SRZ ;  /* 0x0000000000907805 */ /* 0x000fc4000001ff00 */
[----:B------:R-:W-:Y:S02]  /*0720*/  CS2R R146, SRZ ;  /* 0x0000000000927805 */ /* 0x000fe4000001ff00 */
[----:B------:R-:W-:Y:S02]  /*0730*/  CS2R R148, SRZ ;  /* 0x0000000000947805 */ /* 0x000fe4000001ff00 */
[----:B------:R-:W-:Y:S01]  /*0740*/  CS2R R150, SRZ ;  /* 0x0000000000967805 */ /* 0x000fe2000001ff00 */
[----:B------:R-:W-:Y:S01]  /*0750*/  IMAD.HI.U32 R5, R5, R8, RZ ;  /* 0x0000000805057227 */ /* 0x000fe200078e00ff */
[----:B------:R-:W-:Y:S02]  /*0760*/  CS2R R152, SRZ ;  /* 0x0000000000987805 */ /* 0x000fe4000001ff00 */
[----:B------:R-:W-:Y:S02]  /*0770*/  CS2R R154, SRZ ;  /* 0x00000000009a7805 */ /* 0x000fe4000001ff00 */
[----:B------:R-:W-:Y:S01]  /*0780*/  CS2R R156, SRZ ;  /* 0x00000000009c7805 */ /* 0x000fe2000001ff00 */
[----:B------:R-:W-:Y:S01]  /*0790*/  IMAD R0, R5, R0, R8 ;  /* 0x0000000005007224 */ /* 0x000fe200078e0208 */
[----:B------:R-:W-:-:S02]  /*07a0*/  CS2R R158, SRZ ;  /* 0x00000000009e7805 */ /* 0x000fc4000001ff00 */
[----:B------:R-:W-:Y:S02]  /*07b0*/  CS2R R160, SRZ ;  /* 0x0000000000a07805 */ /* 0x000fe4000001ff00 */
[----:B------:R-:W-:Y:S02]  /*07c0*/  CS2R R162, SRZ ;  /* 0x0000000000a27805 */ /* 0x000fe4000001ff00 */
[----:B------:R-:W-:Y:S02]  /*07d0*/  CS2R R164, SRZ ;  /* 0x0000000000a47805 */ /* 0x000fe4000001ff00 */
[----:B------:R-:W-:Y:S02]  /*07e0*/  ISETP.GT.U32.AND P1, PT, R9, R0, PT ;  /* 0x000000000900720c */ /* 0x000fe40003f24070 */
[----:B------:R-:W-:Y:S02]  /*07f0*/  CS2R R166, SRZ ;  /* 0x0000000000a67805 */ /* 0x000fe4000001ff00 */
[----:B------:R-:W-:-:S02]  /*0800*/  CS2R R168, SRZ ;  /* 0x0000000000a87805 */ /* 0x000fc4000001ff00 */
[----:B------:R-:W-:Y:S02]  /*0810*/  CS2R R170, SRZ ;  /* 0x0000000000aa7805 */ /* 0x000fe4000001ff00 */
[----:B------:R-:W-:Y:S02]  /*0820*/  CS2R R172, SRZ ;  /* 0x0000000000ac7805 */ /* 0x000fe4000001ff00 */
[----:B------:R-:W-:Y:S02]  /*0830*/  CS2R R174, SRZ ;  /* 0x0000000000ae7805 */ /* 0x000fe4000001ff00 */
[----:B------:R-:W-:Y:S02]  /*0840*/  CS2R R176, SRZ ;  /* 0x0000000000b07805 */ /* 0x000fe4000001ff00 */
[----:B------:R-:W-:Y:S02]  /*0850*/  CS2R R178, SRZ ;  /* 0x0000000000b27805 */ /* 0x000fe4000001ff00 */
[----:B------:R-:W-:-:S02]  /*0860*/  CS2R R180, SRZ ;  /* 0x0000000000b47805 */ /* 0x000fc4000001ff00 */
[----:B------:R-:W-:Y:S02]  /*0870*/  CS2R R182, SRZ ;  /* 0x0000000000b67805 */ /* 0x000fe4000001ff00 */
[----:B------:R-:W-:Y:S02]  /*0880*/  CS2R R184, SRZ ;  /* 0x0000000000b87805 */ /* 0x000fe4000001ff00 */
[----:B------:R-:W-:Y:S02]  /*0890*/  CS2R R186, SRZ ;  /* 0x0000000000ba7805 */ /* 0x000fe4000001ff00 */
[----:B------:R-:W-:Y:S01]  /*08a0*/  CS2R R188, SRZ ;  /* 0x0000000000bc7805 */ /* 0x000fe2000001ff00 */
[----:B------:R-:W-:Y:S01]  /*08b0*/  @!P1 IMAD.IADD R0, R0, 0x1, -R9 ;  /* 0x0000000100009824 */ /* 0x000fe200078e0a09 */
[----:B------:R-:W-:Y:S01]  /*08c0*/  CS2R R190, SRZ ;  /* 0x0000000000be7805 */ /* 0x000fe2000001ff00 */
[----:B------:R-:W-:Y:S01]  /*08d0*/  @!P1 VIADD R5, R5, 0x1 ;  /* 0x0000000105059836 */ /* 0x000fe20000000000 */
[----:B------:R-:W-:-:S02]  /*08e0*/  ISETP.NE.AND P1, PT, R6, RZ, PT ;  /* 0x000000ff0600720c */ /* 0x000fc40003f25270 */
[----:B------:R-:W-:Y:S02]  /*08f0*/  CS2R R192, SRZ ;  /* 0x0000000000c07805 */ /* 0x000fe4000001ff00 */
[----:B------:R-:W-:Y:S02]  /*0900*/  ISETP.GE.U32.AND P0, PT, R0, R9, PT ;  /* 0x000000090000720c */ /* 0x000fe40003f06070 */
[----:B------:R-:W-:Y:S02]  /*0910*/  CS2R R194, SRZ ;  /* 0x0000000000c27805 */ /* 0x000fe4000001ff00 */
[----:B------:R-:W-:Y:S02]  /*0920*/  LOP3.LUT R0, R7, R6, RZ, 0x3c, !PT ;  /* 0x0000000607007212 */ /* 0x000fe400078e3cff */
[----:B------:R-:W-:Y:S02]  /*0930*/  CS2R R196, SRZ ;  /* 0x0000000000c47805 */ /* 0x000fe4000001ff00 */
[----:B------:R-:W-:-:S02]  /*0940*/  CS2R R198, SRZ ;  /* 0x0000000000c67805 */ /* 0x000fc4000001ff00 */
[----:B------:R-:W-:Y:S02]  /*0950*/  CS2R R200, SRZ ;  /* 0x0000000000c87805 */ /* 0x000fe4000001ff00 */
[----:B------:R-:W-:Y:S01]  /*0960*/  ISETP.GE.AND P2, PT, R0, RZ, PT ;  /* 0x000000ff0000720c */ /* 0x000fe20003f46270 */
[----:B------:R-:W-:Y:S01]  /*0970*/  VIADD R0, R2, 0xff ;  /* 0x000000ff02007836 */ /* 0x000fe20000000000 */
[----:B------:R-:W-:Y:S02]  /*0980*/  CS2R R202, SRZ ;  /* 0x0000000000ca7805 */ /* 0x000fe4000001ff00 */
[----:B------:R-:W-:Y:S02]  /*0990*/  CS2R R204, SRZ ;  /* 0x0000000000cc7805 */ /* 0x000fe4000001ff00 */
[----:B------:R-:W-:Y:S02]  /*09a0*/  CS2R R206, SRZ ;  /* 0x0000000000ce7805 */ /* 0x000fe4000001ff00 */
[----:B------:R-:W-:-:S02]  /*09b0*/  CS2R R208, SRZ ;  /* 0x0000000000d07805 */ /* 0x000fc4000001ff00 */
[----:B------:R-:W-:Y:S01]  /*09c0*/  CS2R R210, SRZ ;  /* 0x0000000000d27805 */ /* 0x000fe2000001ff00 */
[----:B------:R-:W-:Y:S01]  /*09d0*/  @P0 VIADD R5, R5, 0x1 ;  /* 0x0000000105050836 */ /* 0x000fe20000000000 */
[----:B------:R-:W-:Y:S02]  /*09e0*/  CS2R R212, SRZ ;  /* 0x0000000000d47805 */ /* 0x000fe4000001ff00 */
[----:B------:R-:W-:Y:S02]  /*09f0*/  CS2R R214, SRZ ;  /* 0x0000000000d67805 */ /* 0x000fe4000001ff00 */
[----:B------:R-:W-:Y:S01]  /*0a00*/  CS2R R216, SRZ ;  /* 0x0000000000d87805 */ /* 0x000fe2000001ff00 */
[----:B------:R-:W-:Y:S01]  /*0a10*/  IMAD.MOV.U32 R4, RZ, RZ, R5 ;  /* 0x000000ffff047224 */ /* 0x000fe200078e0005 */
[----:B------:R-:W-:Y:S02]  /*0a20*/  SHF.R.S32.HI R5, RZ, 0x1f, R0 ;  /* 0x0000001fff057819 */ /* 0x000fe40000011400 */
[----:B------:R-:W-:-:S02]  /*0a30*/  CS2R R218, SRZ ;  /* 0x0000000000da7805 */ /* 0x000fc4000001ff00 */
[----:B------:R-:W-:Y:S01]  /*0a40*/  CS2R R220, SRZ ;  /* 0x0000000000dc7805 */ /* 0x000fe2000001ff00 */
[----:B------:R-:W-:Y:S01]  /*0a50*/  @!P2 IMAD.MOV R4, RZ, RZ, -R4 ;  /* 0x000000ffff04a224 */ /* 0x000fe200078e0a04 */
[----:B------:R-:W-:Y:S02]  /*0a60*/  @!P1 LOP3.LUT R4, RZ, R6, RZ, 0x33, !PT ;  /* 0x00000006ff049212 */ /* 0x000fe400078e33ff */
[----:B------:R-:W-:Y:S02]  /*0a70*/  CS2R R222, SRZ ;  /* 0x0000000000de7805 */ /* 0x000fe4000001ff00 */
[----:B------:R-:W-:Y:S02]  /*0a80*/  LEA.HI R5, R5, R0, RZ, 0x8 ;  /* 0x0000000005057211 */ /* 0x000fe400078f40ff */
[----:B------:R-:W-:Y:S02]  /*0a90*/  CS2R R224, SRZ ;  /* 0x0000000000e07805 */ /* 0x000fe4000001ff00 */
[----:B------:R-:W-:Y:S01]  /*0aa0*/  CS2R R226, SRZ ;  /* 0x0000000000e27805 */ /* 0x000fe2000001ff00 */
[----:B------:R-:W-:Y:S01]  /*0ab0*/  IMAD.SHL.U32 R10, R4, 0x4, RZ ;  /* 0x00000004040a7824 */ /* 0x000fe200078e00ff */
[----:B------:R-:W-:Y:S01]  /*0ac0*/  CS2R R228, SRZ ;  /* 0x0000000000e47805 */ /* 0x000fe2000001ff00 */
[----:B------:R-:W-:Y:S01]  /*0ad0*/  IMAD.MOV R4, RZ, RZ, -R4 ;  /* 0x000000ffff047224 */ /* 0x000fe200078e0a04 */
[----:B------:R-:W-:-:S02]  /*0ae0*/  CS2R R230, SRZ ;  /* 0x0000000000e67805 */ /* 0x000fc4000001ff00 */
[----:B------:R-:W-:Y:S02]  /*0af0*/  CS2R R232, SRZ ;  /* 0x0000000000e87805 */ /* 0x000fe4000001ff00 */
[----:B------:R-:W-:Y:S01]  /*0b00*/  LEA.HI.SX32 R5, R5, -R10, 0x18 ;  /* 0x8000000a05057211 */ /* 0x000fe200078fc2ff */
[----:B------:R-:W-:Y:S01]  /*0b10*/  IMAD R6, R6, R4, R7 ;  /* 0x0000000406067224 */ /* 0x000fe200078e0207 */
[----:B------:R-:W-:Y:S02]  /*0b20*/  CS2R R234, SRZ ;  /* 0x0000000000ea7805 */ /* 0x000fe4000001ff00 */
[----:B------:R-:W-:Y:S02]  /*0b30*/  CS2R R236, SRZ ;  /* 0x0000000000ec7805 */ /* 0x000fe4000001ff00 */
[----:B------:R-:W-:Y:S02]  /*0b40*/  VIMNMX R13, R5, 0x4, PT ;  /* 0x00000004050d7848 */ /* 0x000fe40003fe0100 */
[----:B------:R-:W-:-:S02]  /*0b50*/  CS2R R238, SRZ ;  /* 0x0000000000ee7805 */ /* 0x000fc4000001ff00 */
[----:B------:R-:W-:Y:S02]  /*0b60*/  IABS R11, R6 ;  /* 0x00000006000b7213 */ /* 0x000fe40000000000 */
[----:B------:R-:W-:Y:S02]  /*0b70*/  CS2R R248, SRZ ;  /* 0x0000000000f87805 */ /* 0x000fe4000001ff00 */
[----:B------:R-:W-:Y:S02]  /*0b80*/  IABS R9, R13 ;  /* 0x0000000d00097213 */ /* 0x000fe40000000000 */
[----:B------:R-:W-:Y:S02]  /*0b90*/  CS2R R250, SRZ ;  /* 0x0000000000fa7805 */ /* 0x000fe4000001ff00 */
[----:B------:R-:W1:Y:S08]  /*0ba0*/  I2F.RP R0, R9 ;  /* 0x0000000900007306 */ /* 0x000e700000209400 */
[----:B-1----:R-:W1:Y:S02]  /*0bb0*/  MUFU.RCP R0, R0 ;  /* 0x0000000000007308 */ /* 0x002e640000001000 */
[----:B-1----:R-:W-:-:S06]  /*0bc0*/  VIADD R5, R0, 0xffffffe ;  /* 0x0ffffffe00057836 */ /* 0x002fcc0000000000 */
[----:B------:R-:W1:Y:S02]  /*0bd0*/  F2I.FTZ.U32.TRUNC.NTZ R5, R5 ;  /* 0x0000000500057305 */ /* 0x000e64000021f000 */
[----:B-1----:R-:W-:-:S04]  /*0be0*/  IMAD.MOV R8, RZ, RZ, -R5 ;  /* 0x000000ffff087224 */ /* 0x002fc800078e0a05 */
[----:B------:R-:W-:Y:S01]  /*0bf0*/  IMAD.MOV.U32 R4, RZ, RZ, R8 ;  /* 0x000000ffff047224 */ /* 0x000fe200078e0008 */
[----:B------:R-:W-:-:S03]  /*0c00*/  IABS R8, R13 ;  /* 0x0000000d00087213 */ /* 0x000fc60000000000 */
[----:B------:R-:W-:Y:S02]  /*0c10*/  IMAD R7, R4, R9, RZ ;  /* 0x0000000904077224 */ /* 0x000fe400078e02ff */
[----:B------:R-:W-:Y:S02]  /*0c20*/  IMAD.MOV.U32 R4, RZ, RZ, RZ ;  /* 0x000000ffff047224 */ /* 0x000fe400078e00ff */
[----:B------:R-:W-:Y:S02]  /*0c30*/  IMAD.MOV R0, RZ, RZ, -R8 ;  /* 0x000000ffff007224 */ /* 0x000fe400078e0a08 */
[----:B------:R-:W-:Y:S01]  /*0c40*/  IMAD.HI.U32 R4, R5, R7, R4 ;  /* 0x0000000705047227 */ /* 0x000fe200078e0004 */
[----:B------:R-:W-:-:S04]  /*0c50*/  LOP3.LUT R5, R6, R13, RZ, 0x3c, !PT ;  /* 0x0000000d06057212 */ /* 0x000fc800078e3cff */
[----:B------:R-:W-:Y:S01]  /*0c60*/  ISETP.GE.AND P2, PT, R5, RZ, PT ;  /* 0x000000ff0500720c */ /* 0x000fe20003f46270 */
[----:B------:R-:W-:-:S04]  /*0c70*/  IMAD.HI.U32 R4, R4, R11, RZ ;  /* 0x0000000b04047227 */ /* 0x000fc800078e00ff */
[----:B------:R-:W-:-:S05]  /*0c80*/  IMAD R0, R4, R0, R11 ;  /* 0x0000000004007224 */ /* 0x000fca00078e020b */
[----:B------:R-:W-:-:S13]  /*0c90*/  ISETP.GT.U32.AND P1, PT, R9, R0, PT ;  /* 0x000000000900720c */ /* 0x000fda0003f24070 */
[----:B------:R-:W-:Y:S02]  /*0ca0*/  @!P1 IMAD.IADD R0, R0, 0x1, -R9 ;  /* 0x0000000100009824 */ /* 0x000fe400078e0a09 */
[----:B------:R-:W-:Y:S01]  /*0cb0*/  @!P1 VIADD R4, R4, 0x1 ;  /* 0x0000000104049836 */ /* 0x000fe20000000000 */
[----:B------:R-:W-:Y:S02]  /*0cc0*/  ISETP.NE.AND P1, PT, R13, RZ, PT ;  /* 0x000000ff0d00720c */ /* 0x000fe40003f25270 */
[----:B------:R-:W-:Y:S02]  /*0cd0*/  ISETP.GE.U32.AND P0, PT, R0, R9, PT ;  /* 0x000000090000720c */ /* 0x000fe40003f06070 */
[----:B------:R-:W1:Y:S11]  /*0ce0*/  S2R R0, SR_TID.X ;  /* 0x0000000000007919 */ /* 0x000e760000002100 */
[----:B------:R-:W-:Y:S01]  /*0cf0*/  @P0 VIADD R4, R4, 0x1 ;  /* 0x0000000104040836 */ /* 0x000fe20000000000 */
[----:B------:R-:W-:-:S03]  /*0d00*/  ISETP.GE.AND P0, PT, R252, 0x20, PT ;  /* 0x00000020fc00780c */ /* 0x000fc60003f06270 */
[----:B------:R-:W-:-:S04]  /*0d10*/  IMAD.MOV.U32 R8, RZ, RZ, R4 ;  /* 0x000000ffff087224 */ /* 0x000fc800078e0004 */
[----:B------:R-:W-:Y:S01]  /*0d20*/  @!P2 IMAD.MOV R8, RZ, RZ, -R8 ;  /* 0x000000ffff08a224 */ /* 0x000fe200078e0a08 */
[----:B------:R-:W-:-:S05]  /*0d30*/  @!P1 LOP3.LUT R8, RZ, R13, RZ, 0x33, !PT ;  /* 0x0000000dff089212 */ /* 0x000fca00078e33ff */
[----:B------:R-:W-:Y:S02]  /*0d40*/  IMAD.MOV R4, RZ, RZ, -R8 ;  /* 0x000000ffff047224 */ /* 0x000fe400078e0a08 */
[----:B------:R-:W-:Y:S02]  /*0d50*/  IMAD.SHL.U32 R8, R8, 0x100, RZ ;  /* 0x0000010008087824 */ /* 0x000fe400078e00ff */
[----:B------:R-:W-:Y:S01]  /*0d60*/  IMAD R4, R13, R4, R6 ;  /* 0x000000040d047224 */ /* 0x000fe200078e0206 */
[----:B------:R-:W-:Y:S02]  /*0d70*/  CS2R R12, SRZ ;  /* 0x00000000000c7805 */ /* 0x000fe4000001ff00 */
[----:B------:R-:W-:Y:S02]  /*0d80*/  CS2R R6, SRZ ;  /* 0x0000000000067805 */ /* 0x000fe4000001ff00 */
[----:B-1----:R-:W-:Y:S01]  /*0d90*/  LOP3.LUT R9, R0, 0x7f, RZ, 0xc0, !PT ;  /* 0x0000007f00097812 */ /* 0x002fe200078ec0ff */
[----:B------:R-:W-:Y:S01]  /*0da0*/  IMAD.IADD R4, R10, 0x1, R4 ;  /* 0x000000010a047824 */ /* 0x000fe200078e0204 */
[----:B------:R-:W-:-:S03]  /*0db0*/  LOP3.LUT R11, R0, 0x60, RZ, 0xc0, !PT ;  /* 0x00000060000b7812 */ /* 0x000fc600078ec0ff */
[----:B------:R-:W-:Y:S01]  /*0dc0*/  IMAD R9, R4, 0x100, R9 ;  /* 0x0000010004097824 */ /* 0x000fe200078e0209 */
[----:B------:R-:W-:-:S03]  /*0dd0*/  CS2R R4, SRZ ;  /* 0x0000000000047805 */ /* 0x000fc6000001ff00 */
[----:B------:R-:W-:Y:S01]  /*0de0*/  VIADD R10, R9, 0x80 ;  /* 0x00000080090a7836 */ /* 0x000fe20000000000 */
[----:B0-----:R-:W-:Y:S06]  /*0df0*/  @!P0 BRA `(.L_x_0) ;  /* 0x0000012c00dc8947 */ /* 0x001fec0003800000 */
[----:B------:R-:W-:Y:S01]  /*0e00*/  IABS R22, R2 ;  /* 0x0000000200167213 */ /* 0x000fe20000000000 */
[----:B------:R-:W0:Y:S01]  /*0e10*/  LDC R242, c[0x0][0x238] ;  /* 0x00008e00fff27b82 */ /* 0x000e220000000800 */
[----:B------:R-:W-:Y:S01]  /*0e20*/  IABS R4, R3 ;  /* 0x0000000300047213 */ /* 0x000fe20000000000 */
[----:B------:R-:W-:Y:S01]  /*0e30*/  ULDC UR6, c[0x0][0x234] ;  /* 0x00008d0000067ab9 */ /* 0x000fe20000000800 */
[----:B------:R-:W1:Y:S01]  /*0e40*/  I2F.RP R14, R22 ;  /* 0x00000016000e7306 */ /* 0x000e620000209400 */
[----:B------:R-:W-:Y:S01]  /*0e50*/  IABS R17, R9 ;  /* 0x0000000900117213 */ /* 0x000fe20000000000 */
[----:B------:R-:W-:Y:S01]  /*0e60*/  USHF.R.U32.HI UR13, URZ, 0x4, UR12 ;  /* 0x000000043f0d7899 */ /* 0x000fe2000801160c */
[----:B------:R-:W-:Y:S01]  /*0e70*/  IABS R16, R10 ;  /* 0x0000000a00107213 */ /* 0x000fe20000000000 */
[----:B------:R-:W-:Y:S01]  /*0e80*/  UIADD3 UR4, UR12, 0x4000, URZ ;  /* 0x000040000c047890 */ /* 0x000fe2000fffe03f */
[----:B------:R-:W-:Y:S01]  /*0e90*/  ISETP.GE.AND P6, PT, R9, RZ, PT ;  /* 0x000000ff0900720c */ /* 0x000fe20003fc6270 */
[----:B------:R-:W-:Y:S01]  /*0ea0*/  USGXT.U32 UR13, UR13, 0xe ;  /* 0x0000000e0d0d789a */ /* 0x000fe20008000000 */
[----:B------:R-:W-:Y:S01]  /*0eb0*/  ISETP.GE.AND P3, PT, R10, RZ, PT ;  /* 0x000000ff0a00720c */ /* 0x000fe20003f66270 */
[----:B------:R-:W2:Y:S01]  /*0ec0*/  I2F.RP R5, R4 ;  /* 0x0000000400057306 */ /* 0x000ea20000209400 */
[----:B------:R-:W-:Y:S01]  /*0ed0*/  USHF.R.U32.HI UR4, URZ, 0x4, UR4 ;  /* 0x000000043f047899 */ /* 0x000fe20008011604 */
[----:B------:R-:W-:Y:S01]  /*0ee0*/  CS2R R100, SRZ ;  /* 0x0000000000647805 */ /* 0x000fe2000001ff00 */
[----:B------:R-:W-:Y:S01]  /*0ef0*/  UIADD3 UR8, UP0, UR13, 0x80, URZ ;  /* 0x000000800d087890 */ /* 0x000fe2000ff1e03f */
[----:B------:R-:W-:Y:S01]  /*0f00*/  CS2R R102, SRZ ;  /* 0x0000000000667805 */ /* 0x000fe2000001ff00 */
[----:B------:R-:W-:Y:S01]  /*0f10*/  USGXT.U32 UR4, UR4, 0xe ;  /* 0x0000000e0404789a */ /* 0x000fe20008000000 */
[----:B------:R-:W-:Y:S01]  /*0f20*/  CS2R R104, SRZ ;  /* 0x0000000000687805 */ /* 0x000fe2000001ff00 */
[----:B------:R-:W-:Y:S01]  /*0f30*/  UMOV UR5, URZ ;  /* 0x0000003f00057c82 */ /* 0x000fe20008000000 */
[----:B-1----:R-:W1:Y:S01]  /*0f40*/  MUFU.RCP R14, R14 ;  /* 0x0000000e000e7308 */ /* 0x002e620000001000 */
[----:B------:R-:W-:Y:S01]  /*0f50*/  ULDC.64 UR18, c[0x0][0x210] ;  /* 0x0000840000127ab9 */ /* 0x000fe20000000a00 */
[----:B------:R-:W-:Y:S01]  /*0f60*/  UIADD3.X UR9, UR5, 0x40000040, URZ, UP0, !UPT ;  /* 0x4000004005097890 */ /* 0x000fe200087fe43f */
[----:B------:R-:W-:Y:S01]  /*0f70*/  CS2R R106, SRZ ;  /* 0x00000000006a7805 */ /* 0x000fe2000001ff00 */
[----:B------:R-:W-:Y:S01]  /*0f80*/  ULDC UR7, c[0x0][0x230] ;  /* 0x00008c0000077ab9 */ /* 0x000fe20000000800 */
[C---:B0-----:R-:W-:Y:S01]  /*0f90*/  IMAD R152, R242.reuse, 0x16, RZ ;  /* 0x00000016f2987824 */ /* 0x041fe200078e02ff */
[----:B------:R-:W-:Y:S01]  /*0fa0*/  CS2R R108, SRZ ;  /* 0x00000000006c7805 */ /* 0x000fe2000001ff00 */
[C---:B------:R-:W-:Y:S01]  /*0fb0*/  IMAD R153, R242.reuse, 0x15, RZ ;  /* 0x00000015f2997824 */ /* 0x040fe200078e02ff */
[----:B--2---:R-:W0:Y:S01]  /*0fc0*/  MUFU.RCP R5, R5 ;  /* 0x0000000500057308 */ /* 0x004e220000001000 */
[C---:B------:R-:W-:Y:S01]  /*0fd0*/  IMAD R154, R242.reuse, 0x14, RZ ;  /* 0x00000014f29a7824 */ /* 0x040fe200078e02ff */
[----:B------:R-:W-:Y:S01]  /*0fe0*/  CS2R R110, SRZ ;  /* 0x00000000006e7805 */ /* 0x000fe2000001ff00 */
[C---:B------:R-:W-:Y:S01]  /*0ff0*/  IMAD R155, R242.reuse, 0x13, RZ ;  /* 0x00000013f29b7824 */ /* 0x040fe200078e02ff */
[----:B------:R-:W-:Y:S01]  /*1000*/  CS2R R112, SRZ ;  /* 0x0000000000707805 */ /* 0x000fe2000001ff00 */
[C---:B------:R-:W-:Y:S01]  /*1010*/  IMAD R156, R242.reuse, 0x12, RZ ;  /* 0x00000012f29c7824 */ /* 0x040fe200078e02ff */
[----:B------:R-:W-:Y:S01]  /*1020*/  CS2R R114, SRZ ;  /* 0x0000000000727805 */ /* 0x000fe2000001ff00 */
[----:B------:R-:W-:Y:S01]  /*1030*/  IMAD R157, R242, 0x11, RZ ;  /* 0x00000011f29d7824 */ /* 0x000fe200078e02ff */
[----:B------:R-:W-:Y:S01]  /*1040*/  CS2R R116, SRZ ;  /* 0x0000000000747805 */ /* 0x000fe2000001ff00 */
[----:B-1----:R-:W-:Y:S01]  /*1050*/  VIADD R12, R14, 0xffffffe ;  /* 0x0ffffffe0e0c7836 */ /* 0x002fe20000000000 */
[----:B------:R-:W-:Y:S01]  /*1060*/  CS2R R118, SRZ ;  /* 0x0000000000767805 */ /* 0x000fe2000001ff00 */
[C---:B------:R-:W-:Y:S01]  /*1070*/  IMAD.SHL.U32 R158, R242.reuse, 0x10, RZ ;  /* 0x00000010f29e7824 */ /* 0x040fe200078e00ff */
[----:B------:R-:W-:Y:S01]  /*1080*/  CS2R R120, SRZ ;  /* 0x0000000000787805 */ /* 0x000fe2000001ff00 */
[----:B------:R1:W2:Y:S01]  /*1090*/  F2I.FTZ.U32.TRUNC.NTZ R13, R12 ;  /* 0x0000000c000d7305 */ /* 0x0002a2000021f000 */
[C---:B------:R-:W-:Y:S01]  /*10a0*/  IMAD R159, R242.reuse, 0xf, RZ ;  /* 0x0000000ff29f7824 */ /* 0x040fe200078e02ff */
[----:B------:R-:W-:Y:S01]  /*10b0*/  CS2R R122, SRZ ;  /* 0x00000000007a7805 */ /* 0x000fe2000001ff00 */
[C---:B------:R-:W-:Y:S01]  /*10c0*/  IMAD R160, R242.reuse, 0xe, RZ ;  /* 0x0000000ef2a07824 */ /* 0x040fe200078e02ff */
[----:B------:R-:W-:Y:S01]  /*10d0*/  CS2R R124, SRZ ;  /* 0x00000000007c7805 */ /* 0x000fe2000001ff00 */
[----:B0-----:R-:W-:Y:S01]  /*10e0*/  VIADD R6, R5, 0xffffffe ;  /* 0x0ffffffe05067836 */ /* 0x001fe20000000000 */
[----:B------:R-:W-:Y:S01]  /*10f0*/  CS2R R126, SRZ ;  /* 0x00000000007e7805 */ /* 0x000fe2000001ff00 */
[C---:B------:R-:W-:Y:S01]  /*1100*/  IMAD R161, R242.reuse, 0xd, RZ ;  /* 0x0000000df2a17824 */ /* 0x040fe200078e02ff */
[----:B------:R-:W-:Y:S01]  /*1110*/  CS2R R128, SRZ ;  /* 0x0000000000807805 */ /* 0x000fe2000001ff00 */
[----:B------:R0:W3:Y:S01]  /*1120*/  F2I.FTZ.U32.TRUNC.NTZ R7, R6 ;  /* 0x0000000600077305 */ /* 0x0000e2000021f000 */
[----:B-1----:R-:W-:Y:S01]  /*1130*/  IMAD.MOV.U32 R12, RZ, RZ, RZ ;  /* 0x000000ffff0c7224 */ /* 0x002fe200078e00ff */
[----:B------:R-:W-:Y:S01]  /*1140*/  CS2R R130, SRZ ;  /* 0x0000000000827805 */ /* 0x000fe2000001ff00 */
[C---:B------:R-:W-:Y:S01]  /*1150*/  IMAD R162, R242.reuse, 0xc, RZ ;  /* 0x0000000cf2a27824 */ /* 0x040fe200078e02ff */
[----:B------:R-:W-:Y:S01]  /*1160*/  CS2R R132, SRZ ;  /* 0x0000000000847805 */ /* 0x000fe2000001ff00 */
[C---:B------:R-:W-:Y:S01]  /*1170*/  IMAD R163, R242.reuse, 0xb, RZ ;  /* 0x0000000bf2a37824 */ /* 0x040fe200078e02ff */
[----:B------:R-:W-:Y:S01]  /*1180*/  CS2R R134, SRZ ;  /* 0x0000000000867805 */ /* 0x000fe2000001ff00 */
[--C-:B--2---:R-:W-:Y:S01]  /*1190*/  IMAD.MOV R15, RZ, RZ, -R13.reuse ;  /* 0x000000ffff0f7224 */ /* 0x104fe200078e0a0d */
[----:B------:R-:W-:Y:S01]  /*11a0*/  CS2R R136, SRZ ;  /* 0x0000000000887805 */ /* 0x000fe2000001ff00 */
[----:B0-----:R-:W-:Y:S01]  /*11b0*/  IMAD.MOV.U32 R6, RZ, RZ, RZ ;  /* 0x000000ffff067224 */ /* 0x001fe200078e00ff */
[----:B------:R-:W-:Y:S01]  /*11c0*/  CS2R R138, SRZ ;  /* 0x00000000008a7805 */ /* 0x000fe2000001ff00 */
[----:B------:R-:W-:Y:S01]  /*11d0*/  IMAD R15, R15, R22, RZ ;  /* 0x000000160f0f7224 */ /* 0x000fe200078e02ff */
[----:B------:R-:W-:Y:S01]  /*11e0*/  CS2R R140, SRZ ;  /* 0x00000000008c7805 */ /* 0x000fe2000001ff00 */
[----:B------:R-:W-:Y:S01]  /*11f0*/  IMAD R164, R242, 0xa, RZ ;  /* 0x0000000af2a47824 */ /* 0x000fe200078e02ff */
[----:B------:R-:W-:Y:S01]  /*1200*/  CS2R R142, SRZ ;  /* 0x00000000008e7805 */ /* 0x000fe2000001ff00 */
[----:B------:R-:W-:Y:S01]  /*1210*/  IMAD.HI.U32 R13, R13, R15, R12 ;  /* 0x0000000f0d0d7227 */ /* 0x000fe200078e000c */
[----:B------:R-:W-:-:S02]  /*1220*/  CS2R R144, SRZ ;  /* 0x0000000000907805 */ /* 0x000fc4000001ff00 */
[----:B------:R-:W-:Y:S02]  /*1230*/  CS2R R146, SRZ ;  /* 0x0000000000927805 */ /* 0x000fe4000001ff00 */
[----:B------:R-:W-:Y:S01]  /*1240*/  CS2R R148, SRZ ;  /* 0x0000000000947805 */ /* 0x000fe2000001ff00 */
[----:B------:R-:W-:Y:S01]  /*1250*/  IMAD.MOV.U32 R12, RZ, RZ, R17 ;  /* 0x000000ffff0c7224 */ /* 0x000fe200078e0011 */
[----:B------:R-:W-:Y:S01]  /*1260*/  CS2R R150, SRZ ;  /* 0x0000000000967805 */ /* 0x000fe2000001ff00 */
[C---:B------:R-:W-:Y:S01]  /*1270*/  IMAD.HI.U32 R5, R13.reuse, R16, RZ ;  /* 0x000000100d057227 */ /* 0x040fe200078e00ff */
[----:B------:R-:W-:Y:S01]  /*1280*/  UMOV UR10, 0xfffffffe ;  /* 0xfffffffe000a7882 */ /* 0x000fe20000000000 */
[----:B------:R-:W-:Y:S01]  /*1290*/  UMOV UR11, 0x7fffffdf ;  /* 0x7fffffdf000b7882 */ /* 0x000fe20000000000 */
[----:B------:R-:W-:Y:S01]  /*12a0*/  UIADD3.64 UR16, UR8, 0x80, URZ ;  /* 0x0000008008107897 */ /* 0x000fe2000fffe03f */
[----:B---3--:R-:W-:Y:S01]  /*12b0*/  IMAD.MOV R15, RZ, RZ, -R7 ;  /* 0x000000ffff0f7224 */ /* 0x008fe200078e0a07 */
[----:B------:R-:W-:Y:S01]  /*12c0*/  UIADD3.64 UR10, UR4, -UR10, URZ ;  /* 0x8000000a040a7297 */ /* 0x000fe2000fffe03f */
[----:B------:R-:W-:Y:S01]  /*12d0*/  IMAD.HI.U32 R13, R13, R12, RZ ;  /* 0x0000000c0d0d7227 */ /* 0x000fe200078e00ff */
[----:B------:R-:W-:-:S02]  /*12e0*/  UIADD3.64 UR20, UR8, 0x100, URZ ;  /* 0x0000010008147897 */ /* 0x000fc4000fffe03f */
[----:B------:R-:W-:Y:S01]  /*12f0*/  UIADD3.64 UR24, UR8, 0x180, URZ ;  /* 0x0000018008187897 */ /* 0x000fe2000fffe03f */
[----:B------:R-:W-:Y:S01]  /*1300*/  IMAD.MOV R17, RZ, RZ, -R5 ;  /* 0x000000ffff117224 */ /* 0x000fe200078e0a05 */
[----:B------:R-:W-:Y:S01]  /*1310*/  LEA.HI R5, R11, R8, RZ, 0x1b ;  /* 0x000000080b057211 */ /* 0x000fe200078fd8ff */
[----:B------:R-:W-:Y:S01]  /*1320*/  IMAD R15, R15, R4, RZ ;  /* 0x000000040f0f7224 */ /* 0x000fe200078e02ff */
[----:B------:R-:W-:Y:S01]  /*1330*/  UIADD3.64 UR28, UR8, 0x200, URZ ;  /* 0x00000200081c7897 */ /* 0x000fe2000fffe03f */
[----:B------:R-:W-:Y:S01]  /*1340*/  IMAD.MOV R13, RZ, RZ, -R13 ;  /* 0x000000ffff0d7224 */ /* 0x000fe200078e0a0d */
[----:B------:R-:W-:Y:S01]  /*1350*/  IABS R99, R5 ;  /* 0x0000000500637213 */ /* 0x000fe20000000000 */
[----:B------:R-:W-:Y:S01]  /*1360*/  IMAD.HI.U32 R7, R7, R15, R6 ;  /* 0x0000000f07077227 */ /* 0x000fe200078e0006 */
[----:B------:R-:W-:Y:S02]  /*1370*/  UIADD3.64 UR32, UR8, 0x280, URZ ;  /* 0x0000028008207897 */ /* 0x000fe4000fffe03f */
[----:B------:R-:W-:Y:S01]  /*1380*/  UIADD3.64 UR36, UR8, 0x300, URZ ;  /* 0x0000030008247897 */ /* 0x000fe2000fffe03f */
[----:B------:R-:W-:-:S02]  /*1390*/  IMAD R16, R22, R17, R16 ;  /* 0x0000001116107224 */ /* 0x000fc400078e0210 */
[C---:B------:R-:W-:Y:S02]  /*13a0*/  IMAD R17, R22.reuse, R13, R12 ;  /* 0x0000000d16117224 */ /* 0x040fe400078e020c */
[C---:B------:R-:W-:Y:S01]  /*13b0*/  VIADD R15, R5.reuse, 0xfc ;  /* 0x000000fc050f7836 */ /* 0x040fe20000000000 */
[C---:B------:R-:W-:Y:S01]  /*13c0*/  ISETP.GT.U32.AND P0, PT, R22.reuse, R16, PT ;  /* 0x000000101600720c */ /* 0x040fe20003f04070 */
[C---:B------:R-:W-:Y:S01]  /*13d0*/  VIADD R25, R5.reuse, 0xf0 ;  /* 0x000000f005197836 */ /* 0x040fe20000000000 */
[----:B------:R-:W-:Y:S01]  /*13e0*/  ISETP.GT.U32.AND P1, PT, R22, R17, PT ;  /* 0x000000111600720c */ /* 0x000fe20003f24070 */
[C---:B------:R-:W-:Y:S01]  /*13f0*/  VIADD R23, R5.reuse, 0xf8 ;  /* 0x000000f805177836 */ /* 0x040fe20000000000 */
[----:B------:R-:W-:Y:S01]  /*1400*/  IABS R14, R15 ;  /* 0x0000000f000e7213 */ /* 0x000fe20000000000 */
[C---:B------:R-:W-:Y:S01]  /*1410*/  VIADD R24, R5.reuse, 0xf4 ;  /* 0x000000f405187836 */ /* 0x040fe20000000000 */
[----:B------:R-:W-:Y:S01]  /*1420*/  IABS R20, R25 ;  /* 0x0000001900147213 */ /* 0x000fe20000000000 */
[----:B------:R-:W-:Y:S01]  /*1430*/  VIADD R28, R5, 0xd0 ;  /* 0x000000d0051c7836 */ /* 0x000fe20000000000 */
[----:B------:R-:W-:Y:S01]  /*1440*/  ISETP.GE.AND P2, PT, R15, RZ, PT ;  /* 0x000000ff0f00720c */ /* 0x000fe20003f46270 */
[----:B------:R-:W-:Y:S01]  /*1450*/  IMAD.HI.U32 R6, R7, R14, RZ ;  /* 0x0000000e07067227 */ /* 0x000fe200078e00ff */
[----:B------:R-:W-:-:S02]  /*1460*/  IABS R18, R23 ;  /* 0x0000001700127213 */ /* 0x000fc40000000000 */
[----:B------:R-:W-:Y:S01]  /*1470*/  IABS R19, R24 ;  /* 0x0000001800137213 */ /* 0x000fe20000000000 */
[----:B------:R-:W-:Y:S01]  /*1480*/  IMAD.HI.U32 R13, R7, R20, RZ ;  /* 0x00000014070d7227 */ /* 0x000fe200078e00ff */
[----:B------:R-:W-:Y:S02]  /*1490*/  ISETP.GE.AND P5, PT, R23, RZ, PT ;  /* 0x000000ff1700720c */ /* 0x000fe40003fa6270 */
[----:B------:R-:W-:Y:S01]  /*14a0*/  IABS R26, R28 ;  /* 0x0000001c001a7213 */ /* 0x000fe20000000000 */
[----:B------:R-:W-:Y:S02]  /*14b0*/  IMAD.MOV R15, RZ, RZ, -R6 ;  /* 0x000000ffff0f7224 */ /* 0x000fe400078e0a06 */
[----:B------:R-:W-:Y:S02]  /*14c0*/  IMAD.MOV R21, RZ, RZ, -R13 ;  /* 0x000000ffff157224 */ /* 0x000fe400078e0a0d */
[----:B------:R-:W-:Y:S02]  /*14d0*/  @!P1 IMAD.IADD R17, R17, 0x1, -R22 ;  /* 0x0000000111119824 */ /* 0x000fe400078e0a16 */
[----:B------:R-:W-:-:S02]  /*14e0*/  IMAD R13, R4, R15, R14 ;  /* 0x0000000f040d7224 */ /* 0x000fc400078e020e */
[----:B------:R-:W-:Y:S01]  /*14f0*/  @!P0 IMAD.IADD R16, R16, 0x1, -R22 ;  /* 0x0000000110108824 */ /* 0x000fe200078e0a16 */
[----:B------:R-:W-:Y:S01]  /*1500*/  ISETP.GT.U32.AND P1, PT, R22, R17, PT ;  /* 0x000000111600720c */ /* 0x000fe20003f24070 */
[C---:B------:R-:W-:Y:S01]  /*1510*/  IMAD.HI.U32 R11, R7.reuse, R18, RZ ;  /* 0x00000012070b7227 */ /* 0x040fe200078e00ff */
[----:B------:R-:W-:Y:S02]  /*1520*/  ISETP.GT.U32.AND P4, PT, R4, R13, PT ;  /* 0x0000000d0400720c */ /* 0x000fe40003f84070 */
[----:B------:R-:W-:Y:S01]  /*1530*/  ISETP.GT.U32.AND P0, PT, R22, R16, PT ;  /* 0x000000101600720c */ /* 0x000fe20003f04070 */
[----:B------:R-:W-:-:S04]  /*1540*/  IMAD.HI.U32 R12, R7, R19, RZ ;  /* 0x00000013070c7227 */ /* 0x000fc800078e00ff */
[----:B------:R-:W-:Y:S02]  /*1550*/  IMAD.MOV R11, RZ, RZ, -R11 ;  /* 0x000000ffff0b7224 */ /* 0x000fe400078e0a0b */
[C---:B------:R-:W-:Y:S02]  /*1560*/  IMAD R14, R4.reuse, R21, R20 ;  /* 0x00000015040e7224 */ /* 0x040fe400078e0214 */
[----:B------:R-:W-:Y:S02]  /*1570*/  @!P1 IMAD.IADD R17, R17, 0x1, -R22 ;  /* 0x0000000111119824 */ /* 0x000fe400078e0a16 */
[----:B------:R-:W-:Y:S01]  /*1580*/  @!P4 IMAD.IADD R13, R13, 0x1, -R4 ;  /* 0x000000010d0dc824 */ /* 0x000fe200078e0a04 */
[----:B------:R-:W-:Y:S01]  /*1590*/  ISETP.GT.U32.AND P4, PT, R4, R14, PT ;  /* 0x0000000e0400720c */ /* 0x000fe20003f84070 */
[----:B------:R-:W-:Y:S02]  /*15a0*/  VIADD R20, R5, 0xec ;  /* 0x000000ec05147836 */ /* 0x000fe40000000000 */
[----:B------:R-:W-:-:S02]  /*15b0*/  IMAD.MOV R12, RZ, RZ, -R12 ;  /* 0x000000ffff0c7224 */ /* 0x000fc400078e0a0c */
[C---:B------:R-:W-:Y:S01]  /*15c0*/  IMAD R6, R4.reuse, R11, R18 ;  /* 0x0000000b04067224 */ /* 0x040fe200078e0212 */
[----:B------:R-:W-:Y:S01]  /*15d0*/  IABS R18, R20 ;  /* 0x0000001400127213 */ /* 0x000fe20000000000 */
[----:B------:R-:W-:Y:S01]  /*15e0*/  @!P6 IMAD.MOV R17, RZ, RZ, -R17 ;  /* 0x000000ffff11e224 */ /* 0x000fe200078e0a11 */
[----:B------:R-:W-:Y:S01]  /*15f0*/  ISETP.GT.U32.AND P6, PT, R4, R13, PT ;  /* 0x0000000d0400720c */ /* 0x000fe20003fc4070 */
[----:B------:R-:W-:Y:S01]  /*1600*/  @!P0 IMAD.IADD R16, R16, 0x1, -R22 ;  /* 0x0000000110108824 */ /* 0x000fe200078e0a16 */
[----:B------:R-:W-:Y:S01]  /*1610*/  ISETP.GT.U32.AND P1, PT, R4, R6, PT ;  /* 0x000000060400720c */ /* 0x000fe20003f24070 */
[----:B------:R-:W-:Y:S01]  /*1620*/  VIADD R21, R5, 0xe8 ;  /* 0x000000e805157836 */ /* 0x000fe20000000000 */
[----:B------:R-:W-:Y:S01]  /*1630*/  ISETP.NE.AND P0, PT, R2, RZ, PT ;  /* 0x000000ff0200720c */ /* 0x000fe20003f05270 */
[C---:B------:R-:W-:Y:S01]  /*1640*/  IMAD R15, R4.reuse, R12, R19 ;  /* 0x0000000c040f7224 */ /* 0x040fe200078e0213 */
[----:B------:R-:W-:Y:S01]  /*1650*/  LOP3.LUT R11, RZ, R2, RZ, 0x33, !PT ;  /* 0x00000002ff0b7212 */ /* 0x000fe200078e33ff */
[----:B------:R-:W-:Y:S01]  /*1660*/  @!P3 IMAD.MOV R16, RZ, RZ, -R16 ;  /* 0x000000ffff10b224 */ /* 0x000fe200078e0a10 */
[----:B------:R-:W-:Y:S01]  /*1670*/  IABS R19, R21 ;  /* 0x0000001500137213 */ /* 0x000fe20000000000 */
[----:B------:R-:W-:Y:S01]  /*1680*/  IMAD.HI.U32 R2, R7, R18, RZ ;  /* 0x0000001207027227 */ /* 0x000fe200078e00ff */
[----:B------:R-:W-:-:S02]  /*1690*/  ISETP.GT.U32.AND P3, PT, R4, R15, PT ;  /* 0x0000000f0400720c */ /* 0x000fc40003f64070 */
[----:B------:R-:W-:Y:S01]  /*16a0*/  SEL R12, R11, R16, !P0 ;  /* 0x000000100b0c7207 */ /* 0x000fe20004000000 */
[----:B------:R-:W-:Y:S01]  /*16b0*/  @!P6 IMAD.IADD R13, R13, 0x1, -R4 ;  /* 0x000000010d0de824 */ /* 0x000fe200078e0a04 */
[----:B------:R-:W-:Y:S01]  /*16c0*/  SEL R11, R11, R17, !P0 ;  /* 0x000000110b0b7207 */ /* 0x000fe20004000000 */
[----:B------:R-:W-:Y:S01]  /*16d0*/  IMAD.MOV R17, RZ, RZ, -R2 ;  /* 0x000000ffff117224 */ /* 0x000fe200078e0a02 */
[----:B------:R-:W-:Y:S01]  /*16e0*/  ISETP.GE.AND P0, PT, R24, RZ, PT ;  /* 0x000000ff1800720c */ /* 0x000fe20003f06270 */
[----:B------:R-:W-:-:S04]  /*16f0*/  IMAD.HI.U32 R2, R7, R19, RZ ;  /* 0x0000001307027227 */ /* 0x000fc800078e00ff */
[----:B------:R-:W-:Y:S02]  /*1700*/  IMAD.MOV R16, RZ, RZ, -R2 ;  /* 0x000000ffff107224 */ /* 0x000fe400078e0a02 */
[----:B------:R-:W-:Y:S01]  /*1710*/  @!P1 IMAD.IADD R6, R6, 0x1, -R4 ;  /* 0x0000000106069824 */ /* 0x000fe200078e0a04 */
[----:B------:R-:W-:Y:S01]  /*1720*/  ISETP.GE.AND P1, PT, R25, RZ, PT ;  /* 0x000000ff1900720c */ /* 0x000fe20003f26270 */
[C---:B------:R-:W-:Y:S02]  /*1730*/  IMAD R17, R4.reuse, R17, R18 ;  /* 0x0000001104117224 */ /* 0x040fe400078e0212 */
[----:B------:R-:W-:Y:S02]  /*1740*/  IMAD.MOV.U32 R2, RZ, RZ, R13 ;  /* 0x000000ffff027224 */ /* 0x000fe400078e000d */
[----:B------:R-:W-:Y:S01]  /*1750*/  @!P3 IMAD.IADD R15, R15, 0x1, -R4 ;  /* 0x000000010f0fb824 */ /* 0x000fe200078e0a04 */
[C---:B------:R-:W-:Y:S01]  /*1760*/  ISETP.GT.U32.AND P3, PT, R4.reuse, R6, PT ;  /* 0x000000060400720c */ /* 0x040fe20003f64070 */
[----:B------:R-:W-:Y:S01]  /*1770*/  @!P2 IMAD.MOV R2, RZ, RZ, -R2 ;  /* 0x000000ffff02a224 */ /* 0x000fe200078e0a02 */
[C---:B------:R-:W-:Y:S01]  /*1780*/  ISETP.GT.U32.AND P2, PT, R4.reuse, R17, PT ;  /* 0x000000110400720c */ /* 0x040fe20003f44070 */
[----:B------:R-:W-:Y:S01]  /*1790*/  VIADD R22, R5, 0xe4 ;  /* 0x000000e405167836 */ /* 0x000fe20000000000 */
[----:B------:R-:W-:Y:S01]  /*17a0*/  ISETP.GT.U32.AND P6, PT, R4, R15, PT ;  /* 0x0000000f0400720c */ /* 0x000fe20003fc4070 */
[----:B------:R-:W-:-:S02]  /*17b0*/  @!P4 IMAD.IADD R14, R14, 0x1, -R4 ;  /* 0x000000010e0ec824 */ /* 0x000fc400078e0a04 */
[C---:B------:R-:W-:Y:S01]  /*17c0*/  IMAD R16, R4.reuse, R16, R19 ;  /* 0x0000001004107224 */ /* 0x040fe200078e0213 */
[----:B------:R-:W-:Y:S01]  /*17d0*/  IABS R19, R22 ;  /* 0x0000001600137213 */ /* 0x000fe20000000000 */
[C---:B------:R-:W-:Y:S01]  /*17e0*/  VIADD R23, R5.reuse, 0xe0 ;  /* 0x000000e005177836 */ /* 0x040fe20000000000 */
[----:B------:R-:W-:Y:S01]  /*17f0*/  ISETP.GT.U32.AND P4, PT, R4, R14, PT ;  /* 0x0000000e0400720c */ /* 0x000fe20003f84070 */
[----:B------:R-:W-:Y:S02]  /*1800*/  VIADD R24, R5, 0xdc ;  /* 0x000000dc05187836 */ /* 0x000fe40000000000 */
[--C-:B------:R-:W-:Y:S01]  /*1810*/  @!P3 IMAD.IADD R6, R6, 0x1, -R4.reuse ;  /* 0x000000010606b824 */ /* 0x100fe200078e0a04 */
[----:B------:R-:W-:Y:S01]  /*1820*/  ISETP.GE.AND P3, PT, R20, RZ, PT ;  /* 0x000000ff1400720c */ /* 0x000fe20003f66270 */
[----:B------:R-:W-:Y:S01]  /*1830*/  @!P2 IMAD.IADD R17, R17, 0x1, -R4 ;  /* 0x000000011111a824 */ /* 0x000fe200078e0a04 */
[----:B------:R-:W-:Y:S01]  /*1840*/  IABS R20, R23 ;  /* 0x0000001700147213 */ /* 0x000fe20000000000 */
[----:B------:R-:W-:Y:S01]  /*1850*/  IMAD.HI.U32 R13, R7, R19, RZ ;  /* 0x00000013070d7227 */ /* 0x000fe200078e00ff */
[----:B------:R-:W-:-:S02]  /*1860*/  ISETP.GE.AND P2, PT, R22, RZ, PT ;  /* 0x000000ff1600720c */ /* 0x000fc40003f46270 */
[----:B------:R-:W-:Y:S01]  /*1870*/  IABS R22, R24 ;  /* 0x0000001800167213 */ /* 0x000fe20000000000 */
[----:B------:R-:W-:Y:S01]  /*1880*/  @!P5 IMAD.MOV R6, RZ, RZ, -R6 ;  /* 0x000000ffff06d224 */ /* 0x000fe200078e0a06 */
[C---:B------:R-:W-:Y:S01]  /*1890*/  ISETP.GT.U32.AND P5, PT, R4.reuse, R17, PT ;  /* 0x000000110400720c */ /* 0x040fe20003fa4070 */
[----:B------:R-:W-:Y:S01]  /*18a0*/  @!P6 IMAD.IADD R15, R15, 0x1, -R4 ;  /* 0x000000010f0fe824 */ /* 0x000fe200078e0a04 */
[----:B------:R-:W-:Y:S01]  /*18b0*/  ISETP.GT.U32.AND P6, PT, R4, R16, PT ;  /* 0x000000100400720c */ /* 0x000fe20003fc4070 */
[----:B------:R-:W-:Y:S02]  /*18c0*/  IMAD.MOV R13, RZ, RZ, -R13 ;  /* 0x000000ffff0d7224 */ /* 0x000fe400078e0a0d */
[----:B------:R-:W-:-:S04]  /*18d0*/  IMAD.HI.U32 R18, R7, R20, RZ ;  /* 0x0000001407127227 */ /* 0x000fc800078e00ff */
[----:B------:R-:W-:Y:S02]  /*18e0*/  IMAD R19, R4, R13, R19 ;  /* 0x0000000d04137224 */ /* 0x000fe400078e0213 */
[----:B------:R-:W-:Y:S02]  /*18f0*/  IMAD.MOV.U32 R13, RZ, RZ, R15 ;  /* 0x000000ffff0d7224 */ /* 0x000fe400078e000f */
[----:B------:R-:W-:-:S04]  /*1900*/  IMAD.HI.U32 R15, R7, R22, RZ ;  /* 0x00000016070f7227 */ /* 0x000fc800078e00ff */
[----:B------:R-:W-:Y:S01]  /*1910*/  @!P4 IMAD.IADD R14, R14, 0x1, -R4 ;  /* 0x000000010e0ec824 */ /* 0x000fe200078e0a04 */
[----:B------:R-:W-:Y:S01]  /*1920*/  ISETP.GE.AND P4, PT, R21, RZ, PT ;  /* 0x000000ff1500720c */ /* 0x000fe20003f86270 */
[----:B------:R-:W-:Y:S02]  /*1930*/  IMAD.MOV R21, RZ, RZ, -R18 ;  /* 0x000000ffff157224 */ /* 0x000fe400078e0a12 */
[----:B------:R-:W-:Y:S01]  /*1940*/  @!P0 IMAD.MOV R13, RZ, RZ, -R13 ;  /* 0x000000ffff0d8224 */ /* 0x000fe200078e0a0d */
[C---:B------:R-:W-:Y:S01]  /*1950*/  ISETP.GT.U32.AND P0, PT, R4.reuse, R19, PT ;  /* 0x000000130400720c */ /* 0x040fe20003f04070 */
[----:B------:R-:W-:Y:S02]  /*1960*/  IMAD.MOV R15, RZ, RZ, -R15 ;  /* 0x000000ffff0f7224 */ /* 0x000fe400078e0a0f */
[----:B------:R-:W-:Y:S02]  /*1970*/  @!P5 IMAD.IADD R17, R17, 0x1, -R4 ;  /* 0x000000011111d824 */ /* 0x000fe400078e0a04 */
[----:B------:R-:W-:-:S02]  /*1980*/  IMAD R18, R4, R21, R20 ;  /* 0x0000001504127224 */ /* 0x000fc400078e0214 */
[----:B------:R-:W-:Y:S02]  /*1990*/  @!P6 IMAD.IADD R16, R16, 0x1, -R4 ;  /* 0x000000011010e824 */ /* 0x000fe400078e0a04 */
[C---:B------:R-:W-:Y:S01]  /*19a0*/  IMAD R21, R4.reuse, R15, R22 ;  /* 0x0000000f04157224 */ /* 0x040fe200078e0216 */
[C---:B------:R-:W-:Y:S01]  /*19b0*/  ISETP.GT.U32.AND P5, PT, R4.reuse, R18, PT ;  /* 0x000000120400720c */ /* 0x040fe20003fa4070 */
[----:B------:R-:W-:Y:S01]  /*19c0*/  IMAD.MOV.U32 R15, RZ, RZ, R17 ;  /* 0x000000ffff0f7224 */ /* 0x000fe200078e0011 */
[C---:B------:R-:W-:Y:S01]  /*19d0*/  ISETP.GT.U32.AND P6, PT, R4.reuse, R16, PT ;  /* 0x000000100400720c */ /* 0x040fe20003fc4070 */
[----:B------:R-:W-:Y:S02]  /*19e0*/  @!P0 IMAD.IADD R19, R19, 0x1, -R4 ;  /* 0x0000000113138824 */ /* 0x000fe400078e0a04 */
[----:B------:R-:W-:Y:S01]  /*19f0*/  @!P3 IMAD.MOV R15, RZ, RZ, -R15 ;  /* 0x000000ffff0fb224 */ /* 0x000fe200078e0a0f */
[C---:B------:R-:W-:Y:S01]  /*1a00*/  ISETP.GT.U32.AND P3, PT, R4.reuse, R21, PT ;  /* 0x000000150400720c */ /* 0x040fe20003f64070 */
[C---:B------:R-:W-:Y:S01]  /*1a10*/  VIADD R20, R5.reuse, 0xd8 ;  /* 0x000000d805147836 */ /* 0x040fe20000000000 */
[----:B------:R-:W-:Y:S01]  /*1a20*/  ISETP.GT.U32.AND P0, PT, R4, R19, PT ;  /* 0x000000130400720c */ /* 0x000fe20003f04070 */
[----:B------:R-:W-:-:S02]  /*1a30*/  VIADD R25, R5, 0xd4 ;  /* 0x000000d405197836 */ /* 0x000fc40000000000 */
[----:B------:R-:W-:Y:S01]  /*1a40*/  @!P1 IMAD.MOV R14, RZ, RZ, -R14 ;  /* 0x000000ffff0e9224 */ /* 0x000fe200078e0a0e */
[----:B------:R-:W-:Y:S01]  /*1a50*/  ISETP.GE.AND P1, PT, R23, RZ, PT ;  /* 0x000000ff1700720c */ /* 0x000fe20003f26270 */
[--C-:B------:R-:W-:Y:S01]  /*1a60*/  @!P5 IMAD.IADD R18, R18, 0x1, -R4.reuse ;  /* 0x000000011212d824 */ /* 0x100fe200078e0a04 */
[----:B------:R-:W-:Y:S01]  /*1a70*/  IABS R23, R20 ;  /* 0x0000001400177213 */ /* 0x000fe20000000000 */
[--C-:B------:R-:W-:Y:S01]  /*1a80*/  @!P6 IMAD.IADD R16, R16, 0x1, -R4.reuse ;  /* 0x000000011010e824 */ /* 0x100fe200078e0a04 */
[----:B------:R-:W-:Y:S01]  /*1a90*/  ISETP.GE.AND P6, PT, R24, RZ, PT ;  /* 0x000000ff1800720c */ /* 0x000fe20003fc6270 */
[----:B------:R-:W-:Y:S01]  /*1aa0*/  IMAD.HI.U32 R22, R7, R26, RZ ;  /* 0x0000001a07167227 */ /* 0x000fe200078e00ff */
[----:B------:R-:W-:Y:S02]  /*1ab0*/  IABS R24, R25 ;  /* 0x0000001900187213 */ /* 0x000fe40000000000 */
[----:B------:R-:W-:Y:S01]  /*1ac0*/  ISETP.GT.U32.AND P5, PT, R4, R18, PT ;  /* 0x000000120400720c */ /* 0x000fe20003fa4070 */
[----:B------:R-:W-:-:S02]  /*1ad0*/  @!P3 IMAD.IADD R21, R21, 0x1, -R4 ;  /* 0x000000011515b824 */ /* 0x000fc400078e0a04 */
[----:B------:R-:W-:Y:S01]  /*1ae0*/  @!P4 IMAD.MOV R16, RZ, RZ, -R16 ;  /* 0x000000ffff10c224 */ /* 0x000fe200078e0a10 */
[----:B------:R-:W-:Y:S01]  /*1af0*/  ISETP.GE.AND P4, PT, R20, RZ, PT ;  /* 0x000000ff1400720c */ /* 0x000fe20003f86270 */
[----:B------:R-:W-:Y:S01]  /*1b00*/  IMAD.HI.U32 R17, R7, R23, RZ ;  /* 0x0000001707117227 */ /* 0x000fe200078e00ff */
[----:B------:R-:W-:-:S03]  /*1b10*/  ISETP.GT.U32.AND P3, PT, R4, R21, PT ;  /* 0x000000150400720c */ /* 0x000fc60003f64070 */
[----:B------:R-:W-:-:S04]  /*1b20*/  IMAD.HI.U32 R20, R7, R24, RZ ;  /* 0x0000001807147227 */ /* 0x000fc800078e00ff */
[----:B------:R-:W-:Y:S01]  /*1b30*/  @!P0 IMAD.IADD R19, R19, 0x1, -R4 ;  /* 0x0000000113138824 */ /* 0x000fe200078e0a04 */
[----:B------:R-:W-:Y:S01]  /*1b40*/  ISETP.GE.AND P0, PT, R25, RZ, PT ;  /* 0x000000ff1900720c */ /* 0x000fe20003f06270 */
[----:B------:R-:W-:Y:S02]  /*1b50*/  IMAD.MOV R17, RZ, RZ, -R17 ;  /* 0x000000ffff117224 */ /* 0x000fe400078e0a11 */
[----:B------:R-:W-:Y:S02]  /*1b60*/  IMAD.MOV R25, RZ, RZ, -R20 ;  /* 0x000000ffff197224 */ /* 0x000fe400078e0a14 */
[C---:B------:R-:W-:Y:S02]  /*1b70*/  IMAD R20, R4.reuse, R17, R23 ;  /* 0x0000001104147224 */ /* 0x040fe400078e0217 */
[----:B------:R-:W-:Y:S02]  /*1b80*/  IMAD R23, R4, R25, R24 ;  /* 0x0000001904177224 */ /* 0x000fe400078e0218 */
[----:B------:R-:W-:-:S02]  /*1b90*/  IMAD.MOV.U32 R17, RZ, RZ, R19 ;  /* 0x000000ffff117224 */ /* 0x000fc400078e0013 */
[----:B------:R-:W-:Y:S02]  /*1ba0*/  IMAD.MOV R27, RZ, RZ, -R22 ;  /* 0x000000ffff1b7224 */ /* 0x000fe400078e0a16 */
[----:B------:R-:W-:Y:S02]  /*1bb0*/  VIADD R19, R5, 0xcc ;  /* 0x000000cc05137836 */ /* 0x000fe40000000000 */
[--C-:B------:R-:W-:Y:S01]  /*1bc0*/  @!P3 IMAD.IADD R21, R21, 0x1, -R4.reuse ;  /* 0x000000011515b824 */ /* 0x100fe200078e0a04 */
[----:B------:R-:W-:Y:S01]  /*1bd0*/  ISETP.GT.U32.AND P3, PT, R4, R23, PT ;  /* 0x000000170400720c */ /* 0x000fe20003f64070 */
[----:B------:R-:W-:Y:S01]  /*1be0*/  @!P5 IMAD.IADD R18, R18, 0x1, -R4 ;  /* 0x000000011212d824 */ /* 0x000fe200078e0a04 */
[----:B------:R-:W-:Y:S01]  /*1bf0*/  ISETP.GE.AND P5, PT, R28, RZ, PT ;  /* 0x000000ff1c00720c */ /* 0x000fe20003fa6270 */
[----:B------:R-:W-:Y:S01]  /*1c00*/  IMAD R22, R4, R27, R26 ;  /* 0x0000001b04167224 */ /* 0x000fe200078e021a */
[----:B------:R-:W-:Y:S01]  /*1c10*/  IABS R27, R19 ;  /* 0x00000013001b7213 */ /* 0x000fe20000000000 */
[----:B------:R-:W-:Y:S01]  /*1c20*/  @!P1 IMAD.MOV R18, RZ, RZ, -R18 ;  /* 0x000000ffff129224 */ /* 0x000fe200078e0a12 */
[----:B------:R-:W-:Y:S01]  /*1c30*/  ISETP.GE.AND P1, PT, R19, RZ, PT ;  /* 0x000000ff1300720c */ /* 0x000fe20003f26270 */
[----:B------:R-:W-:-:S02]  /*1c40*/  VIADD R32, R5, 0xc8 ;  /* 0x000000c805207836 */ /* 0x000fc40000000000 */
[----:B------:R-:W-:-:S03]  /*1c50*/  IMAD.HI.U32 R19, R7, R27, RZ ;  /* 0x0000001b07137227 */ /* 0x000fc600078e00ff */
[----:B------:R-:W-:Y:S01]  /*1c60*/  IABS R29, R32 ;  /* 0x00000020001d7213 */ /* 0x000fe20000000000 */
[----:B------:R-:W-:Y:S02]  /*1c70*/  VIADD R34, R5, 0xc4 ;  /* 0x000000c405227836 */ /* 0x000fe40000000000 */
[----:B------:R-:W-:Y:S02]  /*1c80*/  IMAD.MOV R28, RZ, RZ, -R19 ;  /* 0x000000ffff1c7224 */ /* 0x000fe400078e0a13 */
[----:B------:R-:W-:Y:S01]  /*1c90*/  @!P3 IMAD.IADD R23, R23, 0x1, -R4 ;  /* 0x000000011717b824 */ /* 0x000fe200078e0a04 */
[----:B------:R-:W-:Y:S01]  /*1ca0*/  IABS R30, R34 ;  /* 0x00000022001e7213 */ /* 0x000fe20000000000 */
[----:B------:R-:W-:Y:S02]  /*1cb0*/  IMAD.MOV.U32 R19, RZ, RZ, R21 ;  /* 0x000000ffff137224 */ /* 0x000fe400078e0015 */
[----:B------:R-:W-:Y:S01]  /*1cc0*/  @!P2 IMAD.MOV R17, RZ, RZ, -R17 ;  /* 0x000000ffff11a224 */ /* 0x000fe200078e0a11 */
[C---:B------:R-:W-:Y:S01]  /*1cd0*/  ISETP.GT.U32.AND P2, PT, R4.reuse, R20, PT ;  /* 0x000000140400720c */ /* 0x040fe20003f44070 */
[----:B------:R-:W-:Y:S01]  /*1ce0*/  @!P6 IMAD.MOV R19, RZ, RZ, -R19 ;  /* 0x000000ffff13e224 */ /* 0x000fe200078e0a13 */
[C---:B------:R-:W-:Y:S01]  /*1cf0*/  ISETP.GT.U32.AND P3, PT, R4.reuse, R23, PT ;  /* 0x000000170400720c */ /* 0x040fe20003f64070 */
[----:B------:R-:W-:Y:S01]  /*1d00*/  IMAD.HI.U32 R24, R7, R29, RZ ;  /* 0x0000001d07187227 */ /* 0x000fe200078e00ff */
[----:B------:R-:W-:-:S03]  /*1d10*/  ISETP.GT.U32.AND P6, PT, R4, R22, PT ;  /* 0x000000160400720c */ /* 0x000fc60003fc4070 */
[----:B------:R-:W-:-:S04]  /*1d20*/  IMAD.HI.U32 R25, R7, R30, RZ ;  /* 0x0000001e07197227 */ /* 0x000fc800078e00ff */
[----:B------:R-:W-:Y:S02]  /*1d30*/  IMAD.MOV R24, RZ, RZ, -R24 ;  /* 0x000000ffff187224 */ /* 0x000fe400078e0a18 */
[----:B------:R-:W-:Y:S02]  /*1d40*/  IMAD.MOV R21, RZ, RZ, -R25 ;  /* 0x000000ffff157224 */ /* 0x000fe400078e0a19 */
[----:B------:R-:W-:Y:S02]  /*1d50*/  VIADD R35, R5, 0xc0 ;  /* 0x000000c005237836 */ /* 0x000fe40000000000 */
[C---:B------:R-:W-:Y:S02]  /*1d60*/  IMAD R25, R4.reuse, R28, R27 ;  /* 0x0000001c04197224 */ /* 0x040fe400078e021b */
[----:B------:R-:W-:Y:S01]  /*1d70*/  IMAD R24, R4, R24, R29 ;  /* 0x0000001804187224 */ /* 0x000fe200078e021d */
[----:B------:R-:W-:Y:S01]  /*1d80*/  IABS R31, R35 ;  /* 0x00000023001f7213 */ /* 0x000fe20000000000 */
[----:B------:R-:W-:-:S02]  /*1d90*/  @!P2 IMAD.IADD R20, R20, 0x1, -R4 ;  /* 0x000000011414a824 */ /* 0x000fc400078e0a04 */
[--C-:B------:R-:W-:Y:S01]  /*1da0*/  @!P3 IMAD.IADD R23, R23, 0x1, -R4.reuse ;  /* 0x000000011717b824 */ /* 0x100fe200078e0a04 */
[----:B------:R-:W-:Y:S01]  /*1db0*/  ISETP.GT.U32.AND P3, PT, R4, R25, PT ;  /* 0x000000190400720c */ /* 0x000fe20003f64070 */
[----:B------:R-:W-:Y:S01]  /*1dc0*/  @!P6 IMAD.IADD R22, R22, 0x1, -R4 ;  /* 0x000000011616e824 */ /* 0x000fe200078e0a04 */
[C---:B------:R-:W-:Y:S01]  /*1dd0*/  ISETP.GT.U32.AND P6, PT, R4.reuse, R24, PT ;  /* 0x000000180400720c */ /* 0x040fe20003fc4070 */
[----:B------:R-:W-:Y:S01]  /*1de0*/  IMAD.HI.U32 R26, R7, R31, RZ ;  /* 0x0000001f071a7227 */ /* 0x000fe200078e00ff */
[----:B------:R-:W-:-:S03]  /*1df0*/  ISETP.GT.U32.AND P2, PT, R4, R20, PT ;  /* 0x000000140400720c */ /* 0x000fc60003f44070 */
[C---:B------:R-:W-:Y:S02]  /*1e00*/  VIADD R36, R5.reuse, 0xbc ;  /* 0x000000bc05247836 */ /* 0x040fe40000000000 */
[----:B------:R-:W-:Y:S02]  /*1e10*/  IMAD.MOV R26, RZ, RZ, -R26 ;  /* 0x000000ffff1a7224 */ /* 0x000fe400078e0a1a */
[----:B------:R-:W-:Y:S02]  /*1e20*/  VIADD R37, R5, 0xb8 ;  /* 0x000000b805257836 */ /* 0x000fe40000000000 */
[C---:B------:R-:W-:Y:S01]  /*1e30*/  IMAD R27, R4.reuse, R21, R30 ;  /* 0x00000015041b7224 */ /* 0x040fe200078e021e */
[----:B------:R-:W-:Y:S01]  /*1e40*/  IABS R30, R36 ;  /* 0x00000024001e7213 */ /* 0x000fe20000000000 */
[C---:B------:R-:W-:Y:S01]  /*1e50*/  IMAD R26, R4.reuse, R26, R31 ;  /* 0x0000001a041a7224 */ /* 0x040fe200078e021f */
[----:B------:R-:W-:Y:S01]  /*1e60*/  IABS R31, R37 ;  /* 0x00000025001f7213 */ /* 0x000fe20000000000 */
[--C-:B------:R-:W-:Y:S01]  /*1e70*/  @!P3 IMAD.IADD R25, R25, 0x1, -R4.reuse ;  /* 0x000000011919b824 */ /* 0x100fe200078e0a04 */
[----:B------:R-:W-:Y:S01]  /*1e80*/  ISETP.GT.U32.AND P3, PT, R4, R22, PT ;  /* 0x000000160400720c */ /* 0x000fe20003f64070 */
[----:B------:R-:W-:-:S02]  /*1e90*/  @!P6 IMAD.IADD R24, R24, 0x1, -R4 ;  /* 0x000000011818e824 */ /* 0x000fc400078e0a04 */
[----:B------:R-:W-:Y:S01]  /*1ea0*/  @!P2 IMAD.IADD R20, R20, 0x1, -R4 ;  /* 0x000000011414a824 */ /* 0x000fe200078e0a04 */
[----:B------:R-:W-:Y:S01]  /*1eb0*/  ISETP.GE.AND P2, PT, R32, RZ, PT ;  /* 0x000000ff2000720c */ /* 0x000fe20003f46270 */
[----:B------:R-:W-:Y:S01]  /*1ec0*/  IMAD.HI.U32 R28, R7, R30, RZ ;  /* 0x0000001e071c7227 */ /* 0x000fe200078e00ff */
[----:B------:R-:W-:-:S03]  /*1ed0*/  ISETP.GT.U32.AND P6, PT, R4, R24, PT ;  /* 0x000000180400720c */ /* 0x000fc60003fc4070 */
[----:B------:R-:W-:-:S04]  /*1ee0*/  IMAD.HI.U32 R29, R7, R31, RZ ;  /* 0x0000001f071d7227 */ /* 0x000fc800078e00ff */
[----:B------:R-:W-:Y:S01]  /*1ef0*/  @!P4 IMAD.MOV R20, RZ, RZ, -R20 ;  /* 0x000000ffff14c224 */ /* 0x000fe200078e0a14 */
[----:B------:R-:W-:Y:S01]  /*1f00*/  ISETP.GT.U32.AND P4, PT, R4, R25, PT ;  /* 0x000000190400720c */ /* 0x000fe20003f84070 */
[----:B------:R-:W-:Y:S02]  /*1f10*/  IMAD.MOV.U32 R21, RZ, RZ, R23 ;  /* 0x000000ffff157224 */ /* 0x000fe400078e0017 */
[----:B------:R-:W-:Y:S02]  /*1f20*/  IMAD.MOV R23, RZ, RZ, -R28 ;  /* 0x000000ffff177224 */ /* 0x000fe400078e0a1c */
[----:B------:R-:W-:Y:S02]  /*1f30*/  IMAD.MOV R28, RZ, RZ, -R29 ;  /* 0x000000ffff1c7224 */ /* 0x000fe400078e0a1d */
[----:B------:R-:W-:Y:S01]  /*1f40*/  @!P3 IMAD.IADD R22, R22, 0x1, -R4 ;  /* 0x000000011616b824 */ /* 0x000fe200078e0a04 */
[C---:B------:R-:W-:Y:S01]  /*1f50*/  ISETP.GT.U32.AND P3, PT, R4.reuse, R26, PT ;  /* 0x0000001a0400720c */ /* 0x040fe20003f64070 */
[----:B------:R-:W-:-:S02]  /*1f60*/  IMAD R28, R4, R28, R31 ;  /* 0x0000001c041c7224 */ /* 0x000fc400078e021f */
[----:B------:R-:W-:Y:S01]  /*1f70*/  @!P0 IMAD.MOV R21, RZ, RZ, -R21 ;  /* 0x000000ffff158224 */ /* 0x000fe200078e0a15 */
[C---:B------:R-:W-:Y:S01]  /*1f80*/  ISETP.GT.U32.AND P0, PT, R4.reuse, R27, PT ;  /* 0x0000001b0400720c */ /* 0x040fe20003f04070 */
[----:B------:R-:W-:Y:S02]  /*1f90*/  IMAD R29, R4, R23, R30 ;  /* 0x00000017041d7224 */ /* 0x000fe400078e021e */
[--C-:B------:R-:W-:Y:S01]  /*1fa0*/  @!P6 IMAD.IADD R24, R24, 0x1, -R4.reuse ;  /* 0x000000011818e824 */ /* 0x100fe200078e0a04 */
[C---:B------:R-:W-:Y:S01]  /*1fb0*/  ISETP.GT.U32.AND P6, PT, R4.reuse, R28, PT ;  /* 0x0000001c0400720c */ /* 0x040fe20003fc4070 */
[----:B------:R-:W-:Y:S01]  /*1fc0*/  @!P4 IMAD.IADD R25, R25, 0x1, -R4 ;  /* 0x000000011919c824 */ /* 0x000fe200078e0a04 */
[----:B------:R-:W-:Y:S01]  /*1fd0*/  ISETP.GT.U32.AND P4, PT, R4, R29, PT ;  /* 0x0000001d0400720c */ /* 0x000fe20003f84070 */
[C---:B------:R-:W-:Y:S02]  /*1fe0*/  VIADD R38, R5.reuse, 0xb4 ;  /* 0x000000b405267836 */ /* 0x040fe40000000000 */
[----:B------:R-:W-:-:S02]  /*1ff0*/  VIADD R39, R5, 0xb0 ;  /* 0x000000b005277836 */ /* 0x000fc40000000000 */
[--C-:B------:R-:W-:Y:S01]  /*2000*/  @!P3 IMAD.IADD R26, R26, 0x1, -R4.reuse ;  /* 0x000000011a1ab824 */ /* 0x100fe200078e0a04 */
[----:B------:R-:W-:Y:S01]  /*2010*/  IABS R32, R38 ;  /* 0x0000002600207213 */ /* 0x000fe20000000000 */
[----:B------:R-:W-:Y:S01]  /*2020*/  @!P0 IMAD.IADD R27, R27, 0x1, -R4 ;  /* 0x000000011b1b8824 */ /* 0x000fe200078e0a04 */
[----:B------:R-:W-:Y:S01]  /*2030*/  IABS R33, R39 ;  /* 0x0000002700217213 */ /* 0x000fe20000000000 */
[----:B------:R-:W-:Y:S01]  /*2040*/  @!P5 IMAD.MOV R22, RZ, RZ, -R22 ;  /* 0x000000ffff16d224 */ /* 0x000fe200078e0a16 */
[----:B------:R-:W-:Y:S01]  /*2050*/  ISETP.GE.AND P3, PT, R35, RZ, PT ;  /* 0x000000ff2300720c */ /* 0x000fe20003f66270 */
[----:B------:R-:W-:Y:S01]  /*2060*/  IMAD.HI.U32 R23, R7, R32, RZ ;  /* 0x0000002007177227 */ /* 0x000fe200078e00ff */
[----:B------:R-:W-:-:S03]  /*2070*/  ISETP.GE.AND P0, PT, R34, RZ, PT ;  /* 0x000000ff2200720c */ /* 0x000fc60003f06270 */
[----:B------:R-:W-:Y:S01]  /*2080*/  @!P6 IMAD.IADD R28, R28, 0x1, -R4 ;  /* 0x000000011c1ce824 */ /* 0x000fe200078e0a04 */
[----:B------:R-:W-:Y:S01]  /*2090*/  ISETP.GT.U32.AND P6, PT, R4, R26, PT ;  /* 0x0000001a0400720c */ /* 0x000fe20003fc4070 */
[----:B------:R-:W-:-:S04]  /*20a0*/  IMAD.HI.U32 R30, R7, R33, RZ ;  /* 0x00000021071e7227 */ /* 0x000fc800078e00ff */
[----:B------:R-:W-:Y:S01]  /*20b0*/  @!P4 IMAD.IADD R29, R29, 0x1, -R4 ;  /* 0x000000011d1dc824 */ /* 0x000fe200078e0a04 */
[C---:B------:R-:W-:Y:S01]  /*20c0*/  ISETP.GT.U32.AND P4, PT, R4.reuse, R27, PT ;  /* 0x0000001b0400720c */ /* 0x040fe20003f84070 */
[----:B------:R-:W-:Y:S02]  /*20d0*/  IMAD.MOV R23, RZ, RZ, -R23 ;  /* 0x000000ffff177224 */ /* 0x000fe400078e0a17 */
[----:B------:R-:W-:Y:S01]  /*20e0*/  IMAD.MOV R30, RZ, RZ, -R30 ;  /* 0x000000ffff1e7224 */ /* 0x000fe200078e0a1e */
[C---:B------:R-:W-:Y:S01]  /*20f0*/  ISETP.GT.U32.AND P5, PT, R4.reuse, R29, PT ;  /* 0x0000001d0400720c */ /* 0x040fe20003fa4070 */
[C---:B------:R-:W-:Y:S02]  /*2100*/  IMAD R31, R4.reuse, R23, R32 ;  /* 0x00000017041f7224 */ /* 0x040fe400078e0220 */
[----:B------:R-:W-:Y:S02]  /*2110*/  VIADD R40, R5, 0xac ;  /* 0x000000ac05287836 */ /* 0x000fe40000000000 */
[----:B------:R-:W-:-:S02]  /*2120*/  IMAD R30, R4, R30, R33 ;  /* 0x0000001e041e7224 */ /* 0x000fc400078e0221 */
[----:B------:R-:W-:Y:S01]  /*2130*/  VIADD R41, R5, 0xa8 ;  /* 0x000000a805297836 */ /* 0x000fe20000000000 */
[----:B------:R-:W-:Y:S01]  /*2140*/  IABS R33, R40 ;  /* 0x0000002800217213 */ /* 0x000fe20000000000 */
[----:B------:R-:W-:Y:S02]  /*2150*/  IMAD.MOV.U32 R23, RZ, RZ, R25 ;  /* 0x000000ffff177224 */ /* 0x000fe400078e0019 */
[----:B------:R-:W-:Y:S01]  /*2160*/  @!P2 IMAD.MOV R24, RZ, RZ, -R24 ;  /* 0x000000ffff18a224 */ /* 0x000fe200078e0a18 */
[----:B------:R-:W-:Y:S01]  /*2170*/  ISETP.GT.U32.AND P2, PT, R4, R31, PT ;  /* 0x0000001f0400720c */ /* 0x000fe20003f44070 */
[--C-:B------:R-:W-:Y:S01]  /*2180*/  @!P6 IMAD.IADD R26, R26, 0x1, -R4.reuse ;  /* 0x000000011a1ae824 */ /* 0x100fe200078e0a04 */
[C---:B------:R-:W-:Y:S01]  /*2190*/  ISETP.GT.U32.AND P6, PT, R4.reuse, R30, PT ;  /* 0x0000001e0400720c */ /* 0x040fe20003fc4070 */
[----:B------:R-:W-:Y:S01]  /*21a0*/  @!P1 IMAD.MOV R23, RZ, RZ, -R23 ;  /* 0x000000ffff179224 */ /* 0x000fe200078e0a17 */
[----:B------:R-:W-:Y:S01]  /*21b0*/  ISETP.GT.U32.AND P1, PT, R4, R28, PT ;  /* 0x0000001c0400720c */ /* 0x000fe20003f24070 */
[----:B------:R-:W-:Y:S01]  /*21c0*/  @!P4 IMAD.IADD R27, R27, 0x1, -R4 ;  /* 0x000000011b1bc824 */ /* 0x000fe200078e0a04 */
[----:B------:R-:W-:Y:S01]  /*21d0*/  IABS R35, R41 ;  /* 0x0000002900237213 */ /* 0x000fe20000000000 */
[----:B------:R-:W-:Y:S01]  /*21e0*/  IMAD.HI.U32 R25, R7, R33, RZ ;  /* 0x0000002107197227 */ /* 0x000fe200078e00ff */
[----:B------:R-:W-:-:S03]  /*21f0*/  ISETP.GE.AND P4, PT, R36, RZ, PT ;  /* 0x000000ff2400720c */ /* 0x000fc60003f86270 */
[----:B------:R-:W-:Y:S01]  /*2200*/  @!P5 IMAD.IADD R29, R29, 0x1, -R4 ;  /* 0x000000011d1dd824 */ /* 0x000fe200078e0a04 */
[----:B------:R-:W-:Y:S01]  /*2210*/  ISETP.GE.AND P5, PT, R37, RZ, PT ;  /* 0x000000ff2500720c */ /* 0x000fe20003fa6270 */
[----:B------:R-:W-:-:S04]  /*2220*/  IMAD.HI.U32 R32, R7, R35, RZ ;  /* 0x0000002307207227 */ /* 0x000fc800078e00ff */
[----:B------:R-:W-:Y:S02]  /*2230*/  IMAD.MOV R34, RZ, RZ, -R25 ;  /* 0x000000ffff227224 */ /* 0x000fe400078e0a19 */
[----:B------:R-:W-:Y:S02]  /*2240*/  IMAD.MOV.U32 R25, RZ, RZ, R27 ;  /* 0x000000ffff197224 */ /* 0x000fe400078e001b */
[----:B------:R-:W-:Y:S01]  /*2250*/  @!P2 IMAD.IADD R31, R31, 0x1, -R4 ;  /* 0x000000011f1fa824 */ /* 0x000fe200078e0a04 */
[----:B------:R-:W-:Y:S01]  /*2260*/  ISETP.GE.AND P2, PT, R39, RZ, PT ;  /* 0x000000ff2700720c */ /* 0x000fe20003f46270 */
[----:B------:R-:W-:Y:S02]  /*2270*/  IMAD.MOV R32, RZ, RZ, -R32 ;  /* 0x000000ffff207224 */ /* 0x000fe400078e0a20 */
[----:B------:R-:W-:Y:S02]  /*2280*/  IMAD R33, R4, R34, R33 ;  /* 0x0000002204217224 */ /* 0x000fe400078e0221 */
[----:B------:R-:W-:-:S02]  /*2290*/  IMAD.MOV.U32 R27, RZ, RZ, R29 ;  /* 0x000000ffff1b7224 */ /* 0x000fc400078e001d */
[--C-:B------:R-:W-:Y:S01]  /*22a0*/  @!P6 IMAD.IADD R30, R30, 0x1, -R4.reuse ;  /* 0x000000011e1ee824 */ /* 0x100fe200078e0a04 */
[----:B------:R-:W-:Y:S01]  /*22b0*/  ISETP.GE.AND P6, PT, R40, RZ, PT ;  /* 0x000000ff2800720c */ /* 0x000fe20003fc6270 */
[----:B------:R-:W-:Y:S01]  /*22c0*/  @!P1 IMAD.IADD R28, R28, 0x1, -R4 ;  /* 0x000000011c1c9824 */ /* 0x000fe200078e0a04 */
[----:B------:R-:W-:Y:S01]  /*22d0*/  ISETP.GE.AND P1, PT, R38, RZ, PT ;  /* 0x000000ff2600720c */ /* 0x000fe20003f26270 */
[----:B------:R-:W-:Y:S01]  /*22e0*/  @!P0 IMAD.MOV R25, RZ, RZ, -R25 ;  /* 0x000000ffff198224 */ /* 0x000fe200078e0a19 */
[C---:B------:R-:W-:Y:S01]  /*22f0*/  ISETP.GT.U32.AND P0, PT, R4.reuse, R31, PT ;  /* 0x0000001f0400720c */ /* 0x040fe20003f04070 */
[C---:B------:R-:W-:Y:S02]  /*2300*/  IMAD R32, R4.reuse, R32, R35 ;  /* 0x0000002004207224 */ /* 0x040fe400078e0223 */
[----:B------:R-:W-:Y:S01]  /*2310*/  @!P4 IMAD.MOV R27, RZ, RZ, -R27 ;  /* 0x000000ffff1bc224 */ /* 0x000fe200078e0a1b */
[C---:B------:R-:W-:Y:S01]  /*2320*/  ISETP.GT.U32.AND P4, PT, R4.reuse, R33, PT ;  /* 0x000000210400720c */ /* 0x040fe20003f84070 */
[----:B------:R-:W-:Y:S01]  /*2330*/  @!P3 IMAD.MOV R26, RZ, RZ, -R26 ;  /* 0x000000ffff1ab224 */ /* 0x000fe200078e0a1a */
[C---:B------:R-:W-:Y:S01]  /*2340*/  ISETP.GT.U32.AND P3, PT, R4.reuse, R30, PT ;  /* 0x0000001e0400720c */ /* 0x040fe20003f64070 */
[----:B------:R-:W-:Y:S01]  /*2350*/  @!P5 IMAD.MOV R28, RZ, RZ, -R28 ;  /* 0x000000ffff1cd224 */ /* 0x000fe200078e0a1c */
[----:B------:R-:W-:Y:S01]  /*2360*/  ISETP.GT.U32.AND P5, PT, R4, R32, PT ;  /* 0x000000200400720c */ /* 0x000fe20003fa4070 */
[----:B------:R-:W-:-:S02]  /*2370*/  VIADD R29, R5, 0xa4 ;  /* 0x000000a4051d7836 */ /* 0x000fc40000000000 */
[----:B------:R-:W-:Y:S02]  /*2380*/  VIADD R34, R5, 0xa0 ;  /* 0x000000a005227836 */ /* 0x000fe40000000000 */
[--C-:B------:R-:W-:Y:S01]  /*2390*/  @!P0 IMAD.IADD R31, R31, 0x1, -R4.reuse ;  /* 0x000000011f1f8824 */ /* 0x100fe200078e0a04 */
[----:B------:R-:W-:Y:S01]  /*23a0*/  IABS R36, R29 ;  /* 0x0000001d00247213 */ /* 0x000fe20000000000 */
[----:B------:R-:W-:Y:S01]  /*23b0*/  VIADD R35, R5, 0x9c ;  /* 0x0000009c05237836 */ /* 0x000fe20000000000 */
[----:B------:R-:W-:Y:S01]  /*23c0*/  IABS R37, R34 ;  /* 0x0000002200257213 */ /* 0x000fe20000000000 */
[--C-:B------:R-:W-:Y:S01]  /*23d0*/  @!P4 IMAD.IADD R33, R33, 0x1, -R4.reuse ;  /* 0x000000012121c824 */ /* 0x100fe200078e0a04 */
[----:B------:R-:W-:Y:S01]  /*23e0*/  ISETP.GE.AND P4, PT, R34, RZ, PT ;  /* 0x000000ff2200720c */ /* 0x000fe20003f86270 */
[--C-:B------:R-:W-:Y:S01]  /*23f0*/  @!P3 IMAD.IADD R30, R30, 0x1, -R4.reuse ;  /* 0x000000011e1eb824 */ /* 0x100fe200078e0a04 */
[----:B------:R-:W-:Y:S01]  /*2400*/  ISETP.GE.AND P3, PT, R29, RZ, PT ;  /* 0x000000ff1d00720c */ /* 0x000fe20003f66270 */
[----:B------:R-:W-:Y:S01]  /*2410*/  IMAD.MOV.U32 R29, RZ, RZ, R31 ;  /* 0x000000ffff1d7224 */ /* 0x000fe200078e001f */
[----:B------:R-:W-:Y:S01]  /*2420*/  IABS R38, R35 ;  /* 0x0000002300267213 */ /* 0x000fe20000000000 */
[----:B------:R-:W-:Y:S01]  /*2430*/  @!P5 IMAD.IADD R32, R32, 0x1, -R4 ;  /* 0x000000012020d824 */ /* 0x000fe200078e0a04 */
[----:B------:R-:W-:Y:S01]  /*2440*/  ISETP.GT.U32.AND P5, PT, R4, R33, PT ;  /* 0x000000210400720c */ /* 0x000fe20003fa4070 */
[----:B------:R-:W-:Y:S01]  /*2450*/  IMAD.HI.U32 R31, R7, R36, RZ ;  /* 0x00000024071f7227 */ /* 0x000fe200078e00ff */
[----:B------:R-:W-:-:S03]  /*2460*/  ISETP.GE.AND P0, PT, R41, RZ, PT ;  /* 0x000000ff2900720c */ /* 0x000fc60003f06270 */
[----:B------:R-:W-:Y:S01]  /*2470*/  @!P1 IMAD.MOV R29, RZ, RZ, -R29 ;  /* 0x000000ffff1d9224 */ /* 0x000fe200078e0a1d */
[C---:B------:R-:W-:Y:S01]  /*2480*/  ISETP.GT.U32.AND P1, PT, R4.reuse, R32, PT ;  /* 0x000000200400720c */ /* 0x040fe20003f24070 */
[----:B------:R-:W-:Y:S02]  /*2490*/  IMAD.MOV R31, RZ, RZ, -R31 ;  /* 0x000000ffff1f7224 */ /* 0x000fe400078e0a1f */
[----:B------:R-:W-:Y:S01]  /*24a0*/  @!P2 IMAD.MOV R30, RZ, RZ, -R30 ;  /* 0x000000ffff1ea224 */ /* 0x000fe200078e0a1e */
[----:B------:R-:W-:Y:S01]  /*24b0*/  ISETP.GE.AND P2, PT, R35, RZ, PT ;  /* 0x000000ff2300720c */ /* 0x000fe20003f46270 */
[----:B------:R-:W-:Y:S02]  /*24c0*/  IMAD R35, R4, R31, R36 ;  /* 0x0000001f04237224 */ /* 0x000fe400078e0224 */
[----:B------:R-:W-:-:S04]  /*24d0*/  IMAD.HI.U32 R34, R7, R37, RZ ;  /* 0x0000002507227227 */ /* 0x000fc800078e00ff */
[----:B------:R-:W-:Y:S02]  /*24e0*/  VIADD R31, R5, 0x98 ;  /* 0x00000098051f7836 */ /* 0x000fe40000000000 */
[----:B------:R-:W-:Y:S01]  /*24f0*/  @!P5 IMAD.IADD R33, R33, 0x1, -R4 ;  /* 0x000000012121d824 */ /* 0x000fe200078e0a04 */
[----:B------:R-:W-:Y:S01]  /*2500*/  ISETP.GT.U32.AND P5, PT, R4, R35, PT ;  /* 0x000000230400720c */ /* 0x000fe20003fa4070 */
[----:B------:R-:W-:Y:S01]  /*2510*/  IMAD.MOV R34, RZ, RZ, -R34 ;  /* 0x000000ffff227224 */ /* 0x000fe200078e0a22 */
[----:B------:R-:W-:Y:S01]  /*2520*/  IABS R40, R31 ;  /* 0x0000001f00287213 */ /* 0x000fe20000000000 */
[----:B------:R-:W-:Y:S01]  /*2530*/  @!P1 IMAD.IADD R32, R32, 0x1, -R4 ;  /* 0x0000000120209824 */ /* 0x000fe200078e0a04 */
[----:B------:R-:W-:Y:S01]  /*2540*/  ISETP.GE.AND P1, PT, R31, RZ, PT ;  /* 0x000000ff1f00720c */ /* 0x000fe20003f26270 */
[----:B------:R-:W-:Y:S02]  /*2550*/  IMAD R34, R4, R34, R37 ;  /* 0x0000002204227224 */ /* 0x000fe400078e0225 */
[----:B------:R-:W-:-:S02]  /*2560*/  IMAD.MOV.U32 R31, RZ, RZ, R33 ;  /* 0x000000ffff1f7224 */ /* 0x000fc400078e0021 */
[----:B------:R-:W-:-:S04]  /*2570*/  IMAD.HI.U32 R36, R7, R38, RZ ;  /* 0x0000002607247227 */ /* 0x000fc800078e00ff */
[----:B------:R-:W-:Y:S01]  /*2580*/  @!P6 IMAD.MOV R31, RZ, RZ, -R31 ;  /* 0x000000ffff1fe224 */ /* 0x000fe200078e0a1f */
[C---:B------:R-:W-:Y:S01]  /*2590*/  ISETP.GT.U32.AND P6, PT, R4.reuse, R34, PT ;  /* 0x000000220400720c */ /* 0x040fe20003fc4070 */
[----:B------:R-:W-:Y:S02]  /*25a0*/  @!P5 IMAD.IADD R35, R35, 0x1, -R4 ;  /* 0x000000012323d824 */ /* 0x000fe400078e0a04 */
[----:B------:R-:W-:Y:S02]  /*25b0*/  VIADD R37, R5, 0x94 ;  /* 0x0000009405257836 */ /* 0x000fe40000000000 */
[----:B------:R-:W-:Y:S01]  /*25c0*/  IMAD.MOV R39, RZ, RZ, -R36 ;  /* 0x000000ffff277224 */ /* 0x000fe200078e0a24 */
[----:B------:R-:W-:Y:S01]  /*25d0*/  ISETP.GT.U32.AND P5, PT, R4, R35, PT ;  /* 0x000000230400720c */ /* 0x000fe20003fa4070 */
[----:B------:R-:W-:Y:S01]  /*25e0*/  IMAD.HI.U32 R33, R7, R40, RZ ;  /* 0x0000002807217227 */ /* 0x000fe200078e00ff */
[----:B------:R-:W-:-:S03]  /*25f0*/  IABS R36, R37 ;  /* 0x0000002500247213 */ /* 0x000fc60000000000 */
[----:B------:R-:W-:Y:S02]  /*2600*/  VIADD R45, R5, 0x90 ;  /* 0x00000090052d7836 */ /* 0x000fe40000000000 */
[----:B------:R-:W-:Y:S01]  /*2610*/  @!P0 IMAD.MOV R32, RZ, RZ, -R32 ;  /* 0x000000ffff208224 */ /* 0x000fe200078e0a20 */
[----:B------:R-:W-:Y:S01]  /*2620*/  ISETP.GE.AND P0, PT, R37, RZ, PT ;  /* 0x000000ff2500720c */ /* 0x000fe20003f06270 */
[----:B------:R-:W-:Y:S01]  /*2630*/  @!P6 IMAD.IADD R34, R34, 0x1, -R4 ;  /* 0x000000012222e824 */ /* 0x000fe200078e0a04 */
[----:B------:R-:W-:Y:S01]  /*2640*/  IABS R41, R45 ;  /* 0x0000002d00297213 */ /* 0x000fe20000000000 */
[C---:B------:R-:W-:Y:S02]  /*2650*/  IMAD R37, R4.reuse, R39, R38 ;  /* 0x0000002704257224 */ /* 0x040fe400078e0226 */
[----:B------:R-:W-:Y:S01]  /*2660*/  IMAD.MOV R33, RZ, RZ, -R33 ;  /* 0x000000ffff217224 */ /* 0x000fe200078e0a21 */
[----:B------:R-:W-:Y:S01]  /*2670*/  ISETP.GT.U32.AND P6, PT, R4, R34, PT ;  /* 0x000000220400720c */ /* 0x000fe20003fc4070 */
[----:B------:R-:W-:-:S02]  /*2680*/  IMAD.MOV.U32 R39, RZ, RZ, R36 ;  /* 0x000000ffff277224 */ /* 0x000fc400078e0024 */
[----:B------:R-:W-:Y:S02]  /*2690*/  IMAD R36, R4, R33, R40 ;  /* 0x0000002104247224 */ /* 0x000fe400078e0228 */
[----:B------:R-:W-:-:S04]  /*26a0*/  IMAD.HI.U32 R33, R7, R39, RZ ;  /* 0x0000002707217227 */ /* 0x000fc800078e00ff */
[----:B------:R-:W-:Y:S01]  /*26b0*/  @!P5 IMAD.IADD R35, R35, 0x1, -R4 ;  /* 0x000000012323d824 */ /* 0x000fe200078e0a04 */
[----:B------:R-:W-:Y:S01]  /*26c0*/  ISETP.GT.U32.AND P5, PT, R4, R37, PT ;  /* 0x000000250400720c */ /* 0x000fe20003fa4070 */
[----:B------:R-:W-:-:S04]  /*26d0*/  IMAD.HI.U32 R38, R7, R41, RZ ;  /* 0x0000002907267227 */ /* 0x000fc800078e00ff */
[----:B------:R-:W-:Y:S02]  /*26e0*/  IMAD.MOV R40, RZ, RZ, -R33 ;  /* 0x000000ffff287224 */ /* 0x000fe400078e0a21 */
[----:B------:R-:W-:Y:S02]  /*26f0*/  IMAD.MOV R42, RZ, RZ, -R38 ;  /* 0x000000ffff2a7224 */ /* 0x000fe400078e0a26 */
[C---:B------:R-:W-:Y:S02]  /*2700*/  IMAD R38, R4.reuse, R40, R39 ;  /* 0x0000002804267224 */ /* 0x040fe400078e0227 */
[----:B------:R-:W-:Y:S02]  /*2710*/  IMAD R39, R4, R42, R41 ;  /* 0x0000002a04277224 */ /* 0x000fe400078e0229 */
[----:B------:R-:W-:Y:S01]  /*2720*/  @!P6 IMAD.IADD R34, R34, 0x1, -R4 ;  /* 0x000000012222e824 */ /* 0x000fe200078e0a04 */
[----:B------:R-:W-:Y:S01]  /*2730*/  ISETP.GT.U32.AND P6, PT, R4, R38, PT ;  /* 0x000000260400720c */ /* 0x000fe20003fc4070 */
[----:B------:R-:W-:-:S02]  /*2740*/  VIADD R46, R5, 0x8c ;  /* 0x0000008c052e7836 */ /* 0x000fc40000000000 */
[----:B------:R-:W-:Y:S01]  /*2750*/  @!P5 IMAD.IADD R37, R37, 0x1, -R4 ;  /* 0x000000012525d824 */ /* 0x000fe200078e0a04 */
[C---:B------:R-:W-:Y:S01]  /*2760*/  ISETP.GT.U32.AND P5, PT, R4.reuse, R39, PT ;  /* 0x000000270400720c */ /* 0x040fe20003fa4070 */
[----:B------:R-:W-:Y:S01]  /*2770*/  IMAD.MOV.U32 R33, RZ, RZ, R35 ;  /* 0x000000ffff217224 */ /* 0x000fe200078e0023 */
[----:B------:R-:W-:Y:S01]  /*2780*/  IABS R43, R46 ;  /* 0x0000002e002b7213 */ /* 0x000fe20000000000 */
[----:B------:R-:W-:Y:S02]  /*2790*/  VIADD R47, R5, 0x88 ;  /* 0x00000088052f7836 */ /* 0x000fe40000000000 */
[----:B------:R-:W-:Y:S01]  /*27a0*/  @!P3 IMAD.MOV R33, RZ, RZ, -R33 ;  /* 0x000000ffff21b224 */ /* 0x000fe200078e0a21 */
[----:B------:R-:W-:Y:S01]  /*27b0*/  ISETP.GT.U32.AND P3, PT, R4, R36, PT ;  /* 0x000000240400720c */ /* 0x000fe20003f64070 */
[----:B------:R-:W-:Y:S01]  /*27c0*/  IMAD.HI.U32 R35, R7, R43, RZ ;  /* 0x0000002b07237227 */ /* 0x000fe200078e00ff */
[----:B------:R-:W-:-:S03]  /*27d0*/  IABS R40, R47 ;  /* 0x0000002f00287213 */ /* 0x000fc60000000000 */
[--C-:B------:R-:W-:Y:S02]  /*27e0*/  @!P6 IMAD.IADD R38, R38, 0x1, -R4.reuse ;  /* 0x000000012626e824 */ /* 0x100fe400078e0a04 */
[----:B------:R-:W-:Y:S02]  /*27f0*/  IMAD.MOV R35, RZ, RZ, -R35 ;  /* 0x000000ffff237224 */ /* 0x000fe400078e0a23 */
[----:B------:R-:W-:Y:S01]  /*2800*/  @!P5 IMAD.IADD R39, R39, 0x1, -R4 ;  /* 0x000000012727d824 */ /* 0x000fe200078e0a04 */
[C---:B------:R-:W-:Y:S01]  /*2810*/  ISETP.GT.U32.AND P5, PT, R4.reuse, R38, PT ;  /* 0x000000260400720c */ /* 0x040fe20003fa4070 */
[----:B------:R-:W-:Y:S02]  /*2820*/  IMAD R41, R4, R35, R43 ;  /* 0x0000002304297224 */ /* 0x000fe400078e022b */
[----:B------:R-:W-:-:S04]  /*2830*/  IMAD.HI.U32 R35, R7, R40, RZ ;  /* 0x0000002807237227 */ /* 0x000fc800078e00ff */
[----:B------:R-:W-:Y:S02]  /*2840*/  IMAD.MOV R35, RZ, RZ, -R35 ;  /* 0x000000ffff237224 */ /* 0x000fe400078e0a23 */
[----:B------:R-:W-:Y:S01]  /*2850*/  @!P3 IMAD.IADD R36, R36, 0x1, -R4 ;  /* 0x000000012424b824 */ /* 0x000fe200078e0a04 */
[C---:B------:R-:W-:Y:S01]  /*2860*/  ISETP.GT.U32.AND P3, PT, R4.reuse, R37, PT ;  /* 0x000000250400720c */ /* 0x040fe20003f64070 */
[C---:B------:R-:W-:Y:S02]  /*2870*/  IMAD R40, R4.reuse, R35, R40 ;  /* 0x0000002304287224 */ /* 0x040fe400078e0228 */
[----:B------:R-:W-:Y:S01]  /*2880*/  @!P4 IMAD.MOV R34, RZ, RZ, -R34 ;  /* 0x000000ffff22c224 */ /* 0x000fe200078e0a22 */
[C---:B------:R-:W-:Y:S01]  /*2890*/  ISETP.GT.U32.AND P4, PT, R4.reuse, R39, PT ;  /* 0x000000270400720c */ /* 0x040fe20003f84070 */
[C---:B------:R-:W-:Y:S01]  /*28a0*/  VIADD R48, R5.reuse, 0x84 ;  /* 0x0000008405307836 */ /* 0x040fe20000000000 */
[----:B------:R-:W-:Y:S01]  /*28b0*/  ISETP.GT.U32.AND P6, PT, R4, R36, PT ;  /* 0x000000240400720c */ /* 0x000fe20003fc4070 */
[----:B------:R-:W-:Y:S01]  /*28c0*/  @!P5 IMAD.IADD R38, R38, 0x1, -R4 ;  /* 0x000000012626d824 */ /* 0x000fe200078e0a04 */
[----:B------:R-:W-:Y:S01]  /*28d0*/  ISETP.GT.U32.AND P5, PT, R4, R40, PT ;  /* 0x000000280400720c */ /* 0x000fe20003fa4070 */
[C---:B------:R-:W-:Y:S01]  /*28e0*/  VIADD R49, R5.reuse, 0x80 ;  /* 0x0000008005317836 */ /* 0x040fe20000000000 */
[----:B------:R-:W-:Y:S01]  /*28f0*/  IABS R43, R48 ;  /* 0x00000030002b7213 */ /* 0x000fe20000000000 */
[----:B------:R-:W-:-:S02]  /*2900*/  VIADD R50, R5, 0x7c ;  /* 0x0000007c05327836 */ /* 0x000fc40000000000 */
[----:B------:R-:W-:Y:S01]  /*2910*/  @!P3 IMAD.IADD R37, R37, 0x1, -R4 ;  /* 0x000000012525b824 */ /* 0x000fe200078e0a04 */
[----:B------:R-:W-:Y:S01]  /*2920*/  IABS R44, R49 ;  /* 0x00000031002c7213 */ /* 0x000fe20000000000 */
[----:B------:R-:W-:Y:S01]  /*2930*/  IMAD.HI.U32 R35, R7, R43, RZ ;  /* 0x0000002b07237227 */ /* 0x000fe200078e00ff */
[----:B------:R-:W-:-:S03]  /*2940*/  ISETP.GT.U32.AND P3, PT, R4, R41, PT ;  /* 0x000000290400720c */ /* 0x000fc60003f64070 */
[--C-:B------:R-:W-:Y:S01]  /*2950*/  @!P4 IMAD.IADD R39, R39, 0x1, -R4.reuse ;  /* 0x000000012727c824 */ /* 0x100fe200078e0a04 */
[----:B------:R-:W-:Y:S01]  /*2960*/  ISETP.GE.AND P4, PT, R46, RZ, PT ;  /* 0x000000ff2e00720c */ /* 0x000fe20003f86270 */
[----:B------:R-:W-:Y:S01]  /*2970*/  IMAD.MOV R35, RZ, RZ, -R35 ;  /* 0x000000ffff237224 */ /* 0x000fe200078e0a23 */
[----:B------:R-:W-:Y:S01]  /*2980*/  IABS R46, R50 ;  /* 0x00000032002e7213 */ /* 0x000fe20000000000 */
[----:B------:R-:W-:Y:S02]  /*2990*/  @!P5 IMAD.IADD R40, R40, 0x1, -R4 ;  /* 0x000000012828d824 */ /* 0x000fe400078e0a04 */
[----:B------:R-:W-:-:S03]  /*29a0*/  IMAD.HI.U32 R42, R7, R44, RZ ;  /* 0x0000002c072a7227 */ /* 0x000fc600078e00ff */
[----:B------:R-:W-:Y:S01]  /*29b0*/  ISETP.GT.U32.AND P5, PT, R4, R40, PT ;  /* 0x000000280400720c */ /* 0x000fe20003fa4070 */
[----:B------:R-:W-:Y:S01]  /*29c0*/  @!P6 IMAD.IADD R36, R36, 0x1, -R4 ;  /* 0x000000012424e824 */ /* 0x000fe200078e0a04 */
[----:B------:R-:W-:Y:S01]  /*29d0*/  ISETP.GE.AND P6, PT, R45, RZ, PT ;  /* 0x000000ff2d00720c */ /* 0x000fe20003fc6270 */
[----:B------:R-:W-:Y:S02]  /*29e0*/  IMAD R43, R4, R35, R43 ;  /* 0x00000023042b7224 */ /* 0x000fe400078e022b */
[----:B------:R-:W-:Y:S02]  /*29f0*/  IMAD.MOV R45, RZ, RZ, -R42 ;  /* 0x000000ffff2d7224 */ /* 0x000fe400078e0a2a */
[----:B------:R-:W-:Y:S02]  /*2a00*/  IMAD.MOV.U32 R35, RZ, RZ, R37 ;  /* 0x000000ffff237224 */ /* 0x000fe400078e0025 */
[----:B------:R-:W-:-:S04]  /*2a10*/  IMAD.HI.U32 R37, R7, R46, RZ ;  /* 0x0000002e07257227 */ /* 0x000fc800078e00ff */
[C---:B------:R-:W-:Y:S02]  /*2a20*/  IMAD R42, R4.reuse, R45, R44 ;  /* 0x0000002d042a7224 */ /* 0x040fe400078e022c */
[----:B------:R-:W-:Y:S01]  /*2a30*/  @!P3 IMAD.IADD R41, R41, 0x1, -R4 ;  /* 0x000000012929b824 */ /* 0x000fe200078e0a04 */
[----:B------:R-:W-:Y:S01]  /*2a40*/  ISETP.GE.AND P3, PT, R47, RZ, PT ;  /* 0x000000ff2f00720c */ /* 0x000fe20003f66270 */
[----:B------:R-:W-:Y:S02]  /*2a50*/  IMAD.MOV R45, RZ, RZ, -R37 ;  /* 0x000000ffff2d7224 */ /* 0x000fe400078e0a25 */
[----:B------:R-:W-:Y:S01]  /*2a60*/  @!P2 IMAD.MOV R35, RZ, RZ, -R35 ;  /* 0x000000ffff23a224 */ /* 0x000fe200078e0a23 */
[C---:B------:R-:W-:Y:S01]  /*2a70*/  ISETP.GT.U32.AND P2, PT, R4.reuse, R41, PT ;  /* 0x000000290400720c */ /* 0x040fe20003f44070 */
[----:B------:R-:W-:Y:S02]  /*2a80*/  IMAD R45, R4, R45, R46 ;  /* 0x0000002d042d7224 */ /* 0x000fe400078e022e */
[----:B------:R-:W-:-:S02]  /*2a90*/  @!P5 IMAD.IADD R40, R40, 0x1, -R4 ;  /* 0x000000012828d824 */ /* 0x000fc400078e0a04 */
[C---:B------:R-:W-:Y:S01]  /*2aa0*/  VIADD R51, R5.reuse, 0x78 ;  /* 0x0000007805337836 */ /* 0x040fe20000000000 */
[C---:B------:R-:W-:Y:S01]  /*2ab0*/  ISETP.GT.U32.AND P5, PT, R4.reuse, R45, PT ;  /* 0x0000002d0400720c */ /* 0x040fe20003fa4070 */
[----:B------:R-:W-:Y:S02]  /*2ac0*/  IMAD.MOV.U32 R37, RZ, RZ, R39 ;  /* 0x000000ffff257224 */ /* 0x000fe400078e0027 */
[----:B------:R-:W-:Y:S01]  /*2ad0*/  @!P1 IMAD.MOV R36, RZ, RZ, -R36 ;  /* 0x000000ffff249224 */ /* 0x000fe200078e0a24 */
[----:B------:R-:W-:Y:S01]  /*2ae0*/  IABS R44, R51 ;  /* 0x00000033002c7213 */ /* 0x000fe20000000000 */
[----:B------:R-:W-:Y:S01]  /*2af0*/  VIADD R52, R5, 0x74 ;  /* 0x0000007405347836 */ /* 0x000fe20000000000 */
[C---:B------:R-:W-:Y:S01]  /*2b00*/  ISETP.GT.U32.AND P1, PT, R4.reuse, R43, PT ;  /* 0x0000002b0400720c */ /* 0x040fe20003f24070 */
[--C-:B------:R-:W-:Y:S01]  /*2b10*/  @!P2 IMAD.IADD R41, R41, 0x1, -R4.reuse ;  /* 0x000000012929a824 */ /* 0x100fe200078e0a04 */
[----:B------:R-:W-:Y:S01]  /*2b20*/  ISETP.GE.AND P2, PT, R49, RZ, PT ;  /* 0x000000ff3100720c */ /* 0x000fe20003f46270 */
[----:B------:R-:W-:Y:S01]  /*2b30*/  @!P6 IMAD.MOV R37, RZ, RZ, -R37 ;  /* 0x000000ffff25e224 */ /* 0x000fe200078e0a25 */
[----:B------:R-:W-:Y:S01]  /*2b40*/  ISETP.GT.U32.AND P6, PT, R4, R42, PT ;  /* 0x0000002a0400720c */ /* 0x000fe20003fc4070 */
[----:B------:R-:W-:Y:S01]  /*2b50*/  IMAD.MOV.U32 R39, RZ, RZ, R41 ;  /* 0x000000ffff277224 */ /* 0x000fe200078e0029 */
[----:B------:R-:W-:Y:S01]  /*2b60*/  IABS R46, R52 ;  /* 0x00000034002e7213 */ /* 0x000fe20000000000 */
[----:B------:R-:W-:-:S02]  /*2b70*/  @!P5 IMAD.IADD R45, R45, 0x1, -R4 ;  /* 0x000000012d2dd824 */ /* 0x000fc400078e0a04 */
[----:B------:R-:W-:-:S03]  /*2b80*/  IMAD.HI.U32 R41, R7, R44, RZ ;  /* 0x0000002c07297227 */ /* 0x000fc600078e00ff */
[----:B------:R-:W-:Y:S01]  /*2b90*/  ISETP.GT.U32.AND P5, PT, R4, R45, PT ;  /* 0x0000002d0400720c */ /* 0x000fe20003fa4070 */
[----:B------:R-:W-:Y:S02]  /*2ba0*/  IMAD.MOV R47, RZ, RZ, -R41 ;  /* 0x000000ffff2f7224 */ /* 0x000fe400078e0a29 */
[----:B------:R-:W-:-:S04]  /*2bb0*/  IMAD.HI.U32 R41, R7, R46, RZ ;  /* 0x0000002e07297227 */ /* 0x000fc800078e00ff */
[--C-:B------:R-:W-:Y:S01]  /*2bc0*/  @!P1 IMAD.IADD R43, R43, 0x1, -R4.reuse ;  /* 0x000000012b2b9824 */ /* 0x100fe200078e0a04 */
[----:B------:R-:W-:Y:S01]  /*2bd0*/  ISETP.GE.AND P1, PT, R50, RZ, PT ;  /* 0x000000ff3200720c */ /* 0x000fe20003f26270 */
[----:B------:R-:W-:Y:S02]  /*2be0*/  IMAD.MOV R41, RZ, RZ, -R41 ;  /* 0x000000ffff297224 */ /* 0x000fe400078e0a29 */
[----:B------:R-:W-:Y:S02]  /*2bf0*/  VIADD R53, R5, 0x70 ;  /* 0x0000007005357836 */ /* 0x000fe40000000000 */
[----:B------:R-:W-:Y:S01]  /*2c00*/  @!P6 IMAD.IADD R42, R42, 0x1, -R4 ;  /* 0x000000012a2ae824 */ /* 0x000fe200078e0a04 */
[C---:B------:R-:W-:Y:S01]  /*2c10*/  ISETP.GT.U32.AND P6, PT, R4.reuse, R43, PT ;  /* 0x0000002b0400720c */ /* 0x040fe20003fc4070 */
[C---:B------:R-:W-:Y:S02]  /*2c20*/  IMAD R44, R4.reuse, R47, R44 ;  /* 0x0000002f042c7224 */ /* 0x040fe400078e022c */
[----:B------:R-:W-:-:S02]  /*2c30*/  IMAD R47, R4, R41, R46 ;  /* 0x00000029042f7224 */ /* 0x000fc400078e022e */
[----:B------:R-:W-:Y:S01]  /*2c40*/  @!P0 IMAD.MOV R38, RZ, RZ, -R38 ;  /* 0x000000ffff268224 */ /* 0x000fe200078e0a26 */
[----:B------:R-:W-:Y:S01]  /*2c50*/  ISETP.GE.AND P0, PT, R48, RZ, PT ;  /* 0x000000ff3000720c */ /* 0x000fe20003f06270 */
[----:B------:R-:W-:Y:S01]  /*2c60*/  VIADD R54, R5, 0x6c ;  /* 0x0000006c05367836 */ /* 0x000fe20000000000 */
[----:B------:R-:W-:Y:S01]  /*2c70*/  IABS R48, R53 ;  /* 0x0000003500307213 */ /* 0x000fe20000000000 */
[----:B------:R-:W-:Y:S01]  /*2c80*/  @!P4 IMAD.MOV R39, RZ, RZ, -R39 ;  /* 0x000000ffff27c224 */ /* 0x000fe200078e0a27 */
[C---:B------:R-:W-:Y:S01]  /*2c90*/  ISETP.GT.U32.AND P4, PT, R4.reuse, R42, PT ;  /* 0x0000002a0400720c */ /* 0x040fe20003f84070 */
[----:B------:R-:W-:Y:S01]  /*2ca0*/  @!P5 IMAD.IADD R45, R45, 0x1, -R4 ;  /* 0x000000012d2dd824 */ /* 0x000fe200078e0a04 */
[----:B------:R-:W-:Y:S01]  /*2cb0*/  ISETP.GT.U32.AND P5, PT, R4, R47, PT ;  /* 0x0000002f0400720c */ /* 0x000fe20003fa4070 */
[----:B------:R-:W-:Y:S01]  /*2cc0*/  IMAD.HI.U32 R41, R7, R48, RZ ;  /* 0x0000003007297227 */ /* 0x000fe200078e00ff */
[----:B------:R-:W-:-:S03]  /*2cd0*/  IABS R49, R54 ;  /* 0x0000003600317213 */ /* 0x000fc60000000000 */
[----:B------:R-:W-:Y:S02]  /*2ce0*/  IMAD.MOV R41, RZ, RZ, -R41 ;  /* 0x000000ffff297224 */ /* 0x000fe400078e0a29 */
[----:B------:R-:W-:-:S04]  /*2cf0*/  IMAD.HI.U32 R46, R7, R49, RZ ;  /* 0x00000031072e7227 */ /* 0x000fc800078e00ff */
[----:B------:R-:W-:Y:S01]  /*2d00*/  @!P6 IMAD.IADD R43, R43, 0x1, -R4 ;  /* 0x000000012b2be824 */ /* 0x000fe200078e0a04 */
[----:B------:R-:W-:Y:S01]  /*2d10*/  ISETP.GT.U32.AND P6, PT, R4, R44, PT ;  /* 0x0000002c0400720c */ /* 0x000fe20003fc4070 */
[----:B------:R-:W-:Y:S02]  /*2d20*/  VIADD R55, R5, 0x68 ;  /* 0x0000006805377836 */ /* 0x000fe40000000000 */
[----:B------:R-:W-:Y:S02]  /*2d30*/  IMAD.MOV R50, RZ, RZ, -R46 ;  /* 0x000000ffff327224 */ /* 0x000fe400078e0a2e */
[----:B------:R-:W-:Y:S01]  /*2d40*/  @!P4 IMAD.IADD R42, R42, 0x1, -R4 ;  /* 0x000000012a2ac824 */ /* 0x000fe200078e0a04 */
[----:B------:R-:W-:Y:S01]  /*2d50*/  ISETP.GE.AND P4, PT, R51, RZ, PT ;  /* 0x000000ff3300720c */ /* 0x000fe20003f86270 */
[----:B------:R-:W-:Y:S01]  /*2d60*/  IMAD R46, R4, R41, R48 ;  /* 0x00000029042e7224 */ /* 0x000fe200078e0230 */
[----:B------:R-:W-:Y:S01]  /*2d70*/  IABS R51, R55 ;  /* 0x0000003700337213 */ /* 0x000fe20000000000 */
[----:B------:R-:W-:-:S02]  /*2d80*/  @!P5 IMAD.IADD R47, R47, 0x1, -R4 ;  /* 0x000000012f2fd824 */ /* 0x000fc400078e0a04 */
[----:B------:R-:W-:Y:S01]  /*2d90*/  IMAD.MOV.U32 R41, RZ, RZ, R43 ;  /* 0x000000ffff297224 */ /* 0x000fe200078e002b */
[----:B------:R-:W-:Y:S01]  /*2da0*/  ISETP.GT.U32.AND P5, PT, R4, R46, PT ;  /* 0x0000002e0400720c */ /* 0x000fe20003fa4070 */
[----:B------:R-:W-:-:S04]  /*2db0*/  IMAD.HI.U32 R48, R7, R51, RZ ;  /* 0x0000003307307227 */ /* 0x000fc800078e00ff */
[----:B------:R-:W-:Y:S01]  /*2dc0*/  @!P0 IMAD.MOV R41, RZ, RZ, -R41 ;  /* 0x000000ffff298224 */ /* 0x000fe200078e0a29 */
[----:B------:R-:W-:Y:S01]  /*2dd0*/  ISETP.GT.U32.AND P0, PT, R4, R47, PT ;  /* 0x0000002f0400720c */ /* 0x000fe20003f04070 */
[----:B------:R-:W-:Y:S02]  /*2de0*/  IMAD.MOV R48, RZ, RZ, -R48 ;  /* 0x000000ffff307224 */ /* 0x000fe400078e0a30 */
[----:B------:R-:W-:Y:S01]  /*2df0*/  @!P6 IMAD.IADD R44, R44, 0x1, -R4 ;  /* 0x000000012c2ce824 */ /* 0x000fe200078e0a04 */
[----:B------:R-:W-:Y:S01]  /*2e00*/  ISETP.GE.AND P6, PT, R52, RZ, PT ;  /* 0x000000ff3400720c */ /* 0x000fe20003fc6270 */
[----:B------:R-:W-:Y:S02]  /*2e10*/  VIADD R52, R5, 0x64 ;  /* 0x0000006405347836 */ /* 0x000fe40000000000 */
[C---:B------:R-:W-:Y:S02]  /*2e20*/  IMAD R48, R4.reuse, R48, R51 ;  /* 0x0000003004307224 */ /* 0x040fe400078e0233 */
[----:B------:R-:W-:Y:S01]  /*2e30*/  IMAD R49, R4, R50, R49 ;  /* 0x0000003204317224 */ /* 0x000fe200078e0231 */
[----:B------:R-:W-:Y:S01]  /*2e40*/  IABS R50, R52 ;  /* 0x0000003400327213 */ /* 0x000fe20000000000 */
[----:B------:R-:W-:-:S02]  /*2e50*/  IMAD.MOV.U32 R43, RZ, RZ, R45 ;  /* 0x000000ffff2b7224 */ /* 0x000fc400078e002d */
[----:B------:R-:W-:Y:S01]  /*2e60*/  @!P0 IMAD.IADD R47, R47, 0x1, -R4 ;  /* 0x000000012f2f8824 */ /* 0x000fe200078e0a04 */
[C---:B------:R-:W-:Y:S01]  /*2e70*/  ISETP.GT.U32.AND P0, PT, R4.reuse, R48, PT ;  /* 0x000000300400720c */ /* 0x040fe20003f04070 */
[----:B------:R-:W-:Y:S02]  /*2e80*/  IMAD.MOV.U32 R51, RZ, RZ, R50 ;  /* 0x000000ffff337224 */ /* 0x000fe400078e0032 */
[----:B------:R-:W-:Y:S01]  /*2e90*/  @!P1 IMAD.MOV R43, RZ, RZ, -R43 ;  /* 0x000000ffff2b9224 */ /* 0x000fe200078e0a2b */
[----:B------:R-:W-:Y:S01]  /*2ea0*/  ISETP.GT.U32.AND P1, PT, R4, R49, PT ;  /* 0x000000310400720c */ /* 0x000fe20003f24070 */
[----:B------:R-:W-:Y:S02]  /*2eb0*/  VIADD R50, R5, 0x60 ;  /* 0x0000006005327836 */ /* 0x000fe40000000000 */
[----:B------:R-:W-:-:S04]  /*2ec0*/  IMAD.HI.U32 R45, R7, R51, RZ ;  /* 0x00000033072d7227 */ /* 0x000fc800078e00ff */
[----:B------:R-:W-:Y:S01]  /*2ed0*/  @!P2 IMAD.MOV R42, RZ, RZ, -R42 ;  /* 0x000000ffff2aa224 */ /* 0x000fe200078e0a2a */
[----:B------:R-:W-:Y:S01]  /*2ee0*/  ISETP.GE.AND P2, PT, R53, RZ, PT ;  /* 0x000000ff3500720c */ /* 0x000fe20003f46270 */
[----:B------:R-:W-:Y:S01]  /*2ef0*/  IMAD.MOV R45, RZ, RZ, -R45 ;  /* 0x000000ffff2d7224 */ /* 0x000fe200078e0a2d */
[----:B------:R-:W-:Y:S01]  /*2f00*/  IABS R53, R50 ;  /* 0x0000003200357213 */ /* 0x000fe20000000000 */
[----:B------:R-:W-:Y:S02]  /*2f10*/  @!P0 IMAD.IADD R48, R48, 0x1, -R4 ;  /* 0x0000000130308824 */ /* 0x000fe400078e0a04 */
[----:B------:R-:W-:Y:S01]  /*2f20*/  @!P3 IMAD.MOV R40, RZ, RZ, -R40 ;  /* 0x000000ffff28b224 */ /* 0x000fe200078e0a28 */
[----:B------:R-:W-:Y:S01]  /*2f30*/  ISETP.GT.U32.AND P3, PT, R4, R44, PT ;  /* 0x0000002c0400720c */ /* 0x000fe20003f64070 */
[----:B------:R-:W-:Y:S01]  /*2f40*/  @!P5 IMAD.IADD R46, R46, 0x1, -R4 ;  /* 0x000000012e2ed824 */ /* 0x000fe200078e0a04 */
[C---:B------:R-:W-:Y:S01]  /*2f50*/  ISETP.GT.U32.AND P0, PT, R4.reuse, R48, PT ;  /* 0x000000300400720c */ /* 0x040fe20003f04070 */
[----:B------:R-:W-:Y:S01]  /*2f60*/  IMAD R51, R4, R45, R51 ;  /* 0x0000002d04337224 */ /* 0x000fe200078e0233 */
[----:B------:R-:W-:Y:S01]  /*2f70*/  ISETP.GE.AND P5, PT, R55, RZ, PT ;  /* 0x000000ff3700720c */ /* 0x000fe20003fa6270 */
[----:B------:R-:W-:-:S02]  /*2f80*/  IMAD.MOV.U32 R45, RZ, RZ, R47 ;  /* 0x000000ffff2d7224 */ /* 0x000fc400078e002f */
[----:B------:R-:W-:-:S04]  /*2f90*/  IMAD.HI.U32 R47, R7, R53, RZ ;  /* 0x00000035072f7227 */ /* 0x000fc800078e00ff */
[--C-:B------:R-:W-:Y:S01]  /*2fa0*/  @!P1 IMAD.IADD R49, R49, 0x1, -R4.reuse ;  /* 0x0000000131319824 */ /* 0x100fe200078e0a04 */
[----:B------:R-:W-:Y:S01]  /*2fb0*/  ISETP.GT.U32.AND P1, PT, R4, R46, PT ;  /* 0x0000002e0400720c */ /* 0x000fe20003f24070 */
[----:B------:R-:W-:Y:S02]  /*2fc0*/  IMAD.MOV R47, RZ, RZ, -R47 ;  /* 0x000000ffff2f7224 */ /* 0x000fe400078e0a2f */
[--C-:B------:R-:W-:Y:S01]  /*2fd0*/  @!P3 IMAD.IADD R44, R44, 0x1, -R4.reuse ;  /* 0x000000012c2cb824 */ /* 0x100fe200078e0a04 */
[----:B------:R-:W-:Y:S01]  /*2fe0*/  ISETP.GE.AND P3, PT, R54, RZ, PT ;  /* 0x000000ff3600720c */ /* 0x000fe20003f66270 */
[----:B------:R-:W-:Y:S02]  /*2ff0*/  IMAD R53, R4, R47, R53 ;  /* 0x0000002f04357224 */ /* 0x000fe400078e0235 */
[----:B------:R-:W-:Y:S02]  /*3000*/  @!P0 IMAD.IADD R48, R48, 0x1, -R4 ;  /* 0x0000000130308824 */ /* 0x000fe400078e0a04 */
[C---:B------:R-:W-:Y:S01]  /*3010*/  VIADD R56, R5.reuse, 0x5c ;  /* 0x0000005c05387836 */ /* 0x040fe20000000000 */
[C---:B------:R-:W-:Y:S01]  /*3020*/  ISETP.GT.U32.AND P0, PT, R4.reuse, R53, PT ;  /* 0x000000350400720c */ /* 0x040fe20003f04070 */
[----:B------:R-:W-:Y:S01]  /*3030*/  @!P4 IMAD.MOV R44, RZ, RZ, -R44 ;  /* 0x000000ffff2cc224 */ /* 0x000fe200078e0a2c */
[----:B------:R-:W-:Y:S01]  /*3040*/  ISETP.GT.U32.AND P4, PT, R4, R49, PT ;  /* 0x000000310400720c */ /* 0x000fe20003f84070 */
[----:B------:R-:W-:Y:S01]  /*3050*/  @!P1 IMAD.IADD R46, R46, 0x1, -R4 ;  /* 0x000000012e2e9824 */ /* 0x000fe200078e0a04 */
[----:B------:R-:W-:Y:S01]  /*3060*/  ISETP.GT.U32.AND P1, PT, R4, R51, PT ;  /* 0x000000330400720c */ /* 0x000fe20003f24070 */
[C---:B------:R-:W-:Y:S01]  /*3070*/  VIADD R57, R5.reuse, 0x58 ;  /* 0x0000005805397836 */ /* 0x040fe20000000000 */
[----:B------:R-:W-:Y:S01]  /*3080*/  IABS R55, R56 ;  /* 0x0000003800377213 */ /* 0x000fe20000000000 */
[----:B------:R-:W-:Y:S01]  /*3090*/  @!P6 IMAD.MOV R45, RZ, RZ, -R45 ;  /* 0x000000ffff2de224 */ /* 0x000fe200078e0a2d */
[----:B------:R-:W-:Y:S01]  /*30a0*/  ISETP.GE.AND P6, PT, R52, RZ, PT ;  /* 0x000000ff3400720c */ /* 0x000fe20003fc6270 */
[----:B------:R-:W-:Y:S01]  /*30b0*/  VIADD R58, R5, 0x54 ;  /* 0x00000054053a7836 */ /* 0x000fe20000000000 */
[----:B------:R-:W-:Y:S01]  /*30c0*/  IABS R52, R57 ;  /* 0x0000003900347213 */ /* 0x000fe20000000000 */
[----:B------:R-:W-:-:S03]  /*30d0*/  IMAD.HI.U32 R47, R7, R55, RZ ;  /* 0x00000037072f7227 */ /* 0x000fc600078e00ff */
[----:B------:R-:W-:Y:S01]  /*30e0*/  IABS R54, R58 ;  /* 0x0000003a00367213 */ /* 0x000fe20000000000 */
[--C-:B------:R-:W-:Y:S02]  /*30f0*/  @!P0 IMAD.IADD R53, R53, 0x1, -R4.reuse ;  /* 0x0000000135358824 */ /* 0x100fe400078e0a04 */
[----:B------:R-:W-:Y:S02]  /*3100*/  IMAD.MOV R47, RZ, RZ, -R47 ;  /* 0x000000ffff2f7224 */ /* 0x000fe400078e0a2f */
[--C-:B------:R-:W-:Y:S01]  /*3110*/  @!P4 IMAD.IADD R49, R49, 0x1, -R4.reuse ;  /* 0x000000013131c824 */ /* 0x100fe200078e0a04 */
[----:B------:R-:W-:Y:S01]  /*3120*/  ISETP.GE.AND P4, PT, R50, RZ, PT ;  /* 0x000000ff3200720c */ /* 0x000fe20003f86270 */
[----:B------:R-:W-:Y:S01]  /*3130*/  @!P1 IMAD.IADD R51, R51, 0x1, -R4 ;  /* 0x0000000133339824 */ /* 0x000fe200078e0a04 */
[----:B------:R-:W-:Y:S01]  /*3140*/  ISETP.GT.U32.AND P0, PT, R4, R53, PT ;  /* 0x000000350400720c */ /* 0x000fe20003f04070 */
[----:B------:R-:W-:Y:S01]  /*3150*/  IMAD.HI.U32 R50, R7, R52, RZ ;  /* 0x0000003407327227 */ /* 0x000fe200078e00ff */
[----:B------:R-:W-:-:S03]  /*3160*/  ISETP.GE.AND P1, PT, R56, RZ, PT ;  /* 0x000000ff3800720c */ /* 0x000fc60003f26270 */
[C---:B------:R-:W-:Y:S02]  /*3170*/  IMAD R55, R4.reuse, R47, R55 ;  /* 0x0000002f04377224 */ /* 0x040fe400078e0237 */
[----:B------:R-:W-:Y:S01]  /*3180*/  @!P2 IMAD.MOV R46, RZ, RZ, -R46 ;  /* 0x000000ffff2ea224 */ /* 0x000fe200078e0a2e */
[----:B------:R-:W-:Y:S01]  /*3190*/  ISETP.GT.U32.AND P2, PT, R4, R51, PT ;  /* 0x000000330400720c */ /* 0x000fe20003f44070 */
[----:B------:R-:W-:Y:S02]  /*31a0*/  IMAD.MOV.U32 R47, RZ, RZ, R49 ;  /* 0x000000ffff2f7224 */ /* 0x000fe400078e0031 */
[----:B------:R-:W-:Y:S01]  /*31b0*/  @!P5 IMAD.MOV R48, RZ, RZ, -R48 ;  /* 0x000000ffff30d224 */ /* 0x000fe200078e0a30 */
[----:B------:R-:W-:Y:S01]  /*31c0*/  ISETP.GE.AND P5, PT, R57, RZ, PT ;  /* 0x000000ff3900720c */ /* 0x000fe20003fa6270 */
[----:B------:R-:W-:-:S04]  /*31d0*/  IMAD.HI.U32 R49, R7, R54, RZ ;  /* 0x0000003607317227 */ /* 0x000fc800078e00ff */
[----:B------:R-:W-:Y:S02]  /*31e0*/  IMAD.MOV R57, RZ, RZ, -R50 ;  /* 0x000000ffff397224 */ /* 0x000fe400078e0a32 */
[----:B------:R-:W-:Y:S02]  /*31f0*/  IMAD.MOV R59, RZ, RZ, -R49 ;  /* 0x000000ffff3b7224 */ /* 0x000fe400078e0a31 */
[C---:B------:R-:W-:Y:S02]  /*3200*/  IMAD R49, R4.reuse, R57, R52 ;  /* 0x0000003904317224 */ /* 0x040fe400078e0234 */
[----:B------:R-:W-:Y:S01]  /*3210*/  @!P3 IMAD.MOV R47, RZ, RZ, -R47 ;  /* 0x000000ffff2fb224 */ /* 0x000fe200078e0a2f */
[C---:B------:R-:W-:Y:S01]  /*3220*/  ISETP.GT.U32.AND P3, PT, R4.reuse, R55, PT ;  /* 0x000000370400720c */ /* 0x040fe20003f64070 */
[--C-:B------:R-:W-:Y:S01]  /*3230*/  @!P0 IMAD.IADD R53, R53, 0x1, -R4.reuse ;  /* 0x0000000135358824 */ /* 0x100fe200078e0a04 */
[----:B------:R-:W-:Y:S01]  /*3240*/  ISETP.GT.U32.AND P0, PT, R4, R49, PT ;  /* 0x000000310400720c */ /* 0x000fe20003f04070 */
[----:B------:R-:W-:Y:S01]  /*3250*/  @!P2 IMAD.IADD R51, R51, 0x1, -R4 ;  /* 0x000000013333a824 */ /* 0x000fe200078e0a04 */
[----:B------:R-:W-:Y:S01]  /*3260*/  ISETP.GE.AND P2, PT, R58, RZ, PT ;  /* 0x000000ff3a00720c */ /* 0x000fe20003f46270 */
[----:B------:R-:W-:-:S02]  /*3270*/  IMAD R57, R4, R59, R54 ;  /* 0x0000003b04397224 */ /* 0x000fc400078e0236 */
[----:B------:R-:W-:Y:S02]  /*3280*/  @!P6 IMAD.MOV R51, RZ, RZ, -R51 ;  /* 0x000000ffff33e224 */ /* 0x000fe400078e0a33 */
[C---:B------:R-:W-:Y:S01]  /*3290*/  VIADD R56, R5.reuse, 0x50 ;  /* 0x0000005005387836 */ /* 0x040fe20000000000 */
[C---:B------:R-:W-:Y:S01]  /*32a0*/  ISETP.GT.U32.AND P6, PT, R4.reuse, R57, PT ;  /* 0x000000390400720c */ /* 0x040fe20003fc4070 */
[----:B------:R-:W-:Y:S02]  /*32b0*/  VIADD R52, R5, 0x4c ;  /* 0x0000004c05347836 */ /* 0x000fe40000000000 */
[--C-:B------:R-:W-:Y:S01]  /*32c0*/  @!P3 IMAD.IADD R55, R55, 0x1, -R4.reuse ;  /* 0x000000013737b824 */ /* 0x100fe200078e0a04 */
[----:B------:R-:W-:Y:S01]  /*32d0*/  IABS R59, R56 ;  /* 0x00000038003b7213 */ /* 0x000fe20000000000 */
[----:B------:R-:W-:Y:S01]  /*32e0*/  @!P0 IMAD.IADD R49, R49, 0x1, -R4 ;  /* 0x0000000131318824 */ /* 0x000fe200078e0a04 */
[----:B------:R-:W-:Y:S01]  /*32f0*/  IABS R61, R52 ;  /* 0x00000034003d7213 */ /* 0x000fe20000000000 */
[----:B------:R-:W-:Y:S01]  /*3300*/  VIADD R58, R5, 0x48 ;  /* 0x00000048053a7836 */ /* 0x000fe20000000000 */
[C---:B------:R-:W-:Y:S01]  /*3310*/  ISETP.GT.U32.AND P3, PT, R4.reuse, R55, PT ;  /* 0x000000370400720c */ /* 0x040fe20003f64070 */
[----:B------:R-:W-:Y:S01]  /*3320*/  IMAD.HI.U32 R50, R7, R59, RZ ;  /* 0x0000003b07327227 */ /* 0x000fe200078e00ff */
[----:B------:R-:W-:-:S02]  /*3330*/  ISETP.GT.U32.AND P0, PT, R4, R49, PT ;  /* 0x000000310400720c */ /* 0x000fc40003f04070 */
[----:B------:R-:W-:Y:S01]  /*3340*/  IABS R63, R58 ;  /* 0x0000003a003f7213 */ /* 0x000fe20000000000 */
[----:B------:R-:W-:Y:S02]  /*3350*/  @!P6 IMAD.IADD R57, R57, 0x1, -R4 ;  /* 0x000000013939e824 */ /* 0x000fe400078e0a04 */
[----:B------:R-:W-:Y:S02]  /*3360*/  IMAD.MOV R54, RZ, RZ, -R50 ;  /* 0x000000ffff367224 */ /* 0x000fe400078e0a32 */
[----:B------:R-:W-:Y:S01]  /*3370*/  IMAD.HI.U32 R50, R7, R61, RZ ;  /* 0x0000003d07327227 */ /* 0x000fe200078e00ff */
[----:B------:R-:W-:-:S03]  /*3380*/  ISETP.GT.U32.AND P6, PT, R4, R57, PT ;  /* 0x000000390400720c */ /* 0x000fc60003fc4070 */
[----:B------:R-:W-:Y:S02]  /*3390*/  IMAD.MOV R50, RZ, RZ, -R50 ;  /* 0x000000ffff327224 */ /* 0x000fe400078e0a32 */
[----:B------:R-:W-:Y:S01]  /*33a0*/  @!P3 IMAD.IADD R55, R55, 0x1, -R4 ;  /* 0x000000013737b824 */ /* 0x000fe200078e0a04 */
[----:B------:R-:W-:Y:S01]  /*33b0*/  ISETP.GE.AND P3, PT, R52, RZ, PT ;  /* 0x000000ff3400720c */ /* 0x000fe20003f66270 */
[----:B------:R-:W-:-:S04]  /*33c0*/  IMAD.HI.U32 R52, R7, R63, RZ ;  /* 0x0000003f07347227 */ /* 0x000fc800078e00ff */
[----:B------:R-:W-:Y:S02]  /*33d0*/  @!P0 IMAD.IADD R49, R49, 0x1, -R4 ;  /* 0x0000000131318824 */ /* 0x000fe400078e0a04 */
[C---:B------:R-:W-:Y:S02]  /*33e0*/  IMAD R61, R4.reuse, R50, R61 ;  /* 0x00000032043d7224 */ /* 0x040fe400078e023d */
[----:B------:R-:W-:Y:S02]  /*33f0*/  IMAD.MOV R52, RZ, RZ, -R52 ;  /* 0x000000ffff347224 */ /* 0x000fe400078e0a34 */
[----:B------:R-:W-:Y:S01]  /*3400*/  @!P5 IMAD.MOV R49, RZ, RZ, -R49 ;  /* 0x000000ffff31d224 */ /* 0x000fe200078e0a31 */
[C---:B------:R-:W-:Y:S01]  /*3410*/  ISETP.GT.U32.AND P5, PT, R4.reuse, R61, PT ;  /* 0x0000003d0400720c */ /* 0x040fe20003fa4070 */
[----:B------:R-:W-:Y:S02]  /*3420*/  IMAD R63, R4, R52, R63 ;  /* 0x00000034043f7224 */ /* 0x000fe400078e023f */
[----:B------:R-:W-:-:S02]  /*3430*/  @!P6 IMAD.IADD R57, R57, 0x1, -R4 ;  /* 0x000000013939e824 */ /* 0x000fc400078e0a04 */
[C---:B------:R-:W-:Y:S02]  /*3440*/  IMAD R59, R4.reuse, R54, R59 ;  /* 0x00000036043b7224 */ /* 0x040fe400078e023b */
[----:B------:R-:W-:Y:S01]  /*3450*/  @!P2 IMAD.MOV R57, RZ, RZ, -R57 ;  /* 0x000000ffff39a224 */ /* 0x000fe200078e0a39 */
[C---:B------:R-:W-:Y:S01]  /*3460*/  ISETP.GT.U32.AND P2, PT, R4.reuse, R63, PT ;  /* 0x0000003f0400720c */ /* 0x040fe20003f44070 */
[----:B------:R-:W-:Y:S01]  /*3470*/  VIADD R50, R5, 0x44 ;  /* 0x0000004405327836 */ /* 0x000fe20000000000 */
[----:B------:R-:W-:Y:S01]  /*3480*/  ISETP.GT.U32.AND P0, PT, R4, R59, PT ;  /* 0x0000003b0400720c */ /* 0x000fe20003f04070 */
[----:B------:R-:W-:Y:S01]  /*3490*/  @!P1 IMAD.MOV R55, RZ, RZ, -R55 ;  /* 0x000000ffff379224 */ /* 0x000fe200078e0a37 */
[----:B------:R-:W-:Y:S01]  /*34a0*/  ISETP.GE.AND P1, PT, R58, RZ, PT ;  /* 0x000000ff3a00720c */ /* 0x000fe20003f26270 */
[----:B------:R-:W-:Y:S01]  /*34b0*/  @!P5 IMAD.IADD R61, R61, 0x1, -R4 ;  /* 0x000000013d3dd824 */ /* 0x000fe200078e0a04 */
[----:B------:R-:W-:Y:S01]  /*34c0*/  IABS R65, R50 ;  /* 0x0000003200417213 */ /* 0x000fe20000000000 */
[----:B------:R-:W-:Y:S01]  /*34d0*/  VIADD R58, R5, 0x3c ;  /* 0x0000003c053a7836 */ /* 0x000fe20000000000 */
[----:B------:R-:W-:Y:S01]  /*34e0*/  ISETP.GE.AND P6, PT, R50, RZ, PT ;  /* 0x000000ff3200720c */ /* 0x000fe20003fc6270 */
[----:B------:R-:W-:Y:S01]  /*34f0*/  @!P4 IMAD.MOV R53, RZ, RZ, -R53 ;  /* 0x000000ffff35c224 */ /* 0x000fe200078e0a35 */
[----:B------:R-:W-:Y:S01]  /*3500*/  ISETP.GT.U32.AND P5, PT, R4, R61, PT ;  /* 0x0000003d0400720c */ /* 0x000fe20003fa4070 */
[----:B------:R-:W-:Y:S01]  /*3510*/  IMAD.HI.U32 R50, R7, R65, RZ ;  /* 0x0000004107327227 */ /* 0x000fe200078e00ff */
[----:B------:R-:W-:-:S02]  /*3520*/  IABS R69, R58 ;  /* 0x0000003a00457213 */ /* 0x000fc40000000000 */
[----:B------:R-:W-:Y:S01]  /*3530*/  ISETP.GE.AND P4, PT, R56, RZ, PT ;  /* 0x000000ff3800720c */ /* 0x000fe20003f86270 */
[----:B------:R-:W-:Y:S02]  /*3540*/  @!P2 IMAD.IADD R63, R63, 0x1, -R4 ;  /* 0x000000013f3fa824 */ /* 0x000fe400078e0a04 */
[----:B------:R-:W-:Y:S02]  /*3550*/  IMAD.MOV R54, RZ, RZ, -R50 ;  /* 0x000000ffff367224 */ /* 0x000fe400078e0a32 */
[----:B------:R-:W-:Y:S01]  /*3560*/  @!P0 IMAD.IADD R59, R59, 0x1, -R4 ;  /* 0x000000013b3b8824 */ /* 0x000fe200078e0a04 */
[----:B------:R-:W-:Y:S01]  /*3570*/  ISETP.GT.U32.AND P2, PT, R4, R63, PT ;  /* 0x0000003f0400720c */ /* 0x000fe20003f44070 */
[----:B------:R-:W-:-:S03]  /*3580*/  IMAD.HI.U32 R50, R7, R69, RZ ;  /* 0x0000004507327227 */ /* 0x000fc600078e00ff */
[C---:B------:R-:W-:Y:S01]  /*3590*/  ISETP.GT.U32.AND P0, PT, R4.reuse, R59, PT ;  /* 0x0000003b0400720c */ /* 0x040fe20003f04070 */
[C---:B------:R-:W-:Y:S02]  /*35a0*/  IMAD R65, R4.reuse, R54, R65 ;  /* 0x0000003604417224 */ /* 0x040fe400078e0241 */
[----:B------:R-:W-:Y:S02]  /*35b0*/  VIADD R56, R5, 0x40 ;  /* 0x0000004005387836 */ /* 0x000fe40000000000 */
[----:B------:R-:W-:Y:S02]  /*35c0*/  IMAD.MOV R50, RZ, RZ, -R50 ;  /* 0x000000ffff327224 */ /* 0x000fe400078e0a32 */
[--C-:B------:R-:W-:Y:S01]  /*35d0*/  @!P5 IMAD.IADD R61, R61, 0x1, -R4.reuse ;  /* 0x000000013d3dd824 */ /* 0x100fe200078e0a04 */
[C---:B------:R-:W-:Y:S01]  /*35e0*/  ISETP.GT.U32.AND P5, PT, R4.reuse, R65, PT ;  /* 0x000000410400720c */ /* 0x040fe20003fa4070 */
[----:B------:R-:W-:Y:S01]  /*35f0*/  IMAD R69, R4, R50, R69 ;  /* 0x0000003204457224 */ /* 0x000fe200078e0245 */
[----:B------:R-:W-:Y:S01]  /*3600*/  IABS R67, R56 ;  /* 0x0000003800437213 */ /* 0x000fe20000000000 */
[----:B------:R-:W-:-:S02]  /*3610*/  @!P2 IMAD.IADD R63, R63, 0x1, -R4 ;  /* 0x000000013f3fa824 */ /* 0x000fc400078e0a04 */
[----:B------:R-:W-:Y:S01]  /*3620*/  VIADD R60, R5, 0x38 ;  /* 0x00000038053c7836 */ /* 0x000fe20000000000 */
[----:B------:R-:W-:Y:S01]  /*3630*/  ISETP.GT.U32.AND P2, PT, R4, R69, PT ;  /* 0x000000450400720c */ /* 0x000fe20003f44070 */
[----:B------:R-:W-:-:S03]  /*3640*/  IMAD.HI.U32 R52, R7, R67, RZ ;  /* 0x0000004307347227 */ /* 0x000fc600078e00ff */
[----:B------:R-:W-:Y:S01]  /*3650*/  IABS R71, R60 ;  /* 0x0000003c00477213 */ /* 0x000fe20000000000 */
[----:B------:R-:W-:Y:S01]  /*3660*/  @!P0 IMAD.IADD R59, R59, 0x1, -R4 ;  /* 0x000000013b3b8824 */ /* 0x000fe200078e0a04 */
[----:B------:R-:W-:Y:S01]  /*3670*/  ISETP.GE.AND P0, PT, R56, RZ, PT ;  /* 0x000000ff3800720c */ /* 0x000fe20003f06270 */
[----:B------:R-:W-:Y:S02]  /*3680*/  IMAD.MOV R52, RZ, RZ, -R52 ;  /* 0x000000ffff347224 */ /* 0x000fe400078e0a34 */
[----:B------:R-:W-:Y:S02]  /*3690*/  VIADD R56, R5, 0x34 ;  /* 0x0000003405387836 */ /* 0x000fe40000000000 */
[----:B------:R-:W-:Y:S02]  /*36a0*/  @!P5 IMAD.IADD R65, R65, 0x1, -R4 ;  /* 0x000000014141d824 */ /* 0x000fe400078e0a04 */
[----:B------:R-:W-:Y:S01]  /*36b0*/  @!P3 IMAD.MOV R61, RZ, RZ, -R61 ;  /* 0x000000ffff3db224 */ /* 0x000fe200078e0a3d */
[----:B------:R-:W-:Y:S01]  /*36c0*/  ISETP.GE.AND P3, PT, R58, RZ, PT ;  /* 0x000000ff3a00720c */ /* 0x000fe20003f66270 */
[C---:B------:R-:W-:Y:S01]  /*36d0*/  IMAD R67, R4.reuse, R52, R67 ;  /* 0x0000003404437224 */ /* 0x040fe200078e0243 */
[----:B------:R-:W-:Y:S01]  /*36e0*/  IABS R73, R56 ;  /* 0x0000003800497213 */ /* 0x000fe20000000000 */
[----:B------:R-:W-:Y:S01]  /*36f0*/  VIADD R58, R5, 0x30 ;  /* 0x00000030053a7836 */ /* 0x000fe20000000000 */
[----:B------:R-:W-:Y:S01]  /*3700*/  ISETP.GT.U32.AND P5, PT, R4, R65, PT ;  /* 0x000000410400720c */ /* 0x000fe20003fa4070 */
[----:B------:R-:W-:-:S03]  /*3710*/  IMAD.HI.U32 R52, R7, R71, RZ ;  /* 0x0000004707347227 */ /* 0x000fc600078e00ff */
[----:B------:R-:W-:Y:S01]  /*3720*/  IABS R75, R58 ;  /* 0x0000003a004b7213 */ /* 0x000fe20000000000 */
[----:B------:R-:W-:Y:S02]  /*3730*/  @!P2 IMAD.IADD R69, R69, 0x1, -R4 ;  /* 0x000000014545a824 */ /* 0x000fe400078e0a04 */
[----:B------:R-:W-:Y:S02]  /*3740*/  IMAD.MOV R52, RZ, RZ, -R52 ;  /* 0x000000ffff347224 */ /* 0x000fe400078e0a34 */
[----:B------:R-:W-:Y:S01]  /*3750*/  IMAD.HI.U32 R50, R7, R73, RZ ;  /* 0x0000004907327227 */ /* 0x000fe200078e00ff */
[----:B------:R-:W-:-:S03]  /*3760*/  ISETP.GT.U32.AND P2, PT, R4, R69, PT ;  /* 0x000000450400720c */ /* 0x000fc60003f44070 */
[----:B------:R-:W-:Y:S02]  /*3770*/  IMAD R71, R4, R52, R71 ;  /* 0x0000003404477224 */ /* 0x000fe400078e0247 */
[----:B------:R-:W-:-:S04]  /*3780*/  IMAD.HI.U32 R52, R7, R75, RZ ;  /* 0x0000004b07347227 */ /* 0x000fc800078e00ff */
[----:B------:R-:W-:Y:S02]  /*3790*/  IMAD.MOV R50, RZ, RZ, -R50 ;  /* 0x000000ffff327224 */ /* 0x000fe400078e0a32 */
[----:B------:R-:W-:Y:S01]  /*37a0*/  @!P5 IMAD.IADD R65, R65, 0x1, -R4 ;  /* 0x000000014141d824 */ /* 0x000fe200078e0a04 */
[----:B------:R-:W-:Y:S01]  /*37b0*/  ISETP.GE.AND P5, PT, R60, RZ, PT ;  /* 0x000000ff3c00720c */ /* 0x000fe20003fa6270 */
[----:B------:R-:W-:Y:S02]  /*37c0*/  IMAD.MOV R52, RZ, RZ, -R52 ;  /* 0x000000ffff347224 */ /* 0x000fe400078e0a34 */
[C---:B------:R-:W-:Y:S02]  /*37d0*/  IMAD R73, R4.reuse, R50, R73 ;  /* 0x0000003204497224 */ /* 0x040fe400078e0249 */
[C---:B------:R-:W-:Y:S02]  /*37e0*/  IMAD R75, R4.reuse, R52, R75 ;  /* 0x00000034044b7224 */ /* 0x040fe400078e024b */
[----:B------:R-:W-:Y:S01]  /*37f0*/  @!P6 IMAD.MOV R65, RZ, RZ, -R65 ;  /* 0x000000ffff41e224 */ /* 0x000fe200078e0a41 */
[C---:B------:R-:W-:Y:S01]  /*3800*/  ISETP.GT.U32.AND P6, PT, R4.reuse, R73, PT ;  /* 0x000000490400720c */ /* 0x040fe20003fc4070 */
[----:B------:R-:W-:Y:S01]  /*3810*/  @!P1 IMAD.MOV R63, RZ, RZ, -R63 ;  /* 0x000000ffff3f9224 */ /* 0x000fe200078e0a3f */
[C---:B------:R-:W-:Y:S01]  /*3820*/  ISETP.GT.U32.AND P1, PT, R4.reuse, R71, PT ;  /* 0x000000470400720c */ /* 0x040fe20003f24070 */
[----:B------:R-:W-:Y:S01]  /*3830*/  @!P2 IMAD.IADD R69, R69, 0x1, -R4 ;  /* 0x000000014545a824 */ /* 0x000fe200078e0a04 */
[C---:B------:R-:W-:Y:S01]  /*3840*/  ISETP.GT.U32.AND P2, PT, R4.reuse, R75, PT ;  /* 0x0000004b0400720c */ /* 0x040fe20003f44070 */
[----:B------:R-:W-:Y:S01]  /*3850*/  @!P4 IMAD.MOV R59, RZ, RZ, -R59 ;  /* 0x000000ffff3bc224 */ /* 0x000fe200078e0a3b */
[----:B------:R-:W-:Y:S01]  /*3860*/  ISETP.GT.U32.AND P4, PT, R4, R67, PT ;  /* 0x000000430400720c */ /* 0x000fe20003f84070 */
[----:B------:R-:W-:-:S02]  /*3870*/  VIADD R62, R5, 0x2c ;  /* 0x0000002c053e7836 */ /* 0x000fc40000000000 */
[----:B------:R-:W-:Y:S02]  /*3880*/  VIADD R50, R5, 0x28 ;  /* 0x0000002805327836 */ /* 0x000fe40000000000 */
[----:B------:R-:W-:Y:S01]  /*3890*/  @!P3 IMAD.MOV R69, RZ, RZ, -R69 ;  /* 0x000000ffff45b224 */ /* 0x000fe200078e0a45 */
[----:B------:R-:W-:Y:S01]  /*38a0*/  IABS R77, R62 ;  /* 0x0000003e004d7213 */ /* 0x000fe20000000000 */
[--C-:B------:R-:W-:Y:S01]  /*38b0*/  @!P6 IMAD.IADD R73, R73, 0x1, -R4.reuse ;  /* 0x000000014949e824 */ /* 0x100fe200078e0a04 */
[----:B------:R-:W-:Y:S01]  /*38c0*/  IABS R79, R50 ;  /* 0x00000032004f7213 */ /* 0x000fe20000000000 */
[--C-:B------:R-:W-:Y:S01]  /*38d0*/  @!P1 IMAD.IADD R71, R71, 0x1, -R4.reuse ;  /* 0x0000000147479824 */ /* 0x100fe200078e0a04 */
[----:B------:R-:W-:Y:S01]  /*38e0*/  ISETP.GE.AND P6, PT, R50, RZ, PT ;  /* 0x000000ff3200720c */ /* 0x000fe20003fc6270 */
[----:B------:R-:W-:Y:S01]  /*38f0*/  @!P2 IMAD.IADD R75, R75, 0x1, -R4 ;  /* 0x000000014b4ba824 */ /* 0x000fe200078e0a04 */
[C---:B------:R-:W-:Y:S01]  /*3900*/  ISETP.GT.U32.AND P2, PT, R4.reuse, R73, PT ;  /* 0x000000490400720c */ /* 0x040fe20003f44070 */
[----:B------:R-:W-:Y:S01]  /*3910*/  IMAD.HI.U32 R54, R7, R77, RZ ;  /* 0x0000004d07367227 */ /* 0x000fe200078e00ff */
[----:B------:R-:W-:-:S03]  /*3920*/  ISETP.GT.U32.AND P1, PT, R4, R71, PT ;  /* 0x000000470400720c */ /* 0x000fc60003f24070 */
[----:B------:R-:W-:-:S04]  /*3930*/  IMAD.HI.U32 R50, R7, R79, RZ ;  /* 0x0000004f07327227 */ /* 0x000fc800078e00ff */
[----:B------:R-:W-:Y:S02]  /*3940*/  @!P4 IMAD.IADD R67, R67, 0x1, -R4 ;  /* 0x000000014343c824 */ /* 0x000fe400078e0a04 */
[----:B------:R-:W-:Y:S02]  /*3950*/  IMAD.MOV R54, RZ, RZ, -R54 ;  /* 0x000000ffff367224 */ /* 0x000fe400078e0a36 */
[----:B------:R-:W-:Y:S01]  /*3960*/  IMAD.MOV R52, RZ, RZ, -R50 ;  /* 0x000000ffff347224 */ /* 0x000fe200078e0a32 */
[C---:B------:R-:W-:Y:S01]  /*3970*/  ISETP.GT.U32.AND P4, PT, R4.reuse, R67, PT ;  /* 0x000000430400720c */ /* 0x040fe20003f84070 */
[C---:B------:R-:W-:Y:S02]  /*3980*/  IMAD R77, R4.reuse, R54, R77 ;  /* 0x00000036044d7224 */ /* 0x040fe400078e024d */
[C---:B------:R-:W-:Y:S02]  /*3990*/  IMAD R79, R4.reuse, R52, R79 ;  /* 0x00000034044f7224 */ /* 0x040fe400078e024f */
[----:B------:R-:W-:Y:S01]  /*39a0*/  VIADD R54, R5, 0x24 ;  /* 0x0000002405367836 */ /* 0x000fe20000000000 */
[C---:B------:R-:W-:Y:S01]  /*39b0*/  ISETP.GT.U32.AND P3, PT, R4.reuse, R77, PT ;  /* 0x0000004d0400720c */ /* 0x040fe20003f64070 */
[--C-:B------:R-:W-:Y:S01]  /*39c0*/  @!P2 IMAD.IADD R73, R73, 0x1, -R4.reuse ;  /* 0x000000014949a824 */ /* 0x100fe200078e0a04 */
[----:B------:R-:W-:Y:S01]  /*39d0*/  ISETP.GT.U32.AND P2, PT, R4, R79, PT ;  /* 0x0000004f0400720c */ /* 0x000fe20003f44070 */
[--C-:B------:R-:W-:Y:S01]  /*39e0*/  @!P1 IMAD.IADD R71, R71, 0x1, -R4.reuse ;  /* 0x0000000147479824 */ /* 0x100fe200078e0a04 */
[----:B------:R-:W-:Y:S01]  /*39f0*/  IABS R81, R54 ;  /* 0x0000003600517213 */ /* 0x000fe20000000000 */
[----:B------:R-:W-:Y:S01]  /*3a00*/  VIADD R60, R5, 0x18 ;  /* 0x00000018053c7836 */ /* 0x000fe20000000000 */
[----:B------:R-:W-:Y:S01]  /*3a10*/  ISETP.GE.AND P1, PT, R62, RZ, PT ;  /* 0x000000ff3e00720c */ /* 0x000fe20003f26270 */
[----:B------:R-:W-:Y:S01]  /*3a20*/  @!P5 IMAD.MOV R71, RZ, RZ, -R71 ;  /* 0x000000ffff47d224 */ /* 0x000fe200078e0a47 */
[----:B------:R-:W-:Y:S01]  /*3a30*/  ISETP.GT.U32.AND P5, PT, R4, R75, PT ;  /* 0x0000004b0400720c */ /* 0x000fe20003fa4070 */
[----:B------:R-:W-:Y:S01]  /*3a40*/  @!P4 IMAD.IADD R67, R67, 0x1, -R4 ;  /* 0x000000014343c824 */ /* 0x000fe200078e0a04 */
[----:B------:R-:W-:Y:S01]  /*3a50*/  ISETP.GE.AND P4, PT, R56, RZ, PT ;  /* 0x000000ff3800720c */ /* 0x000fe20003f86270 */
[----:B------:R-:W-:Y:S01]  /*3a60*/  IMAD.HI.U32 R50, R7, R81, RZ ;  /* 0x0000005107327227 */ /* 0x000fe200078e00ff */
[----:B------:R-:W-:-:S03]  /*3a70*/  IABS R87, R60 ;  /* 0x0000003c00577213 */ /* 0x000fc60000000000 */
[----:B------:R-:W-:Y:S02]  /*3a80*/  VIADD R56, R5, 0x20 ;  /* 0x0000002005387836 */ /* 0x000fe40000000000 */
[----:B------:R-:W-:Y:S02]  /*3a90*/  IMAD.MOV R50, RZ, RZ, -R50 ;  /* 0x000000ffff327224 */ /* 0x000fe400078e0a32 */
[--C-:B------:R-:W-:Y:S01]  /*3aa0*/  @!P3 IMAD.IADD R77, R77, 0x1, -R4.reuse ;  /* 0x000000014d4db824 */ /* 0x100fe200078e0a04 */
[----:B------:R-:W-:Y:S01]  /*3ab0*/  IABS R83, R56 ;  /* 0x0000003800537213 */ /* 0x000fe20000000000 */
[--C-:B------:R-:W-:Y:S02]  /*3ac0*/  @!P2 IMAD.IADD R79, R79, 0x1, -R4.reuse ;  /* 0x000000014f4fa824 */ /* 0x100fe400078e0a04 */
[C---:B------:R-:W-:Y:S01]  /*3ad0*/  IMAD R81, R4.reuse, R50, R81 ;  /* 0x0000003204517224 */ /* 0x040fe200078e0251 */
[C---:B------:R-:W-:Y:S01]  /*3ae0*/  ISETP.GT.U32.AND P3, PT, R4.reuse, R77, PT ;  /* 0x0000004d0400720c */ /* 0x040fe20003f64070 */
[----:B------:R-:W-:Y:S01]  /*3af0*/  @!P5 IMAD.IADD R75, R75, 0x1, -R4 ;  /* 0x000000014b4bd824 */ /* 0x000fe200078e0a04 */
[C---:B------:R-:W-:Y:S01]  /*3b00*/  ISETP.GT.U32.AND P2, PT, R4.reuse, R79, PT ;  /* 0x0000004f0400720c */ /* 0x040fe20003f44070 */
[----:B------:R-:W-:Y:S01]  /*3b10*/  IMAD.HI.U32 R50, R7, R83, RZ ;  /* 0x0000005307327227 */ /* 0x000fe200078e00ff */
[----:B------:R-:W-:-:S03]  /*3b20*/  ISETP.GT.U32.AND P5, PT, R4, R81, PT ;  /* 0x000000510400720c */ /* 0x000fc60003fa4070 */
[----:B------:R-:W-:Y:S02]  /*3b30*/  IMAD.MOV R50, RZ, RZ, -R50 ;  /* 0x000000ffff327224 */ /* 0x000fe400078e0a32 */
[----:B------:R-:W-:Y:S01]  /*3b40*/  @!P0 IMAD.MOV R67, RZ, RZ, -R67 ;  /* 0x000000ffff438224 */ /* 0x000fe200078e0a43 */
[----:B------:R-:W-:Y:S01]  /*3b50*/  ISETP.GE.AND P0, PT, R58, RZ, PT ;  /* 0x000000ff3a00720c */ /* 0x000fe20003f06270 */
[----:B------:R-:W-:Y:S02]  /*3b60*/  IMAD R83, R4, R50, R83 ;  /* 0x0000003204537224 */ /* 0x000fe400078e0253 */
[C---:B------:R-:W-:Y:S02]  /*3b70*/  VIADD R62, R5.reuse, 0x14 ;  /* 0x00000014053e7836 */ /* 0x040fe40000000000 */
[----:B------:R-:W-:Y:S02]  /*3b80*/  VIADD R58, R5, 0x1c ;  /* 0x0000001c053a7836 */ /* 0x000fe40000000000 */
[--C-:B------:R-:W-:Y:S01]  /*3b90*/  @!P3 IMAD.IADD R77, R77, 0x1, -R4.reuse ;  /* 0x000000014d4db824 */ /* 0x100fe200078e0a04 */
[----:B------:R-:W-:Y:S01]  /*3ba0*/  ISETP.GE.AND P3, PT, R54, RZ, PT ;  /* 0x000000ff3600720c */ /* 0x000fe20003f66270 */
[----:B------:R-:W-:Y:S01]  /*3bb0*/  @!P2 IMAD.IADD R79, R79, 0x1, -R4 ;  /* 0x000000014f4fa824 */ /* 0x000fe200078e0a04 */
[----:B------:R-:W-:Y:S01]  /*3bc0*/  ISETP.GT.U32.AND P2, PT, R4, R83, PT ;  /* 0x000000530400720c */ /* 0x000fe20003f44070 */
[----:B------:R-:W-:Y:S01]  /*3bd0*/  IMAD.HI.U32 R54, R7, R87, RZ ;  /* 0x0000005707367227 */ /* 0x000fe200078e00ff */
[----:B------:R-:W-:-:S02]  /*3be0*/  IABS R89, R62 ;  /* 0x0000003e00597213 */ /* 0x000fc40000000000 */
[----:B------:R-:W-:Y:S01]  /*3bf0*/  IABS R85, R58 ;  /* 0x0000003a00557213 */ /* 0x000fe20000000000 */
[----:B------:R-:W-:Y:S02]  /*3c00*/  @!P5 IMAD.IADD R81, R81, 0x1, -R4 ;  /* 0x000000015151d824 */ /* 0x000fe400078e0a04 */
[----:B------:R-:W-:Y:S02]  /*3c10*/  IMAD.MOV R54, RZ, RZ, -R54 ;  /* 0x000000ffff367224 */ /* 0x000fe400078e0a36 */
[----:B------:R-:W-:Y:S01]  /*3c20*/  VIADD R64, R5, 0x10 ;  /* 0x0000001005407836 */ /* 0x000fe20000000000 */
[----:B------:R-:W-:Y:S01]  /*3c30*/  ISETP.GT.U32.AND P5, PT, R4, R81, PT ;  /* 0x000000510400720c */ /* 0x000fe20003fa4070 */
[----:B------:R-:W-:-:S03]  /*3c40*/  IMAD.HI.U32 R50, R7, R89, RZ ;  /* 0x0000005907327227 */ /* 0x000fc600078e00ff */
[----:B------:R-:W-:Y:S01]  /*3c50*/  IABS R91, R64 ;  /* 0x00000040005b7213 */ /* 0x000fe20000000000 */
[----:B------:R-:W-:-:S04]  /*3c60*/  IMAD.HI.U32 R52, R7, R85, RZ ;  /* 0x0000005507347227 */ /* 0x000fc800078e00ff */
[C---:B------:R-:W-:Y:S02]  /*3c70*/  IMAD R87, R4.reuse, R54, R87 ;  /* 0x0000003604577224 */ /* 0x040fe400078e0257 */
[----:B------:R-:W-:Y:S02]  /*3c80*/  IMAD.MOV R50, RZ, RZ, -R50 ;  /* 0x000000ffff327224 */ /* 0x000fe400078e0a32 */
[----:B------:R-:W-:Y:S02]  /*3c90*/  IMAD.MOV R52, RZ, RZ, -R52 ;  /* 0x000000ffff347224 */ /* 0x000fe400078e0a34 */
[----:B------:R-:W-:Y:S01]  /*3ca0*/  @!P2 IMAD.IADD R83, R83, 0x1, -R4 ;  /* 0x000000015353a824 */ /* 0x000fe200078e0a04 */
[C---:B------:R-:W-:Y:S01]  /*3cb0*/  ISETP.GT.U32.AND P2, PT, R4.reuse, R87, PT ;  /* 0x000000570400720c */ /* 0x040fe20003f44070 */
[C---:B------:R-:W-:Y:S02]  /*3cc0*/  IMAD R89, R4.reuse, R50, R89 ;  /* 0x0000003204597224 */ /* 0x040fe400078e0259 */
[----:B------:R-:W-:-:S02]  /*3cd0*/  IMAD R85, R4, R52, R85 ;  /* 0x0000003404557224 */ /* 0x000fc400078e0255 */
[----:B------:R-:W-:-:S04]  /*3ce0*/  IMAD.HI.U32 R50, R7, R91, RZ ;  /* 0x0000005b07327227 */ /* 0x000fc800078e00ff */
[----:B------:R-:W-:Y:S01]  /*3cf0*/  @!P5 IMAD.IADD R81, R81, 0x1, -R4 ;  /* 0x000000015151d824 */ /* 0x000fe200078e0a04 */
[C---:B------:R-:W-:Y:S01]  /*3d00*/  ISETP.GT.U32.AND P5, PT, R4.reuse, R85, PT ;  /* 0x000000550400720c */ /* 0x040fe20003fa4070 */
[----:B------:R-:W-:Y:S02]  /*3d10*/  IMAD.MOV R50, RZ, RZ, -R50 ;  /* 0x000000ffff327224 */ /* 0x000fe400078e0a32 */
[--C-:B------:R-:W-:Y:S02]  /*3d20*/  @!P2 IMAD.IADD R87, R87, 0x1, -R4.reuse ;  /* 0x000000015757a824 */ /* 0x100fe400078e0a04 */
[C---:B------:R-:W-:Y:S02]  /*3d30*/  IMAD R91, R4.reuse, R50, R91 ;  /* 0x00000032045b7224 */ /* 0x040fe400078e025b */
[C---:B------:R-:W-:Y:S02]  /*3d40*/  VIADD R66, R5.reuse, 0xc ;  /* 0x0000000c05427836 */ /* 0x040fe40000000000 */
[C---:B------:R-:W-:Y:S01]  /*3d50*/  VIADD R68, R5.reuse, 0x8 ;  /* 0x0000000805447836 */ /* 0x040fe20000000000 */
[C---:B------:R-:W-:Y:S01]  /*3d60*/  ISETP.GT.U32.AND P2, PT, R4.reuse, R91, PT ;  /* 0x0000005b0400720c */ /* 0x040fe20003f44070 */
[----:B------:R-:W-:Y:S01]  /*3d70*/  VIADD R70, R5, 0x4 ;  /* 0x0000000405467836 */ /* 0x000fe20000000000 */
[----:B------:R-:W-:Y:S01]  /*3d80*/  IABS R93, R66 ;  /* 0x00000042005d7213 */ /* 0x000fe20000000000 */
[----:B------:R-:W-:Y:S01]  /*3d90*/  @!P5 IMAD.IADD R85, R85, 0x1, -R4 ;  /* 0x000000015555d824 */ /* 0x000fe200078e0a04 */
[----:B------:R-:W-:Y:S01]  /*3da0*/  ISETP.GT.U32.AND P5, PT, R4, R89, PT ;  /* 0x000000590400720c */ /* 0x000fe20003fa4070 */
[----:B------:R-:W-:Y:S01]  /*3db0*/  @!P0 IMAD.MOV R75, RZ, RZ, -R75 ;  /* 0x000000ffff4b8224 */ /* 0x000fe200078e0a4b */
[----:B------:R-:W-:Y:S01]  /*3dc0*/  IABS R95, R68 ;  /* 0x00000044005f7213 */ /* 0x000fe20000000000 */
[----:B------:R-:W-:Y:S01]  /*3dd0*/  IMAD.HI.U32 R50, R7, R93, RZ ;  /* 0x0000005d07327227 */ /* 0x000fe200078e00ff */
[----:B------:R-:W-:-:S02]  /*3de0*/  IABS R97, R70 ;  /* 0x0000004600617213 */ /* 0x000fc40000000000 */
[----:B------:R-:W-:Y:S01]  /*3df0*/  ISETP.GT.U32.AND P0, PT, R4, R85, PT ;  /* 0x000000550400720c */ /* 0x000fe20003f04070 */
[----:B------:R-:W-:-:S04]  /*3e00*/  IMAD.HI.U32 R52, R7, R95, RZ ;  /* 0x0000005f07347227 */ /* 0x000fc800078e00ff */
[----:B------:R-:W-:Y:S01]  /*3e10*/  @!P2 IMAD.IADD R91, R91, 0x1, -R4 ;  /* 0x000000015b5ba824 */ /* 0x000fe200078e0a04 */
[----:B------:R-:W-:Y:S01]  /*3e20*/  ISETP.GT.U32.AND P2, PT, R4, R83, PT ;  /* 0x000000530400720c */ /* 0x000fe20003f44070 */
[----:B------:R-:W-:-:S04]  /*3e30*/  IMAD.HI.U32 R54, R7, R97, RZ ;  /* 0x0000006107367227 */ /* 0x000fc800078e00ff */
[----:B------:R-:W-:Y:S01]  /*3e40*/  @!P4 IMAD.MOV R73, RZ, RZ, -R73 ;  /* 0x000000ffff49c224 */ /* 0x000fe200078e0a49 */
[----:B------:R-:W-:Y:S01]  /*3e50*/  ISETP.GT.U32.AND P4, PT, R4, R91, PT ;  /* 0x0000005b0400720c */ /* 0x000fe20003f84070 */
[----:B------:R-:W-:Y:S02]  /*3e60*/  IMAD.MOV R50, RZ, RZ, -R50 ;  /* 0x000000ffff327224 */ /* 0x000fe400078e0a32 */
[----:B------:R-:W-:Y:S02]  /*3e70*/  IMAD.MOV R52, RZ, RZ, -R52 ;  /* 0x000000ffff347224 */ /* 0x000fe400078e0a34 */
[----:B------:R-:W-:Y:S02]  /*3e80*/  IMAD.MOV R54, RZ, RZ, -R54 ;  /* 0x000000ffff367224 */ /* 0x000fe400078e0a36 */
[----:B------:R-:W-:Y:S01]  /*3e90*/  @!P5 IMAD.IADD R89, R89, 0x1, -R4 ;  /* 0x000000015959d824 */ /* 0x000fe200078e0a04 */
[----:B------:R-:W-:Y:S01]  /*3ea0*/  ISETP.GE.AND P5, PT, R56, RZ, PT ;  /* 0x000000ff3800720c */ /* 0x000fe20003fa6270 */
[C---:B------:R-:W-:Y:S01]  /*3eb0*/  IMAD R93, R4.reuse, R50, R93 ;  /* 0x00000032045d7224 */ /* 0x040fe200078e025d */
[----:B------:R-:W-:Y:S01]  /*3ec0*/  SHF.R.S32.HI R50, RZ, 0x6, R0 ;  /* 0x00000006ff327819 */ /* 0x000fe20000011400 */
[----:B------:R-:W-:Y:S01]  /*3ed0*/  IMAD R95, R4, R52, R95 ;  /* 0x00000034045f7224 */ /* 0x000fe200078e025f */
[----:B------:R-:W-:Y:S01]  /*3ee0*/  LOP3.LUT R52, R0, 0x40, RZ, 0xc0, !PT ;  /* 0x0000004000347812 */ /* 0x000fe200078ec0ff */
[----:B------:R-:W-:Y:S01]  /*3ef0*/  IMAD R97, R4, R54, R97 ;  /* 0x0000003604617224 */ /* 0x000fe200078e0261 */
[----:B------:R-:W-:Y:S01]  /*3f00*/  SGXT R50, R50, 0x1 ;  /* 0x000000013232781a */ /* 0x000fe20000000200 */
[----:B------:R-:W-:Y:S01]  /*3f10*/  @!P6 IMAD.MOV R79, RZ, RZ, -R79 ;  /* 0x000000ffff4fe224 */ /* 0x000fe200078e0a4f */
[----:B------:R-:W-:Y:S01]  /*3f20*/  ISETP.GT.U32.AND P6, PT, R4, R89, PT ;  /* 0x000000590400720c */ /* 0x000fe20003fc4070 */
[----:B------:R-:W-:-:S04]  /*3f30*/  IMAD.HI.U32 R7, R7, R99, RZ ;  /* 0x0000006307077227 */ /* 0x000fc800078e00ff */
[----:B------:R-:W-:Y:S01]  /*3f40*/  @!P3 IMAD.MOV R81, RZ, RZ, -R81 ;  /* 0x000000ffff51b224 */ /* 0x000fe200078e0a51 */
[C---:B------:R-:W-:Y:S01]  /*3f50*/  ISETP.GT.U32.AND P3, PT, R4.reuse, R93, PT ;  /* 0x0000005d0400720c */ /* 0x040fe20003f64070 */
[--C-:B------:R-:W-:Y:S01]  /*3f60*/  @!P2 IMAD.IADD R83, R83, 0x1, -R4.reuse ;  /* 0x000000015353a824 */ /* 0x100fe200078e0a04 */
[C---:B------:R-:W-:Y:S01]  /*3f70*/  ISETP.GT.U32.AND P2, PT, R4.reuse, R95, PT ;  /* 0x0000005f0400720c */ /* 0x040fe20003f44070 */
[--C-:B------:R-:W-:Y:S01]  /*3f80*/  @!P0 IMAD.IADD R85, R85, 0x1, -R4.reuse ;  /* 0x0000000155558824 */ /* 0x100fe200078e0a04 */
[----:B------:R-:W-:Y:S01]  /*3f90*/  ISETP.GT.U32.AND P0, PT, R4, R97, PT ;  /* 0x000000610400720c */ /* 0x000fe20003f04070 */
[----:B------:R-:W-:Y:S02]  /*3fa0*/  IMAD.MOV R7, RZ, RZ, -R7 ;  /* 0x000000ffff077224 */ /* 0x000fe400078e0a07 */
[----:B------:R-:W-:Y:S01]  /*3fb0*/  @!P4 IMAD.IADD R91, R91, 0x1, -R4 ;  /* 0x000000015b5bc824 */ /* 0x000fe200078e0a04 */
[----:B------:R-:W-:Y:S01]  /*3fc0*/  ISETP.GE.AND P4, PT, R58, RZ, PT ;  /* 0x000000ff3a00720c */ /* 0x000fe20003f86270 */
[C---:B------:R-:W-:Y:S01]  /*3fd0*/  IMAD R99, R4.reuse, R7, R99 ;  /* 0x0000000704637224 */ /* 0x040fe200078e0263 */
[----:B------:R-:W-:Y:S01]  /*3fe0*/  SHF.R.S32.HI R7, RZ, 0x1f, R252 ;  /* 0x0000001fff077819 */ /* 0x000fe200000114fc */
[----:B------:R-:W-:Y:S01]  /*3ff0*/  @!P1 IMAD.MOV R77, RZ, RZ, -R77 ;  /* 0x000000ffff4d9224 */ /* 0x000fe200078e0a4d */
[C---:B------:R-:W-:Y:S01]  /*4000*/  ISETP.GT.U32.AND P1, PT, R4.reuse, R87, PT ;  /* 0x000000570400720c */ /* 0x040fe20003f24070 */
[--C-:B------:R-:W-:Y:S01]  /*4010*/  @!P6 IMAD.IADD R89, R89, 0x1, -R4.reuse ;  /* 0x000000015959e824 */ /* 0x100fe200078e0a04 */
[----:B------:R-:W-:Y:S01]  /*4020*/  ISETP.GT.U32.AND P6, PT, R4, R99, PT ;  /* 0x000000630400720c */ /* 0x000fe20003fc4070 */
[--C-:B------:R-:W-:Y:S01]  /*4030*/  @!P3 IMAD.IADD R93, R93, 0x1, -R4.reuse ;  /* 0x000000015d5db824 */ /* 0x100fe200078e0a04 */
[----:B------:R-:W-:Y:S01]  /*4040*/  ISETP.GE.AND P3, PT, R60, RZ, PT ;  /* 0x000000ff3c00720c */ /* 0x000fe20003f66270 */
[--C-:B------:R-:W-:Y:S01]  /*4050*/  @!P2 IMAD.IADD R95, R95, 0x1, -R4.reuse ;  /* 0x000000015f5fa824 */ /* 0x100fe200078e0a04 */
[----:B------:R-:W-:Y:S01]  /*4060*/  LEA.HI R252, R7, R252, RZ, 0x5 ;  /* 0x000000fc07fc7211 */ /* 0x000fe200078f28ff */
[--C-:B------:R-:W-:Y:S01]  /*4070*/  @!P0 IMAD.IADD R97, R97, 0x1, -R4.reuse ;  /* 0x0000000161618824 */ /* 0x100fe200078e0a04 */
[C---:B------:R-:W-:Y:S01]  /*4080*/  ISETP.GT.U32.AND P2, PT, R4.reuse, R93, PT ;  /* 0x0000005d0400720c */ /* 0x040fe20003f44070 */
[----:B------:R-:W-:Y:S01]  /*4090*/  @!P5 IMAD.MOV R83, RZ, RZ, -R83 ;  /* 0x000000ffff53d224 */ /* 0x000fe200078e0a53 */
[C---:B------:R-:W-:Y:S01]  /*40a0*/  ISETP.GT.U32.AND P5, PT, R4.reuse, R95, PT ;  /* 0x0000005f0400720c */ /* 0x040fe20003fa4070 */
[----:B------:R-:W-:Y:S01]  /*40b0*/  @!P4 IMAD.MOV R85, RZ, RZ, -R85 ;  /* 0x000000ffff55c224 */ /* 0x000fe200078e0a55 */
[----:B------:R-:W-:Y:S01]  /*40c0*/  ISETP.GT.U32.AND P4, PT, R4, R97, PT ;  /* 0x000000610400720c */ /* 0x000fe20003f84070 */
[--C-:B------:R-:W-:Y:S01]  /*40d0*/  @!P1 IMAD.IADD R87, R87, 0x1, -R4.reuse ;  /* 0x0000000157579824 */ /* 0x100fe200078e0a04 */
[----:B------:R-:W-:Y:S01]  /*40e0*/  ISETP.GE.AND P1, PT, R5, RZ, PT ;  /* 0x000000ff0500720c */ /* 0x000fe20003f26270 */
[--C-:B------:R-:W-:Y:S01]  /*40f0*/  @!P6 IMAD.IADD R99, R99, 0x1, -R4.reuse ;  /* 0x000000016363e824 */ /* 0x100fe200078e0a04 */
[----:B------:R-:W-:Y:S01]  /*4100*/  ISETP.GE.AND P0, PT, R62, RZ, PT ;  /* 0x000000ff3e00720c */ /* 0x000fe20003f06270 */
[----:B------:R-:W-:Y:S01]  /*4110*/  @!P3 IMAD.MOV R87, RZ, RZ, -R87 ;  /* 0x000000ffff57b224 */ /* 0x000fe200078e0a57 */
[----:B------:R-:W-:Y:S01]  /*4120*/  ISETP.GE.AND P6, PT, R64, RZ, PT ;  /* 0x000000ff4000720c */ /* 0x000fe20003fc6270 */
[----:B------:R-:W-:Y:S01]  /*4130*/  IMAD.SHL.U32 R5, R0, 0x2, RZ ;  /* 0x0000000200057824 */ /* 0x000fe200078e00ff */
[----:B------:R-:W-:Y:S01]  /*4140*/  ISETP.GT.U32.AND P3, PT, R4, R99, PT ;  /* 0x000000630400720c */ /* 0x000fe20003f64070 */
[--C-:B------:R-:W-:Y:S01]  /*4150*/  @!P2 IMAD.IADD R93, R93, 0x1, -R4.reuse ;  /* 0x000000015d5da824 */ /* 0x100fe200078e0a04 */
[----:B------:R-:W-:Y:S01]  /*4160*/  ISETP.GE.AND P2, PT, R66, RZ, PT ;  /* 0x000000ff4200720c */ /* 0x000fe20003f46270 */
[--C-:B------:R-:W-:Y:S01]  /*4170*/  @!P5 IMAD.IADD R95, R95, 0x1, -R4.reuse ;  /* 0x000000015f5fd824 */ /* 0x100fe200078e0a04 */
[----:B------:R-:W-:Y:S01]  /*4180*/  ISETP.GE.AND P5, PT, R68, RZ, PT ;  /* 0x000000ff4400720c */ /* 0x000fe20003fa6270 */
[----:B------:R-:W-:Y:S01]  /*4190*/  @!P4 IMAD.IADD R97, R97, 0x1, -R4 ;  /* 0x000000016161c824 */ /* 0x000fe200078e0a04 */
[----:B------:R-:W-:Y:S01]  /*41a0*/  ISETP.GE.AND P4, PT, R70, RZ, PT ;  /* 0x000000ff4600720c */ /* 0x000fe20003f86270 */
[----:B------:R-:W-:Y:S01]  /*41b0*/  IMAD R12, R12, UR6, RZ ;  /* 0x000000060c0c7c24 */ /* 0x000fe2000f8e02ff */
[----:B------:R-:W-:Y:S01]  /*41c0*/  LOP3.LUT R5, R5, 0x7e, RZ, 0xc0, !PT ;  /* 0x0000007e05057812 */ /* 0x000fe200078ec0ff */
[----:B------:R-:W-:Y:S01]  /*41d0*/  @!P0 IMAD.MOV R89, RZ, RZ, -R89 ;  /* 0x000000ffff598224 */ /* 0x000fe200078e0a59 */
[----:B------:R-:W-:Y:S01]  /*41e0*/  LOP3.LUT R0, R0, 0x1f, RZ, 0xc0, !PT ;  /* 0x0000001f00007812 */ /* 0x000fe200078ec0ff */
[----:B------:R-:W-:Y:S01]  /*41f0*/  @!P6 IMAD.MOV R91, RZ, RZ, -R91 ;  /* 0x000000ffff5be224 */ /* 0x000fe200078e0a5b */
[----:B------:R-:W-:Y:S01]  /*4200*/  SHF.R.S32.HI R252, RZ, 0x5, R252 ;  /* 0x00000005fffc7819 */ /* 0x000fe200000114fc */
[----:B------:R-:W-:Y:S01]  /*4210*/  @!P3 IMAD.IADD R99, R99, 0x1, -R4 ;  /* 0x000000016363b824 */ /* 0x000fe200078e0a04 */
[----:B------:R-:W-:Y:S01]  /*4220*/  ISETP.NE.AND P3, PT, R3, RZ, PT ;  /* 0x000000ff0300720c */ /* 0x000fe20003f65270 */
[----:B------:R-:W-:Y:S01]  /*4230*/  IMAD R7, R52, 0x40, R5 ;  /* 0x0000004034077824 */ /* 0x000fe200078e0205 */
[----:B------:R-:W-:Y:S01]  /*4240*/  LOP3.LUT R5, R5, 0x90, R50, 0x78, !PT ;  /* 0x0000009005057812 */ /* 0x000fe200078e7832 */
[----:B------:R-:W-:Y:S01]  /*4250*/  @!P2 IMAD.MOV R93, RZ, RZ, -R93 ;  /* 0x000000ffff5da224 */ /* 0x000fe200078e0a5d */
[----:B------:R-:W-:Y:S01]  /*4260*/  LOP3.LUT R3, RZ, R3, RZ, 0x33, !PT ;  /* 0x00000003ff037212 */ /* 0x000fe200078e33ff */
[----:B------:R-:W-:Y:S01]  /*4270*/  @!P5 IMAD.MOV R95, RZ, RZ, -R95 ;  /* 0x000000ffff5fd224 */ /* 0x000fe200078e0a5f */
[----:B------:R-:W0:Y:S01]  /*4280*/  LDC R50, c[0x0][0x240] ;  /* 0x00009000ff327b82 */ /* 0x000e220000000800 */
[----:B------:R-:W-:Y:S01]  /*4290*/  @!P4 IMAD.MOV R97, RZ, RZ, -R97 ;  /* 0x000000ffff61c224 */ /* 0x000fe200078e0a61 */
[C---:B------:R-:W-:Y:S01]  /*42a0*/  SEL R4, R3.reuse, R2, !P3 ;  /* 0x0000000203047207 */ /* 0x040fe20005800000 */
[----:B------:R-:W-:Y:S01]  /*42b0*/  @!P1 IMAD.MOV R99, RZ, RZ, -R99 ;  /* 0x000000ffff639224 */ /* 0x000fe200078e0a63 */
[----:B------:R-:W-:Y:S01]  /*42c0*/  SEL R6, R3, R6, !P3 ;  /* 0x0000000603067207 */ /* 0x000fe20005800000 */
[----:B------:R-:W-:Y:S01]  /*42d0*/  IMAD R11, R11, UR6, RZ ;  /* 0x000000060b0b7c24 */ /* 0x000fe2000f8e02ff */
[C---:B------:R-:W-:Y:S01]  /*42e0*/  SEL R13, R3.reuse, R13, !P3 ;  /* 0x0000000d030d7207 */ /* 0x040fe20005800000 */
[C---:B------:R-:W-:Y:S01]  /*42f0*/  IMAD R165, R242.reuse, 0x9, RZ ;  /* 0x00000009f2a57824 */ /* 0x040fe200078e02ff */
[C---:B------:R-:W-:Y:S01]  /*4300*/  SEL R14, R3.reuse, R14, !P3 ;  /* 0x0000000e030e7207 */ /* 0x040fe20005800000 */
[C---:B------:R-:W-:Y:S01]  /*4310*/  IMAD.SHL.U32 R166, R242.reuse, 0x8, RZ ;  /* 0x00000008f2a67824 */ /* 0x040fe200078e00ff */
[C---:B------:R-:W-:Y:S01]  /*4320*/  SEL R15, R3.reuse, R15, !P3 ;  /* 0x0000000f030f7207 */ /* 0x040fe20005800000 */
[C---:B------:R-:W-:Y:S01]  /*4330*/  IMAD R167, R242.reuse, 0x7, RZ ;  /* 0x00000007f2a77824 */ /* 0x040fe200078e02ff */
[C---:B------:R-:W-:Y:S01]  /*4340*/  SEL R16, R3.reuse, R16, !P3 ;  /* 0x0000001003107207 */ /* 0x040fe20005800000 */
[C---:B------:R-:W-:Y:S01]  /*4350*/  IMAD R168, R242.reuse, 0x6, RZ ;  /* 0x00000006f2a87824 */ /* 0x040fe200078e02ff */
[C---:B------:R-:W-:Y:S01]  /*4360*/  SEL R17, R3.reuse, R17, !P3 ;  /* 0x0000001103117207 */ /* 0x040fe20005800000 */
[C---:B------:R-:W-:Y:S01]  /*4370*/  IMAD R169, R242.reuse, 0x5, RZ ;  /* 0x00000005f2a97824 */ /* 0x040fe200078e02ff */
[C---:B------:R-:W-:Y:S01]  /*4380*/  SEL R18, R3.reuse, R18, !P3 ;  /* 0x0000001203127207 */ /* 0x040fe20005800000 */
[C---:B------:R-:W-:Y:S01]  /*4390*/  IMAD.SHL.U32 R170, R242.reuse, 0x4, RZ ;  /* 0x00000004f2aa7824 */ /* 0x040fe200078e00ff */
[C---:B------:R-:W-:Y:S01]  /*43a0*/  SEL R19, R3.reuse, R19, !P3 ;  /* 0x0000001303137207 */ /* 0x040fe20005800000 */
[C---:B------:R-:W-:Y:S01]  /*43b0*/  IMAD R250, R242.reuse, 0x3, RZ ;  /* 0x00000003f2fa7824 */ /* 0x040fe200078e02ff */
[C---:B------:R-:W-:Y:S01]  /*43c0*/  SEL R20, R3.reuse, R20, !P3 ;  /* 0x0000001403147207 */ /* 0x040fe20005800000 */
[----:B------:R-:W-:Y:S01]  /*43d0*/  IMAD.SHL.U32 R246, R242, 0x2, RZ ;  /* 0x00000002f2f67824 */ /* 0x000fe200078e00ff */
[C---:B------:R-:W-:Y:S01]  /*43e0*/  SEL R21, R3.reuse, R21, !P3 ;  /* 0x0000001503157207 */ /* 0x040fe20005800000 */
[----:B------:R-:W-:Y:S01]  /*43f0*/  UMOV UR6, UR4 ;  /* 0x0000000400067c82 */ /* 0x000fe20008000000 */
[C---:B------:R-:W-:Y:S01]  /*4400*/  SEL R22, R3.reuse, R22, !P3 ;  /* 0x0000001603167207 */ /* 0x040fe20005800000 */
[-C--:B0-----:R-:W-:Y:S01]  /*4410*/  IMAD R4, R4, R50.reuse, RZ ;  /* 0x0000003204047224 */ /* 0x081fe200078e02ff */
[C---:B------:R-:W-:Y:S01]  /*4420*/  SEL R23, R3.reuse, R23, !P3 ;  /* 0x0000001703177207 */ /* 0x040fe20005800000 */
[----:B------:R-:W-:Y:S01]  /*4430*/  IMAD R6, R6, R50, RZ ;  /* 0x0000003206067224 */ /* 0x000fe200078e02ff */
[----:B------:R-:W-:Y:S01]  /*4440*/  SEL R24, R3, R24, !P3 ;  /* 0x0000001803187207 */ /* 0x000fe20005800000 */
[-C--:B------:R-:W-:Y:S01]  /*4450*/  IMAD R13, R13, R50.reuse, RZ ;  /* 0x000000320d0d7224 */ /* 0x080fe200078e02ff */
        /* <DEDUP_REMOVED lines=23> */
[----:B------:R-:W-:Y:S01]  /*45d0*/  IMAD R25, R25, R50, RZ ;  /* 0x0000003219197224 */ /* 0x000fe200078e02ff */
[C---:B------:R-:W-:Y:S01]  /*45e0*/  SEL R38, R3.reuse, R38, !P3 ;  /* 0x0000002603267207 */ /* 0x040fe20005800000 */
[-C--:B------:R-:W-:Y:S01]  /*45f0*/  IMAD R26, R26, R50.reuse, RZ ;  /* 0x000000321a1a7224 */ /* 0x080fe200078e02ff */
        /* <DEDUP_REMOVED lines=20> */
[C---:B------:R-:W-:Y:S01]  /*4740*/  SEL R48, R3.reuse, R48, !P3 ;  /* 0x0000003003307207 */ /* 0x040fe20005800000 */
[-C--:B------:R-:W-:Y:S01]  /*4750*/  IMAD R38, R38, R50.reuse, RZ ;  /* 0x0000003226267224 */ /* 0x080fe200078e02ff */
[----:B------:R-:W-:Y:S01]  /*4760*/  SEL R51, R3, R51, !P3 ;  /* 0x0000003303337207 */ /* 0x000fe20005800000 */
[-C--:B------:R-:W-:Y:S01]  /*4770*/  IMAD R37, R37, R50.reuse, RZ ;  /* 0x0000003225257224 */ /* 0x080fe200078e02ff */
[----:B------:R-:W-:Y:S01]  /*4780*/  SEL R53, R3, R53, !P3 ;  /* 0x0000003503357207 */ /* 0x000fe20005800000 */
[-C--:B------:R-:W-:Y:S01]  /*4790*/  IMAD R39, R39, R50.reuse, RZ ;  /* 0x0000003227277224 */ /* 0x080fe200078e02ff */
[C---:B------:R-:W-:Y:S01]  /*47a0*/  SEL R55, R3.reuse, R55, !P3 ;  /* 0x0000003703377207 */ /* 0x040fe20005800000 */
        /* <DEDUP_REMOVED lines=47> */
[----:B------:R-:W0:Y:S01]  /*4aa0*/  LDC.64 R2, c[0x0][0x218] ;  /* 0x00008600ff027b82 */ /* 0x000e220000000a00 */
[----:B------:R-:W-:-:S02]  /*4ab0*/  IMAD R79, R79, R50, RZ ;  /* 0x000000324f4f7224 */ /* 0x000fc400078e02ff */
[-C--:B------:R-:W-:Y:S02]  /*4ac0*/  IMAD R81, R81, R50.reuse, RZ ;  /* 0x0000003251517224 */ /* 0x080fe400078e02ff */
[-C--:B------:R-:W-:Y:S02]  /*4ad0*/  IMAD R83, R83, R50.reuse, RZ ;  /* 0x0000003253537224 */ /* 0x080fe400078e02ff */
[-C--:B------:R-:W-:Y:S02]  /*4ae0*/  IMAD R85, R85, R50.reuse, RZ ;  /* 0x0000003255557224 */ /* 0x080fe400078e02ff */
[-C--:B------:R-:W-:Y:S02]  /*4af0*/  IMAD R87, R87, R50.reuse, RZ ;  /* 0x0000003257577224 */ /* 0x080fe400078e02ff */
[-C--:B------:R-:W-:Y:S02]  /*4b00*/  IMAD R89, R89, R50.reuse, RZ ;  /* 0x0000003259597224 */ /* 0x080fe400078e02ff */
[----:B------:R-:W-:-:S02]  /*4b10*/  IMAD R91, R91, R50, RZ ;  /* 0x000000325b5b7224 */ /* 0x000fc400078e02ff */
[-C--:B------:R-:W-:Y:S02]  /*4b20*/  IMAD R93, R93, R50.reuse, RZ ;  /* 0x000000325d5d7224 */ /* 0x080fe400078e02ff */
[-C--:B------:R-:W-:Y:S02]  /*4b30*/  IMAD R95, R95, R50.reuse, RZ ;  /* 0x000000325f5f7224 */ /* 0x080fe400078e02ff */
[-C--:B------:R-:W-:Y:S02]  /*4b40*/  IMAD R97, R97, R50.reuse, RZ ;  /* 0x0000003261617224 */ /* 0x080fe400078e02ff */
[----:B------:R-:W-:Y:S01]  /*4b50*/  IMAD R99, R99, R50, RZ ;  /* 0x0000003263637224 */ /* 0x000fe200078e02ff */
[-C--:B0-----:R-:W-:Y:S02]  /*4b60*/  LEA R54, P6, R4, R2.reuse, 0x1 ;  /* 0x0000000204367211 */ /* 0x081fe400078c08ff */
[-C--:B------:R-:W-:Y:S02]  /*4b70*/  LEA R50, P5, R6, R2.reuse, 0x1 ;  /* 0x0000000206327211 */ /* 0x080fe400078a08ff */
[-C--:B------:R-:W-:Y:S01]  /*4b80*/  LEA R52, P3, R13, R2.reuse, 0x1 ;  /* 0x000000020d347211 */ /* 0x080fe200078608ff */
[----:B------:R0:W-:Y:S04]  /*4b90*/  STL [R1+0x978], R54 ;  /* 0x0009783601007387 */ /* 0x0001e80000100800 */
[----:B------:R1:W-:Y:S04]  /*4ba0*/  STL [R1+0x824], R50 ;  /* 0x0008243201007387 */ /* 0x0003e80000100800 */
[----:B------:R2:W-:Y:S01]  /*4bb0*/  STL [R1+0x8d8], R52 ;  /* 0x0008d83401007387 */ /* 0x0005e20000100800 */
[----:B0-----:R-:W-:-:S02]  /*4bc0*/  LEA R54, P2, R14, R2, 0x1 ;  /* 0x000000020e367211 */ /* 0x001fc400078408ff */
[----:B-1----:R-:W-:-:S03]  /*4bd0*/  LEA R50, P1, R15, R2, 0x1 ;  /* 0x000000020f327211 */ /* 0x002fc600078208ff */
[----:B------:R0:W-:Y:S01]  /*4be0*/  STL [R1+0x97c], R54 ;  /* 0x00097c3601007387 */ /* 0x0001e20000100800 */
[----:B--2---:R-:W-:-:S03]  /*4bf0*/  LEA R52, P0, R16, R2, 0x1 ;  /* 0x0000000210347211 */ /* 0x004fc600078008ff */
[----:B------:R1:W-:Y:S04]  /*4c00*/  STL [R1+0x82c], R50 ;  /* 0x00082c3201007387 */ /* 0x0003e80000100800 */
[----:B------:R2:W-:Y:S01]  /*4c10*/  STL [R1+0x8e0], R52 ;  /* 0x0008e03401007387 */ /* 0x0005e20000100800 */
[----:B0-----:R-:W-:Y:S02]  /*4c20*/  LEA R54, P4, R17, R2, 0x1 ;  /* 0x0000000211367211 */ /* 0x001fe400078808ff */
[----:B-1----:R-:W-:-:S03]  /*4c30*/  LEA.HI.X.SX32 R50, R4, R3, 0x1, P6 ;  /* 0x0000000304327211 */ /* 0x002fc600030f0eff */
[----:B------:R-:W-:Y:S01]  /*4c40*/  STL [R1+0x980], R54 ;  /* 0x0009803601007387 */ /* 0x000fe20000100800 */
[-C--:B------:R-:W-:Y:S02]  /*4c50*/  LEA.HI.X.SX32 R4, R6, R3.reuse, 0x1, P5 ;  /* 0x0000000306047211 */ /* 0x080fe400028f0eff */
[----:B--2---:R-:W-:Y:S01]  /*4c60*/  LEA R52, P6, R18, R2, 0x1 ;  /* 0x0000000212347211 */ /* 0x004fe200078c08ff */
[----:B------:R0:W-:Y:S01]  /*4c70*/  STL [R1+0x8d4], R50 ;  /* 0x0008d43201007387 */ /* 0x0001e20000100800 */
[-C--:B------:R-:W-:Y:S02]  /*4c80*/  LEA.HI.X.SX32 R6, R13, R3.reuse, 0x1, P3 ;  /* 0x000000030d067211 */ /* 0x080fe400018f0eff */
[----:B------:R-:W-:Y:S01]  /*4c90*/  LEA.HI.X.SX32 R13, R14, R3, 0x1, P2 ;  /* 0x000000030e0d7211 */ /* 0x000fe200010f0eff */
[----:B------:R-:W-:Y:S01]  /*4ca0*/  STL [R1+0x834], R52 ;  /* 0x0008343401007387 */ /* 0x000fe20000100800 */
[----:B------:R-:W-:-:S03]  /*4cb0*/  IMAD R14, R242, 0x1c, RZ ;  /* 0x0000001cf20e7824 */ /* 0x000fc600078e02ff */
[----:B------:R1:W-:Y:S01]  /*4cc0*/  STL [R1+0x7c8], R4 ;  /* 0x0007c80401007387 */ /* 0x0003e20000100800 */
[----:B0-----:R-:W-:-:S05]  /*4cd0*/  LEA R50, P5, R19, R2, 0x1 ;  /* 0x0000000213327211 */ /* 0x001fca00078a08ff */
[----:B------:R-:W-:Y:S01]  /*4ce0*/  STL [R1+0x8e8], R50 ;  /* 0x0008e83201007387 */ /* 0x000fe20000100800 */
[----:B-1----:R-:W-:-:S03]  /*4cf0*/  LEA R4, P3, R20, R2, 0x1 ;  /* 0x0000000214047211 */ /* 0x002fc600078608ff */
[----:B------:R0:W-:Y:S04]  /*4d00*/  STL [R1+0x828], R6 ;  /* 0x0008280601007387 */ /* 0x0001e80000100800 */
[----:B------:R1:W-:Y:S04]  /*4d10*/  STL [R1+0x984], R4 ;  /* 0x0009840401007387 */ /* 0x0003e80000100800 */
[----:B------:R2:W-:Y:S01]  /*4d20*/  STL [R1+0x8dc], R13 ;  /* 0x0008dc0d01007387 */ /* 0x0005e20000100800 */
[----:B0-----:R-:W-:Y:S02]  /*4d30*/  LEA R6, P2, R21, R2, 0x1 ;  /* 0x0000000215067211 */ /* 0x001fe400078408ff */
[----:B-1----:R-:W-:-:S03]  /*4d40*/  LEA.HI.X.SX32 R4, R15, R3, 0x1, P1 ;  /* 0x000000030f047211 */ /* 0x002fc600008f0eff */
[----:B------:R0:W-:Y:S01]  /*4d50*/  STL [R1+0x83c], R6 ;  /* 0x00083c0601007387 */ /* 0x0001e20000100800 */
[----:B------:R-:W-:Y:S01]  /*4d60*/  IMAD R15, R242, 0x1b, RZ ;  /* 0x0000001bf20f7824 */ /* 0x000fe200078e02ff */
[-C--:B--2---:R-:W-:Y:S02]  /*4d70*/  LEA R13, P1, R22, R2.reuse, 0x1 ;  /* 0x00000002160d7211 */ /* 0x084fe400078208ff */
[----:B------:R1:W-:Y:S04]  /*4d80*/  STL [R1+0x7cc], R4 ;  /* 0x0007cc0401007387 */ /* 0x0003e80000100800 */
[----:B------:R2:W-:Y:S01]  /*4d90*/  STL [R1+0x8f0], R13 ;  /* 0x0008f00d01007387 */ /* 0x0005e20000100800 */
[----:B0-----:R-:W-:Y:S01]  /*4da0*/  LEA.HI.X.SX32 R6, R16, R3, 0x1, P0 ;  /* 0x0000000310067211 */ /* 0x001fe200000f0eff */
[----:B------:R-:W-:Y:S01]  /*4db0*/  IMAD R16, R242, 0x1a, RZ ;  /* 0x0000001af2107824 */ /* 0x000fe200078e02ff */
[----:B-1----:R-:W-:-:S03]  /*4dc0*/  LEA R4, P0, R23, R2, 0x1 ;  /* 0x0000000217047211 */ /* 0x002fc600078008ff */
[----:B------:R0:W-:Y:S01]  /*4dd0*/  STL [R1+0x830], R6 ;  /* 0x0008300601007387 */ /* 0x0001e20000100800 */
[----:B--2---:R-:W-:-:S03]  /*4de0*/  LEA.HI.X.SX32 R13, R17, R3, 0x1, P4 ;  /* 0x00000003110d7211 */ /* 0x004fc600020f0eff */
[----:B------:R1:W-:Y:S01]  /*4df0*/  STL [R1+0x988], R4 ;  /* 0x0009880401007387 */ /* 0x0003e20000100800 */
[----:B------:R-:W-:-:S03]  /*4e00*/  IMAD R17, R242, 0x19, RZ ;  /* 0x00000019f2117824 */ /* 0x000fc600078e02ff */
[----:B------:R2:W-:Y:S01]  /*4e10*/  STL [R1+0x8e4], R13 ;  /* 0x0008e40d01007387 */ /* 0x0005e20000100800 */
[----:B0-----:R-:W-:Y:S02]  /*4e20*/  LEA R6, P4, R24, R2, 0x1 ;  /* 0x0000000218067211 */ /* 0x001fe400078808ff */
[----:B-1----:R-:W-:-:S03]  /*4e30*/  LEA.HI.X.SX32 R4, R18, R3, 0x1, P6 ;  /* 0x0000000312047211 */ /* 0x002fc600030f0eff */
[----:B------:R0:W-:Y:S01]  /*4e40*/  STL [R1+0x844], R6 ;  /* 0x0008440601007387 */ /* 0x0001e20000100800 */
[----:B------:R-:W-:Y:S02]  /*4e50*/  LOP3.LUT R18, R7, 0x30, RZ, 0x3c, !PT ;  /* 0x0000003007127812 */ /* 0x000fe400078e3cff */
[----:B--2---:R-:W-:Y:S01]  /*4e60*/  LEA R13, P6, R25, R2, 0x1 ;  /* 0x00000002190d7211 */ /* 0x004fe200078c08ff */
[----:B------:R1:W-:Y:S04]  /*4e70*/  STL [R1+0x7d0], R4 ;  /* 0x0007d00401007387 */ /* 0x0003e80000100800 */
[----:B------:R2:W-:Y:S01]  /*4e80*/  STL [R1+0x8f8], R13 ;  /* 0x0008f80d01007387 */ /* 0x0005e20000100800 */
[----:B0-----:R-:W-:Y:S02]  /*4e90*/  LEA.HI.X.SX32 R6, R19, R3, 0x1, P5 ;  /* 0x0000000313067211 */ /* 0x001fe400028f0eff */
[----:B------:R-:W-:-:S02]  /*4ea0*/  LOP3.LUT R19, R7, 0x20, RZ, 0x3c, !PT ;  /* 0x0000002007137812 */ /* 0x000fc400078e3cff */
[----:B-1----:R-:W-:Y:S01]  /*4eb0*/  LEA R4, P5, R26, R2, 0x1 ;  /* 0x000000021a047211 */ /* 0x002fe200078a08ff */
[----:B------:R0:W-:Y:S01]  /*4ec0*/  STL [R1+0x838], R6 ;  /* 0x0008380601007387 */ /* 0x0001e20000100800 */
[----:B--2---:R-:W-:-:S03]  /*4ed0*/  LEA.HI.X.SX32 R13, R20, R3, 0x1, P3 ;  /* 0x00000003140d7211 */ /* 0x004fc600018f0eff */
[----:B------:R1:W-:Y:S01]  /*4ee0*/  STL [R1+0x98c], R4 ;  /* 0x00098c0401007387 */ /* 0x0003e20000100800 */
[----:B------:R-:W-:-:S03]  /*4ef0*/  LOP3.LUT R20, R7, 0x10, RZ, 0x3c, !PT ;  /* 0x0000001007147812 */ /* 0x000fc600078e3cff */
[----:B------:R2:W-:Y:S01]  /*4f00*/  STL [R1+0x8ec], R13 ;  /* 0x0008ec0d01007387 */ /* 0x0005e20000100800 */
[----:B0-----:R-:W-:Y:S02]  /*4f10*/  LEA R6, P3, R27, R2, 0x1 ;  /* 0x000000021b067211 */ /* 0x001fe400078608ff */
[----:B-1----:R-:W-:-:S03]  /*4f20*/  LEA.HI.X.SX32 R4, R21, R3, 0x1, P2 ;  /* 0x0000000315047211 */ /* 0x002fc600010f0eff */
[----:B------:R0:W-:Y:S01]  /*4f30*/  STL [R1+0x84c], R6 ;  /* 0x00084c0601007387 */ /* 0x0001e20000100800 */
[----:B--2---:R-:W-:-:S03]  /*4f40*/  LEA R13, P2, R28, R2, 0x1 ;  /* 0x000000021c0d7211 */ /* 0x004fc600078408ff */
        /* <DEDUP_REMOVED lines=13> */
[----:B--2---:R-:W-:-:S03]  /*5020*/  LEA R13, P4, R31, R2, 0x1 ;  /* 0x000000021f0d7211 */ /* 0x004fc600078808ff */
[----:B------:R1:W-:Y:S04]  /*5030*/  STL [R1+0x7d8], R4 ;  /* 0x0007d80401007387 */ /* 0x0003e80000100800 */
[----:B------:R2:W-:Y:S01]  /*5040*/  STL [R1+0x908], R13 ;  /* 0x0009080d01007387 */ /* 0x0005e20000100800 */
[-C--:B0-----:R-:W-:Y:S02]  /*5050*/  LEA.HI.X.SX32 R6, R25, R3.reuse, 0x1, P6 ;  /* 0x0000000319067211 */ /* 0x081fe400030f0eff */
[----:B------:R-:W-:Y:S02]  /*5060*/  CS2R R24, SRZ ;  /* 0x0000000000187805 */ /* 0x000fe4000001ff00 */
[----:B-1----:R-:W-:Y:S01]  /*5070*/  LEA R4, P6, R32, R2, 0x1 ;  /* 0x0000000220047211 */ /* 0x002fe200078c08ff */
[----:B------:R0:W-:Y:S01]  /*5080*/  STL [R1+0x848], R6 ;  /* 0x0008480601007387 */ /* 0x0001e20000100800 */
[----:B--2---:R-:W-:-:S03]  /*5090*/  LEA.HI.X.SX32 R13, R26, R3, 0x1, P5 ;  /* 0x000000031a0d7211 */ /* 0x004fc600028f0eff */
[----:B------:R1:W-:Y:S04]  /*50a0*/  STL [R1+0x994], R4 ;  /* 0x0009940401007387 */ /* 0x0003e80000100800 */
[----:B------:R2:W-:Y:S01]  /*50b0*/  STL [R1+0x8fc], R13 ;  /* 0x0008fc0d01007387 */ /* 0x0005e20000100800 */
[----:B0-----:R-:W-:Y:S02]  /*50c0*/  LEA R6, P5, R33, R2, 0x1 ;  /* 0x0000000221067211 */ /* 0x001fe400078a08ff */
[----:B-1----:R-:W-:-:S03]  /*50d0*/  LEA.HI.X.SX32 R4, R27, R3, 0x1, P3 ;  /* 0x000000031b047211 */ /* 0x002fc600018f0eff */
[----:B------:R0:W-:Y:S01]  /*50e0*/  STL [R1+0x85c], R6 ;  /* 0x00085c0601007387 */ /* 0x0001e20000100800 */
[----:B------:R-:W-:Y:S02]  /*50f0*/  CS2R R26, SRZ ;  /* 0x00000000001a7805 */ /* 0x000fe4000001ff00 */
[-C--:B--2---:R-:W-:Y:S01]  /*5100*/  LEA R13, P3, R34, R2.reuse, 0x1 ;  /* 0x00000002220d7211 */ /* 0x084fe200078608ff */
[----:B------:R1:W-:Y:S04]  /*5110*/  STL [R1+0x7dc], R4 ;  /* 0x0007dc0401007387 */ /* 0x0003e80000100800 */
[----:B------:R2:W-:Y:S01]  /*5120*/  STL [R1+0x860], R13 ;  /* 0x0008600d01007387 */ /* 0x0005e20000100800 */
[----:B0-----:R-:W-:Y:S02]  /*5130*/  LEA.HI.X.SX32 R6, R28, R3, 0x1, P2 ;  /* 0x000000031c067211 */ /* 0x001fe400010f0eff */
[----:B-1----:R-:W-:-:S03]  /*5140*/  LEA R4, P2, R35, R2, 0x1 ;  /* 0x0000000223047211 */ /* 0x002fc600078408ff */
[----:B------:R0:W-:Y:S01]  /*5150*/  STL [R1+0x850], R6 ;  /* 0x0008500601007387 */ /* 0x0001e20000100800 */
[----:B--2---:R-:W-:-:S03]  /*5160*/  LEA.HI.X.SX32 R13, R29, R3, 0x1, P1 ;  /* 0x000000031d0d7211 */ /* 0x004fc600008f0eff */
[----:B------:R1:W-:Y:S01]  /*5170*/  STL [R1+0x910], R4 ;  /* 0x0009100401007387 */ /* 0x0003e20000100800 */
[----:B------:R-:W-:-:S03]  /*5180*/  CS2R R28, SRZ ;  /* 0x00000000001c7805 */ /* 0x000fc6000001ff00 */
        /* <DEDUP_REMOVED lines=100> */
[----:B--2---:R-:W-:Y:S01]  /*57d0*/  LEA R13, P0, R67, R2, 0x1 ;  /* 0x00000002430d7211 */ /* 0x004fe200078008ff */
[----:B------:R1:W-:Y:S04]  /*57e0*/  STL [R1+0x800], R4 ;  /* 0x0008000401007387 */ /* 0x0003e80000100800 */
[----:B------:R2:W-:Y:S01]  /*57f0*/  STL [R1+0x94c], R13 ;  /* 0x00094c0d01007387 */ /* 0x0005e20000100800 */
[----:B0-----:R-:W-:Y:S02]  /*5800*/  LEA.HI.X.SX32 R6, R49, R3, 0x1, P4 ;  /* 0x0000000331067211 */ /* 0x001fe400020f0eff */
[----:B------:R-:W-:-:S02]  /*5810*/  CS2R R48, SRZ ;  /* 0x0000000000307805 */ /* 0x000fc4000001ff00 */
        /* <DEDUP_REMOVED lines=77> */
[-C--:B------:R-:W-:Y:S02]  /*5cf0*/  LEA.HI.X.SX32 R2, R87, R3.reuse, 0x1, P5 ;  /* 0x0000000357027211 */ /* 0x080fe400028f0eff */
[----:B------:R-:W-:Y:S01]  /*5d00*/  CS2R R86, SRZ ;  /* 0x0000000000567805 */ /* 0x000fe2000001ff00 */
[----:B--2---:R-:W-:Y:S01]  /*5d10*/  IMAD R13, R242, 0x1d, RZ ;  /* 0x0000001df20d7824 */ /* 0x004fe200078e02ff */
[----:B------:R1:W-:Y:S04]  /*5d20*/  STL [R1+0x974], R4 ;  /* 0x0009740401007387 */ /* 0x0003e80000100800 */
[----:B------:R2:W-:Y:S01]  /*5d30*/  STL [R1+0x968], R2 ;  /* 0x0009680201007387 */ /* 0x0005e20000100800 */
[----:B0-----:R-:W-:-:S02]  /*5d40*/  LEA.HI.X.SX32 R6, R89, R3, 0x1, P3 ;  /* 0x0000000359067211 */ /* 0x001fc400018f0eff */
[----:B------:R-:W-:Y:S02]  /*5d50*/  CS2R R88, SRZ ;  /* 0x0000000000587805 */ /* 0x000fe4000001ff00 */
[-C--:B-1----:R-:W-:Y:S01]  /*5d60*/  LEA.HI.X.SX32 R4, R91, R3.reuse, 0x1, P2 ;  /* 0x000000035b047211 */ /* 0x082fe200010f0eff */
[----:B------:R0:W-:Y:S01]  /*5d70*/  STL [R1+0x818], R6 ;  /* 0x0008180601007387 */ /* 0x0001e20000100800 */
[----:B------:R-:W-:Y:S02]  /*5d80*/  CS2R R90, SRZ ;  /* 0x00000000005a7805 */ /* 0x000fe4000001ff00 */
[----:B--2---:R-:W-:Y:S01]  /*5d90*/  LEA.HI.X.SX32 R2, R93, R3, 0x1, P1 ;  /* 0x000000035d027211 */ /* 0x004fe200008f0eff */
[----:B------:R1:W-:Y:S01]  /*5da0*/  STL [R1+0x8c4], R4 ;  /* 0x0008c40401007387 */ /* 0x0003e20000100800 */
[----:B------:R-:W-:-:S03]  /*5db0*/  CS2R R92, SRZ ;  /* 0x00000000005c7805 */ /* 0x000fc6000001ff00 */
[----:B------:R2:W-:Y:S01]  /*5dc0*/  STL [R1+0x970], R2 ;  /* 0x0009700201007387 */ /* 0x0005e20000100800 */
[-C--:B0-----:R-:W-:Y:S02]  /*5dd0*/  LEA.HI.X.SX32 R6, R95, R3.reuse, 0x1, P0 ;  /* 0x000000035f067211 */ /* 0x081fe400000f0eff */
[----:B------:R-:W-:Y:S02]  /*5de0*/  CS2R R94, SRZ ;  /* 0x00000000005e7805 */ /* 0x000fe4000001ff00 */
[-C--:B-1----:R-:W-:Y:S01]  /*5df0*/  LEA.HI.X.SX32 R4, R97, R3.reuse, 0x1, P4 ;  /* 0x0000000361047211 */ /* 0x082fe200020f0eff */
[----:B------:R0:W-:Y:S01]  /*5e00*/  STL [R1+0x81c], R6 ;  /* 0x00081c0601007387 */ /* 0x0001e20000100800 */
[----:B------:R-:W-:Y:S02]  /*5e10*/  CS2R R96, SRZ ;  /* 0x0000000000607805 */ /* 0x000fe4000001ff00 */
[----:B--2---:R-:W-:Y:S01]  /*5e20*/  LEA.HI.X.SX32 R2, R99, R3, 0x1, P6 ;  /* 0x0000000363027211 */ /* 0x004fe200030f0eff */
[----:B------:R1:W-:Y:S01]  /*5e30*/  STL [R1+0x820], R4 ;  /* 0x0008200401007387 */ /* 0x0003e20000100800 */
[----:B------:R-:W-:Y:S01]  /*5e40*/  IMAD R3, R242, 0x1e, RZ ;  /* 0x0000001ef2037824 */ /* 0x000fe200078e02ff */
[----:B------:R-:W-:-:S02]  /*5e50*/  CS2R R98, SRZ ;  /* 0x0000000000627805 */ /* 0x000fc4000001ff00 */
[----:B------:R2:W-:Y:S01]  /*5e60*/  STL [R1+0x8d0], R2 ;  /* 0x0008d00201007387 */ /* 0x0005e20000100800 */
[----:B0-----:R-:W-:Y:S01]  /*5e70*/  IMAD.U32 R6, RZ, RZ, UR7 ;  /* 0x00000007ff067e24 */ /* 0x001fe2000f8e00ff */
[----:B------:R-:W-:Y:S02]  /*5e80*/  UMOV UR7, 0x80000020 ;  /* 0x8000002000077882 */ /* 0x000fe40000000000 */
[----:B------:R-:W-:Y:S01]  /*5e90*/  STL [R1+0x400], RZ ;  /* 0x000400ff01007387 */ /* 0x000fe20000100800 */
[----:B-1----:R-:W0:Y:S03]  /*5ea0*/  LDC R4, c[0x0][0x23c] ;  /* 0x00008f00ff047b82 */ /* 0x002e260000000800 */
[----:B------:R-:W-:Y:S01]  /*5eb0*/  STL [R1+0x404], RZ ;  /* 0x000404ff01007387 */ /* 0x000fe20000100800 */
[----:B--2---:R-:W-:-:S03]  /*5ec0*/  IMAD R2, R242, 0x1f, RZ ;  /* 0x0000001ff2027824 */ /* 0x004fc600078e02ff */
[----:B------:R-:W-:Y:S04]  /*5ed0*/  STL [R1+0x408], RZ ;  /* 0x000408ff01007387 */ /* 0x000fe80000100800 */
[----:B------:R-:W-:Y:S04]  /*5ee0*/  STL [R1+0x40c], RZ ;  /* 0x00040cff01007387 */ /* 0x000fe80000100800 */
[----:B------:R-:W-:Y:S04]  /*5ef0*/  STL [R1+0x410], RZ ;  /* 0x000410ff01007387 */ /* 0x000fe80000100800 */
[----:B------:R-:W-:Y:S04]  /*5f00*/  STL [R1+0x414], RZ ;  /* 0x000414ff01007387 */ /* 0x000fe80000100800 */
[----:B------:R-:W-:Y:S01]  /*5f10*/  STL [R1+0x418], RZ ;  /* 0x000418ff01007387 */ /* 0x000fe20000100800 */
[----:B0-----:R-:W-:-:S03]  /*5f20*/  IMAD.SHL.U32 R231, R4, 0x20, RZ ;  /* 0x0000002004e77824 */ /* 0x001fc600078e00ff */
[----:B------:R-:W-:Y:S01]  /*5f30*/  STL [R1+0x41c], RZ ;  /* 0x00041cff01007387 */ /* 0x000fe20000100800 */
[----:B------:R-:W-:-:S03]  /*5f40*/  IMAD R4, R0, R4, RZ ;  /* 0x0000000400047224 */ /* 0x000fc600078e02ff */
[----:B------:R-:W-:Y:S02]  /*5f50*/  STL [R1+0x420], RZ ;  /* 0x000420ff01007387 */ /* 0x000fe40000100800 */
[----:B------:R-:W-:Y:S02]  /*5f60*/  SHF.R.S32.HI R0, RZ, 0x1f, R4 ;  /* 0x0000001fff007819 */ /* 0x000fe40000011404 */
[----:B------:R-:W-:Y:S02]  /*5f70*/  STL [R1+0x424], RZ ;  /* 0x000424ff01007387 */ /* 0x000fe40000100800 */
[C---:B------:R-:W-:Y:S01]  /*5f80*/  SHF.L.U64.HI R0, R4.reuse, 0x1, R0 ;  /* 0x0000000104007819 */ /* 0x040fe20000010200 */
[----:B------:R-:W-:Y:S01]  /*5f90*/  IMAD.SHL.U32 R4, R4, 0x2, RZ ;  /* 0x0000000204047824 */ /* 0x000fe200078e00ff */
[----:B------:R-:W-:Y:S04]  /*5fa0*/  STL [R1+0x428], RZ ;  /* 0x000428ff01007387 */ /* 0x000fe80000100800 */
        /* <DEDUP_REMOVED lines=245> */
[----:B------:R-:W-:Y:S04]  /*6f00*/  STL [R1], RZ ;  /* 0x000000ff01007387 */ /* 0x000fe80000100800 */
        /* <DEDUP_REMOVED lines=127> */
[----:B------:R0:W-:Y:S04]  /*7700*/  STL [R1+0x9e4], R20 ;  /* 0x0009e41401007387 */ /* 0x0001e80000100800 */
[----:B------:R1:W-:Y:S04]  /*7710*/  STL [R1+0x9e0], R19 ;  /* 0x0009e01301007387 */ /* 0x0003e80000100800 */
[----:B------:R2:W-:Y:S01]  /*7720*/  STL [R1+0x9dc], R18 ;  /* 0x0009dc1201007387 */ /* 0x0005e20000100800 */
[----:B0-----:R-:W-:Y:S01]  /*7730*/  IMAD.WIDE R20, R12, 0x2, RZ ;  /* 0x000000020c147825 */ /* 0x001fe200078e02ff */
[----:B------:R-:W-:-:S02]  /*7740*/  LOP3.LUT R12, R7, 0x70, RZ, 0x3c, !PT ;  /* 0x00000070070c7812 */ /* 0x000fc400078e3cff */
[C---:B-1----:R-:W-:Y:S01]  /*7750*/  LOP3.LUT R19, R7.reuse, 0x40, RZ, 0x3c, !PT ;  /* 0x0000004007137812 */ /* 0x042fe200078e3cff */
[----:B------:R-:W-:Y:S01]  /*7760*/  IMAD.WIDE R172, R2, 0x2, R20 ;  /* 0x0000000202ac7825 */ /* 0x000fe200078e0214 */
[----:B--2---:R-:W-:-:S03]  /*7770*/  LOP3.LUT R18, R7, 0x50, RZ, 0x3c, !PT ;  /* 0x0000005007127812 */ /* 0x004fc600078e3cff */
[----:B------:R-:W-:Y:S01]  /*7780*/  STL [R1+0x9d8], R19 ;  /* 0x0009d81301007387 */ /* 0x000fe20000100800 */
[----:B------:R-:W-:-:S03]  /*7790*/  IMAD.WIDE R176, R3, 0x2, R20 ;  /* 0x0000000203b07825 */ /* 0x000fc600078e0214 */
[----:B------:R0:W-:Y:S01]  /*77a0*/  STL [R1+0x9d4], R18 ;  /* 0x0009d41201007387 */ /* 0x0001e20000100800 */
[----:B------:R-:W-:-:S04]  /*77b0*/  IMAD.WIDE R248, R246, 0x2, R20 ;  /* 0x00000002f6f87825 */ /* 0x000fc800078e0214 */
[----:B------:R-:W-:Y:S01]  /*77c0*/  IMAD.WIDE R244, R242, 0x2, R20 ;  /* 0x00000002f2f47825 */ /* 0x000fe200078e0214 */
[----:B0-----:R-:W-:-:S05]  /*77d0*/  LOP3.LUT R18, R7, 0x60, RZ, 0x3c, !PT ;  /* 0x0000006007127812 */ /* 0x001fca00078e3cff */
[----:B------:R0:W-:Y:S04]  /*77e0*/  STL [R1+0x9d0], R18 ;  /* 0x0009d01201007387 */ /* 0x0001e80000100800 */
[----:B------:R-:W-:Y:S04]  /*77f0*/  STL [R1+0x9cc], R12 ;  /* 0x0009cc0c01007387 */ /* 0x000fe80000100800 */
[----:B------:R1:W-:Y:S01]  /*7800*/  STL.64 [R1+0x7c0], R172 ;  /* 0x0007c0ac01007387 */ /* 0x0003e20000100a00 */
[----:B0-----:R-:W-:Y:S01]  /*7810*/  IMAD.WIDE R18, R11, 0x2, RZ ;  /* 0x000000020b127825 */ /* 0x001fe200078e02ff */
[----:B------:R-:W-:-:S03]  /*7820*/  LOP3.LUT R11, R5, 0x20, RZ, 0x3c, !PT ;  /* 0x00000020050b7812 */ /* 0x000fc600078e3cff */
[----:B------:R-:W-:-:S04]  /*7830*/  IMAD.WIDE R174, R2, 0x2, R18 ;  /* 0x0000000202ae7825 */ /* 0x000fc800078e0212 */
[--C-:B-1----:R-:W-:Y:S01]  /*7840*/  IMAD.WIDE R172, R3, 0x2, R18.reuse ;  /* 0x0000000203ac7825 */ /* 0x102fe200078e0212 */
[----:B------:R0:W-:Y:S03]  /*7850*/  STL.64 [R1+0x7b8], R174 ;  /* 0x0007b8ae01007387 */ /* 0x0001e60000100a00 */
[--C-:B------:R-:W-:Y:S01]  /*7860*/  IMAD.WIDE R2, R13, 0x2, R18.reuse ;  /* 0x000000020d027825 */ /* 0x100fe200078e0212 */
[----:B------:R-:W-:Y:S03]  /*7870*/  STL.64 [R1+0x7b0], R176 ;  /* 0x0007b0b001007387 */ /* 0x000fe60000100a00 */
[--C-:B------:R-:W-:Y:S01]  /*7880*/  IMAD.WIDE R246, R246, 0x2, R18.reuse ;  /* 0x00000002f6f67825 */ /* 0x100fe200078e0212 */
[----:B------:R1:W-:Y:S03]  /*7890*/  STL.64 [R1+0x7a8], R172 ;  /* 0x0007a8ac01007387 */ /* 0x0003e60000100a00 */
[----:B------:R-:W-:-:S04]  /*78a0*/  IMAD.WIDE R242, R242, 0x2, R18 ;  /* 0x00000002f2f27825 */ /* 0x000fc800078e0212 */
[----:B0-----:R-:W-:-:S04]  /*78b0*/  IMAD.WIDE R174, R13, 0x2, R20 ;  /* 0x000000020dae7825 */ /* 0x001fc800078e0214 */
[C---:B------:R-:W-:Y:S01]  /*78c0*/  IMAD.WIDE R12, R14.reuse, 0x2, R18 ;  /* 0x000000020e0c7825 */ /* 0x040fe200078e0212 */
[----:B------:R-:W-:Y:S03]  /*78d0*/  STL.64 [R1+0x7a0], R174 ;  /* 0x0007a0ae01007387 */ /* 0x000fe60000100a00 */
[--C-:B-1----:R-:W-:Y:S01]  /*78e0*/  IMAD.WIDE R172, R14, 0x2, R20.reuse ;  /* 0x000000020eac7825 */ /* 0x102fe200078e0214 */
[----:B------:R0:W-:Y:S04]  /*78f0*/  STL.64 [R1+0x798], R2 ;  /* 0x0007980201007387 */ /* 0x0001e80000100a00 */
[----:B------:R-:W-:Y:S04]  /*7900*/  STL.64 [R1+0x790], R172 ;  /* 0x000790ac01007387 */ /* 0x000fe80000100a00 */
[----:B------:R1:W-:Y:S01]  /*7910*/  STL.64 [R1+0x788], R12 ;  /* 0x0007880c01007387 */ /* 0x0003e20000100a00 */
[----:B0-----:R-:W-:-:S04]  /*7920*/  IMAD.WIDE R2, R15, 0x2, R20 ;  /* 0x000000020f027825 */ /* 0x001fc800078e0214 */
[----:B------:R-:W-:Y:S01]  /*7930*/  IMAD.WIDE R14, R15, 0x2, R18 ;  /* 0x000000020f0e7825 */ /* 0x000fe200078e0212 */
[----:B------:R0:W-:Y:S03]  /*7940*/  STL.64 [R1+0x780], R2 ;  /* 0x0007800201007387 */ /* 0x0001e60000100a00 */
[C---:B-1----:R-:W-:Y:S01]  /*7950*/  IMAD.WIDE R12, R16.reuse, 0x2, R20 ;  /* 0x00000002100c7825 */ /* 0x042fe200078e0214 */
[----:B------:R1:W-:Y:S04]  /*7960*/  STL.64 [R1+0x778], R14 ;  /* 0x0007780e01007387 */ /* 0x0003e80000100a00 */
[----:B------:R2:W-:Y:S01]  /*7970*/  STL.64 [R1+0x770], R12 ;  /* 0x0007700c01007387 */ /* 0x0005e20000100a00 */
[----:B0-----:R-:W-:-:S04]  /*7980*/  IMAD.WIDE R2, R16, 0x2, R18 ;  /* 0x0000000210027825 */ /* 0x001fc800078e0212 */
[C---:B-1----:R-:W-:Y:S01]  /*7990*/  IMAD.WIDE R14, R17.reuse, 0x2, R20 ;  /* 0x00000002110e7825 */ /* 0x042fe200078e0214 */
[----:B------:R0:W-:Y:S03]  /*79a0*/  STL.64 [R1+0x768], R2 ;  /* 0x0007680201007387 */ /* 0x0001e60000100a00 */
[----:B--2---:R-:W-:Y:S01]  /*79b0*/  IMAD.WIDE R12, R17, 0x2, R18 ;  /* 0x00000002110c7825 */ /* 0x004fe200078e0212 */
[----:B------:R1:W-:Y:S04]  /*79c0*/  STL.64 [R1+0x760], R14 ;  /* 0x0007600e01007387 */ /* 0x0003e80000100a00 */
[----:B------:R2:W-:Y:S01]  /*79d0*/  STL.64 [R1+0x758], R12 ;  /* 0x0007580c01007387 */ /* 0x0005e20000100a00 */
[----:B0-----:R-:W-:-:S04]  /*79e0*/  IMAD.WIDE R2, R22, 0x2, R20 ;  /* 0x0000000216027825 */ /* 0x001fc800078e0214 */
[----:B-1----:R-:W-:Y:S01]  /*79f0*/  IMAD.WIDE R14, R22, 0x2, R18 ;  /* 0x00000002160e7825 */ /* 0x002fe200078e0212 */
[----:B------:R0:W-:Y:S03]  /*7a00*/  STL.64 [R1+0x750], R2 ;  /* 0x0007500201007387 */ /* 0x0001e60000100a00 */
[C---:B--2---:R-:W-:Y:S01]  /*7a10*/  IMAD.WIDE R12, R23.reuse, 0x2, R20 ;  /* 0x00000002170c7825 */ /* 0x044fe200078e0214 */
        /* <DEDUP_REMOVED lines=78> */
[----:B------:R-:W-:Y:S04]  /*7f00*/  STL.64 [R1+0x610], R14 ;  /* 0x0006100e01007387 */ /* 0x000fe80000100a00 */
[----:B------:R-:W-:Y:S01]  /*7f10*/  STL.64 [R1+0x608], R12 ;  /* 0x0006080c01007387 */ /* 0x000fe20000100a00 */
[----:B0-----:R-:W-:-:S04]  /*7f20*/  IMAD.WIDE R2, R250, 0x2, R20 ;  /* 0x00000002fa027825 */ /* 0x001fc800078e0214 */
[----:B------:R-:W-:Y:S01]  /*7f30*/  IMAD.WIDE R250, R250, 0x2, R18 ;  /* 0x00000002fafa7825 */ /* 0x000fe200078e0212 */
[----:B------:R0:W-:Y:S03]  /*7f40*/  STL.64 [R1+0x600], R2 ;  /* 0x0006000201007387 */ /* 0x0001e60000100a00 */
[----:B0-----:R-:W-:Y:S02]  /*7f50*/  IMAD.U32 R2, RZ, RZ, UR18 ;  /* 0x00000012ff027e24 */ /* 0x001fe4000f8e00ff */
[----:B------:R-:W-:-:S07]  /*7f60*/  IMAD.U32 R3, RZ, RZ, UR19 ;  /* 0x00000013ff037e24 */ /* 0x000fce000f8e00ff */
.L_x_1:
[----:B------:R0:W-:Y:S04]  /*7f70*/  STL.64 [R1+0xd20], R150 ;  /* 0x000d209601007387 */ /* 0x0001e80000100a00 */
[----:B0-----:R-:W2:Y:S04]  /*7f80*/  LDL.64 R150, [R1+0x628] ;  /* 0x0006280001967983 */ /* 0x001ea80000100a00 */
[----:B------:R0:W-:Y:S04]  /*7f90*/  STL.64 [R1+0xd18], R148 ;  /* 0x000d189401007387 */ /* 0x0001e80000100a00 */
[----:B0-----:R-:W3:Y:S04]  /*7fa0*/  LDL.64 R148, [R1+0x620] ;  /* 0x0006200001947983 */ /* 0x001ee80000100a00 */
[----:B------:R0:W-:Y:S04]  /*7fb0*/  STL.64 [R1+0xd10], R146 ;  /* 0x000d109201007387 */ /* 0x0001e80000100a00 */
[----:B0-----:R-:W4:Y:S04]  /*7fc0*/  LDL.64 R146, [R1+0x618] ;  /* 0x0006180001927983 */ /* 0x001f280000100a00 */
[----:B------:R0:W-:Y:S04]  /*7fd0*/  STL.64 [R1+0xd08], R144 ;  /* 0x000d089001007387 */ /* 0x0001e80000100a00 */
[----:B0-----:R-:W2:Y:S04]  /*7fe0*/  LDL.64 R144, [R1+0x610] ;  /* 0x0006100001907983 */ /* 0x001ea80000100a00 */
[----:B------:R0:W-:Y:S04]  /*7ff0*/  STL.64 [R1+0xd00], R142 ;  /* 0x000d008e01007387 */ /* 0x0001e80000100a00 */
[----:B0-----:R-:W3:Y:S04]  /*8000*/  LDL.64 R142, [R1+0x608] ;  /* 0x00060800018e7983 */ /* 0x001ee80000100a00 */
[----:B------:R0:W-:Y:S04]  /*8010*/  STL.64 [R1+0xcf8], R140 ;  /* 0x000cf88c01007387 */ /* 0x0001e80000100a00 */
[----:B0-----:R-:W4:Y:S01]  /*8020*/  LDL.64 R140, [R1+0x600] ;  /* 0x00060000018c7983 */ /* 0x001f220000100a00 */
[----:B-----5:R-:W-:-:S02]  /*8030*/  IADD3 R14, P0, R20, R2, RZ ;  /* 0x00000002140e7210 */ /* 0x020fc40007f1e0ff */
[----:B------:R-:W-:Y:S01]  /*8040*/  IADD3 R12, P1, R18, R2, RZ ;  /* 0x00000002120c7210 */ /* 0x000fe20007f3e0ff */
[----:B------:R-:W-:Y:S01]  /*8050*/  STL.64 [R1+0xcf0], R138 ;  /* 0x000cf08a01007387 */ /* 0x000fe20000100a00 */
[C---:B------:R-:W-:Y:S01]  /*8060*/  ISETP.GT.AND P2, PT, R6.reuse, RZ, PT ;  /* 0x000000ff0600720c */ /* 0x040fe20003f44270 */
[--C-:B------:R-:W-:Y:S01]  /*8070*/  IMAD.X R15, R21, 0x1, R3.reuse, P0 ;  /* 0x00000001150f7824 */ /* 0x100fe200000e0603 */
[----:B------:R-:W-:Y:S01]  /*8080*/  PRMT R164, RZ, 0x7610, R164 ;  /* 0x00007610ffa47816 */ /* 0x000fe200000000a4 */
[----:B------:R-:W-:Y:S01]  /*8090*/  STL.64 [R1+0xce8], R136 ;  /* 0x000ce88801007387 */ /* 0x000fe20000100a00 */
[----:B------:R-:W-:Y:S01]  /*80a0*/  IMAD.X R13, R19, 0x1, R3, P1 ;  /* 0x00000001130d7824 */ /* 0x000fe200008e0603 */
[----:B------:R-:W-:Y:S02]  /*80b0*/  ISETP.GT.AND P3, PT, R6, 0x1, PT ;  /* 0x000000010600780c */ /* 0x000fe40003f64270 */
[----:B------:R-:W-:Y:S01]  /*80c0*/  STL.64 [R1+0xce0], R134 ;  /* 0x000ce08601007387 */ /* 0x000fe20000100a00 */
[----:B------:R-:W-:-:S03]  /*80d0*/  PRMT R167, RZ, 0x7610, R167 ;  /* 0x00007610ffa77816 */ /* 0x000fc600000000a7 */
[----:B------:R-:W-:Y:S04]  /*80e0*/  STL.64 [R1+0xcd8], R132 ;  /* 0x000cd88401007387 */ /* 0x000fe80000100a00 */
        /* <DEDUP_REMOVED lines=50> */
[----:B------:R0:W-:Y:S04]  /*8410*/  STL.64 [R1+0xb40], R30 ;  /* 0x000b401e01007387 */ /* 0x0001e80000100a00 */
[----:B------:R1:W-:Y:S04]  /*8420*/  STL.64 [R1+0xb38], R28 ;  /* 0x000b381c01007387 */ /* 0x0003e80000100a00 */
[----:B------:R-:W-:Y:S04]  /*8430*/  STL.64 [R1+0xb30], R26 ;  /* 0x000b301a01007387 */ /* 0x000fe80000100a00 */
[----:B------:R-:W-:Y:S04]  /*8440*/  STL.64 [R1+0xb28], R24 ;  /* 0x000b281801007387 */ /* 0x000fe80000100a00 */
[----:B------:R-:W-:Y:S04]  /*8450*/  STL [R1+0x9f8], R252 ;  /* 0x0009f8fc01007387 */ /* 0x000fe80000100800 */
[----:B------:R-:W-:Y:S04]  /*8460*/  STL [R1+0x9f0], R10 ;  /* 0x0009f00a01007387 */ /* 0x000fe80000100800 */
[----:B------:R-:W-:Y:S04]  /*8470*/  STL [R1+0x9ec], R9 ;  /* 0x0009ec0901007387 */ /* 0x000fe80000100800 */
[----:B------:R-:W-:Y:S04]  /*8480*/  STL [R1+0x9e8], R8 ;  /* 0x0009e80801007387 */ /* 0x000fe80000100800 */
[----:B------:R-:W-:Y:S04]  /*8490*/  STL [R1+0x9fc], R18 ;  /* 0x0009fc1201007387 */ /* 0x000fe80000100800 */
[----:B------:R-:W-:Y:S04]  /*84a0*/  STL [R1+0x9f4], R19 ;  /* 0x0009f41301007387 */ /* 0x000fe80000100800 */
[----:B------:R-:W-:Y:S04]  /*84b0*/  STL [R1+0xa04], R20 ;  /* 0x000a041401007387 */ /* 0x000fe80000100800 */
[----:B------:R2:W-:Y:S04]  /*84c0*/  STL [R1+0xa00], R21 ;  /* 0x000a001501007387 */ /* 0x0005e80000100800 */
[----:B------:R-:W-:Y:S04]  /*84d0*/  STL [R1+0xa0c], R242 ;  /* 0x000a0cf201007387 */ /* 0x000fe80000100800 */
[----:B------:R-:W-:Y:S04]  /*84e0*/  STL [R1+0xa08], R243 ;  /* 0x000a08f301007387 */ /* 0x000fe80000100800 */
[----:B------:R3:W-:Y:S04]  /*84f0*/  STL [R1+0xa14], R244 ;  /* 0x000a14f401007387 */ /* 0x0007e80000100800 */
[----:B------:R3:W-:Y:S04]  /*8500*/  STL [R1+0xa10], R245 ;  /* 0x000a10f501007387 */ /* 0x0007e80000100800 */
[----:B------:R-:W-:Y:S04]  /*8510*/  STL [R1+0xa1c], R246 ;  /* 0x000a1cf601007387 */ /* 0x000fe80000100800 */
[----:B------:R-:W-:Y:S04]  /*8520*/  STL [R1+0xa18], R247 ;  /* 0x000a18f701007387 */ /* 0x000fe80000100800 */
[----:B------:R-:W-:Y:S04]  /*8530*/  STL [R1+0xa24], R248 ;  /* 0x000a24f801007387 */ /* 0x000fe80000100800 */
[----:B------:R-:W-:Y:S04]  /*8540*/  STL [R1+0xa20], R249 ;  /* 0x000a20f901007387 */ /* 0x000fe80000100800 */
[----:B------:R-:W-:Y:S04]  /*8550*/  STL [R1+0xa2c], R250 ;  /* 0x000a2cfa01007387 */ /* 0x000fe80000100800 */
[----:B------:R-:W-:Y:S04]  /*8560*/  STL [R1+0xa28], R251 ;  /* 0x000a28fb01007387 */ /* 0x000fe80000100800 */
[----:B0-----:R-:W3:Y:S04]  /*8570*/  LDL.64 R30, [R1+0x630] ;  /* 0x00063000011e7983 */ /* 0x001ee80000100a00 */
[----:B-1----:R-:W3:Y:S04]  /*8580*/  LDL.64 R28, [R1+0x638] ;  /* 0x00063800011c7983 */ /* 0x002ee80000100a00 */
[----:B--2---:R-:W2:Y:S04]  /*8590*/  LDL.64 R20, [R1+0x640] ;  /* 0x0006400001147983 */ /* 0x004ea80000100a00 */
[----:B------:R-:W2:Y:S04]  /*85a0*/  LDL.64 R26, [R1+0x648] ;  /* 0x00064800011a7983 */ /* 0x000ea80000100a00 */
[----:B------:R-:W2:Y:S04]  /*85b0*/  LDL.64 R24, [R1+0x650] ;  /* 0x0006500001187983 */ /* 0x000ea80000100a00 */
[----:B------:R-:W2:Y:S04]  /*85c0*/  LDL.64 R8, [R1+0x658] ;  /* 0x0006580001087983 */ /* 0x000ea80000100a00 */
[----:B------:R-:W2:Y:S04]  /*85d0*/  LDL.64 R18, [R1+0x660] ;  /* 0x0006600001127983 */ /* 0x000ea80000100a00 */
[----:B------:R0:W2:Y:S01]  /*85e0*/  @P2 LDG.E.U16 R164, desc[UR14][R12.64] ;  /* 0x0000000e0ca42981 */ /* 0x0000a2000c1e1500 */
[----:B------:R-:W-:-:S03]  /*85f0*/  PRMT R170, RZ, 0x7610, R170 ;  /* 0x00007610ffaa7816 */ /* 0x000fc600000000aa */
[----:B------:R1:W2:Y:S01]  /*8600*/  @P2 LDG.E.U16 R167, desc[UR14][R14.64] ;  /* 0x0000000e0ea72981 */ /* 0x0002a2000c1e1500 */
[----:B0-----:R-:W-:Y:S02]  /*8610*/  IADD3 R12, P1, R242, R2, RZ ;  /* 0x00000002f20c7210 */ /* 0x001fe40007f3e0ff */
[----:B------:R-:W-:-:S03]  /*8620*/  ISETP.GT.AND P2, PT, R6, 0x2, PT ;  /* 0x000000020600780c */ /* 0x000fc60003f44270 */
[----:B------:R-:W-:Y:S01]  /*8630*/  IMAD.X R13, R243, 0x1, R3, P1 ;  /* 0x00000001f30d7824 */ /* 0x000fe200008e0603 */
[----:B-1----:R-:W-:Y:S02]  /*8640*/  IADD3 R14, P0, R244, R2, RZ ;  /* 0x00000002f40e7210 */ /* 0x002fe40007f1e0ff */
[----:B------:R-:W-:Y:S02]  /*8650*/  PRMT R171, RZ, 0x7610, R171 ;  /* 0x00007610ffab7816 */ /* 0x000fe400000000ab */
[----:B------:R0:W2:Y:S01]  /*8660*/  @P3 LDG.E.U16 R170, desc[UR14][R12.64] ;  /* 0x0000000e0caa3981 */ /* 0x0000a2000c1e1500 */
[----:B------:R-:W-:Y:S01]  /*8670*/  IMAD.X R15, R245, 0x1, R3, P0 ;  /* 0x00000001f50f7824 */ /* 0x000fe200000e0603 */
[----:B------:R-:W-:-:S04]  /*8680*/  PRMT R174, RZ, 0x7610, R174 ;  /* 0x00007610ffae7816 */ /* 0x000fc800000000ae */
[----:B------:R1:W2:Y:S01]  /*8690*/  @P3 LDG.E.U16 R171, desc[UR14][R14.64] ;  /* 0x0000000e0eab3981 */ /* 0x0002a2000c1e1500 */
[----:B0-----:R-:W-:Y:S02]  /*86a0*/  IADD3 R12, P1, R246, R2, RZ ;  /* 0x00000002f60c7210 */ /* 0x001fe40007f3e0ff */
[----:B------:R-:W-:-:S03]  /*86b0*/  ISETP.GT.AND P3, PT, R6, 0x3, PT ;  /* 0x000000030600780c */ /* 0x000fc60003f64270 */
[----:B------:R-:W-:Y:S01]  /*86c0*/  IMAD.X R13, R247, 0x1, R3, P1 ;  /* 0x00000001f70d7824 */ /* 0x000fe200008e0603 */
[-C--:B-1----:R-:W-:Y:S02]  /*86d0*/  IADD3 R14, P0, R248, R2.reuse, RZ ;  /* 0x00000002f80e7210 */ /* 0x082fe40007f1e0ff */
[----:B------:R-:W-:Y:S02]  /*86e0*/  PRMT R175, RZ, 0x7610, R175 ;  /* 0x00007610ffaf7816 */ /* 0x000fe400000000af */
[----:B------:R0:W2:Y:S01]  /*86f0*/  @P2 LDG.E.U16 R174, desc[UR14][R12.64] ;  /* 0x0000000e0cae2981 */ /* 0x0000a2000c1e1500 */
[----:B------:R-:W-:Y:S01]  /*8700*/  IMAD.X R15, R249, 0x1, R3, P0 ;  /* 0x00000001f90f7824 */ /* 0x000fe200000e0603 */
[----:B------:R-:W-:Y:S02]  /*8710*/  PRMT R176, RZ, 0x7610, R176 ;  /* 0x00007610ffb07816 */ /* 0x000fe400000000b0 */
[-C--:B----4-:R-:W-:Y:S02]  /*8720*/  IADD3 R16, P0, R140, R2.reuse, RZ ;  /* 0x000000028c107210 */ /* 0x090fe40007f1e0ff */
[----:B------:R3:W4:Y:S01]  /*8730*/  @P2 LDG.E.U16 R175, desc[UR14][R14.64] ;  /* 0x0000000e0eaf2981 */ /* 0x000722000c1e1500 */
[----:B0-----:R-:W-:-:S02]  /*8740*/  IADD3 R12, P1, R250, R2, RZ ;  /* 0x00000002fa0c7210 */ /* 0x001fc40007f3e0ff */
[----:B------:R-:W-:-:S03]  /*8750*/  ISETP.GT.AND P2, PT, R6, 0x4, PT ;  /* 0x000000040600780c */ /* 0x000fc60003f44270 */
[--C-:B------:R-:W-:Y:S01]  /*8760*/  IMAD.X R13, R251, 0x1, R3.reuse, P1 ;  /* 0x00000001fb0d7824 */ /* 0x100fe200008e0603 */
[-C--:B---3--:R-:W-:Y:S01]  /*8770*/  IADD3 R14, P1, R142, R2.reuse, RZ ;  /* 0x000000028e0e7210 */ /* 0x088fe20007f3e0ff */
[----:B------:R-:W-:Y:S01]  /*8780*/  IMAD.X R17, R141, 0x1, R3, P0 ;  /* 0x000000018d117824 */ /* 0x000fe200000e0603 */
[----:B------:R-:W-:Y:S02]  /*8790*/  PRMT R222, RZ, 0x7610, R222 ;  /* 0x00007610ffde7816 */ /* 0x000fe400000000de */
[----:B------:R0:W3:Y:S01]  /*87a0*/  @P3 LDG.E.U16 R176, desc[UR14][R12.64] ;  /* 0x0000000e0cb03981 */ /* 0x0000e2000c1e1500 */
[----:B------:R-:W-:Y:S01]  /*87b0*/  PRMT R229, RZ, 0x7610, R229 ;  /* 0x00007610ffe57816 */ /* 0x000fe200000000e5 */
[----:B------:R-:W-:Y:S01]  /*87c0*/  IMAD.X R15, R143, 0x1, R3, P1 ;  /* 0x000000018f0f7824 */ /* 0x000fe200008e0603 */
[----:B------:R-:W-:Y:S01]  /*87d0*/  PRMT R230, RZ, 0x7610, R230 ;  /* 0x00007610ffe67816 */ /* 0x000fe200000000e6 */
[----:B------:R1:W3:Y:S01]  /*87e0*/  @P3 LDG.E.U16 R222, desc[UR14][R16.64] ;  /* 0x0000000e10de3981 */ /* 0x0002e2000c1e1500 */
[----:B0-----:R-:W-:-:S03]  /*87f0*/  IADD3 R12, P0, R144, R2, RZ ;  /* 0x00000002900c7210 */ /* 0x001fc60007f1e0ff */
[----:B------:R-:W3:Y:S01]  /*8800*/  @P2 LDG.E.U16 R229, desc[UR14][R14.64] ;  /* 0x0000000e0ee52981 */ /* 0x000ee2000c1e1500 */
[----:B------:R-:W-:Y:S01]  /*8810*/  ISETP.GT.AND P3, PT, R6, 0x5, PT ;  /* 0x000000050600780c */ /* 0x000fe20003f64270 */
[----:B------:R-:W-:Y:S01]  /*8820*/  IMAD.X R13, R145, 0x1, R3, P0 ;  /* 0x00000001910d7824 */ /* 0x000fe200000e0603 */
[----:B-1----:R-:W-:-:S04]  /*8830*/  IADD3 R16, P1, R146, R2, RZ ;  /* 0x0000000292107210 */ /* 0x002fc80007f3e0ff */
[----:B------:R0:W3:Y:S01]  /*8840*/  @P2 LDG.E.U16 R230, desc[UR14][R12.64] ;  /* 0x0000000e0ce62981 */ /* 0x0000e2000c1e1500 */
[----:B------:R-:W-:Y:S01]  /*8850*/  IMAD.X R17, R147, 0x1, R3, P1 ;  /* 0x0000000193117824 */ /* 0x000fe200008e0603 */
[----:B------:R-:W-:Y:S02]  /*8860*/  PRMT R234, RZ, 0x7610, R234 ;  /* 0x00007610ffea7816 */ /* 0x000fe400000000ea */
[----:B------:R-:W-:Y:S02]  /*8870*/  PRMT R235, RZ, 0x7610, R235 ;  /* 0x00007610ffeb7816 */ /* 0x000fe400000000eb */
[-C--:B0-----:R-:W-:Y:S02]  /*8880*/  IADD3 R12, P2, R148, R2.reuse, RZ ;  /* 0x00000002940c7210 */ /* 0x081fe40007f5e0ff */
[----:B------:R-:W3:Y:S01]  /*8890*/  @P3 LDG.E.U16 R234, desc[UR14][R16.64] ;  /* 0x0000000e10ea3981 */ /* 0x000ee2000c1e1500 */
[----:B------:R-:W-:Y:S02]  /*88a0*/  IADD3 R14, P1, R150, R2, RZ ;  /* 0x00000002960e7210 */ /* 0x000fe40007f3e0ff */
[----:B------:R-:W-:Y:S01]  /*88b0*/  IMAD.X R13, R149, 0x1, R3, P2 ;  /* 0x00000001950d7824 */ /* 0x000fe200010e0603 */
[----:B------:R-:W-:-:S02]  /*88c0*/  ISETP.GT.AND P0, PT, R6, 0x6, PT ;  /* 0x000000060600780c */ /* 0x000fc40003f04270 */
[----:B------:R-:W-:Y:S02]  /*88d0*/  IMAD.X R15, R151, 0x1, R3, P1 ;  /* 0x00000001970f7824 */ /* 0x000fe400008e0603 */
[----:B------:R0:W3:Y:S01]  /*88e0*/  @P3 LDG.E.U16 R235, desc[UR14][R12.64] ;  /* 0x0000000e0ceb3981 */ /* 0x0000e2000c1e1500 */
[----:B------:R-:W-:Y:S02]  /*88f0*/  PRMT R239, RZ, 0x7610, R239 ;  /* 0x00007610ffef7816 */ /* 0x000fe400000000ef */
[----:B------:R-:W-:-:S06]  /*8900*/  PRMT R238, RZ, 0x7610, R238 ;  /* 0x00007610ffee7816 */ /* 0x000fcc00000000ee */
[----:B------:R2:W3:Y:S01]  /*8910*/  @P0 LDG.E.U16 R239, desc[UR14][R14.64] ;  /* 0x0000000e0eef0981 */ /* 0x0004e2000c1e1500 */
[----:B------:R-:W-:Y:S02]  /*8920*/  PRMT R159, RZ, 0x7610, R159 ;  /* 0x00007610ff9f7816 */ /* 0x000fe4000000009f */
[----:B------:R-:W-:Y:S02]  /*8930*/  PRMT R158, RZ, 0x7610, R158 ;  /* 0x00007610ff9e7816 */ /* 0x000fe4000000009e */
[----:B------:R-:W-:Y:S02]  /*8940*/  PRMT R162, RZ, 0x7610, R162 ;  /* 0x00007610ffa27816 */ /* 0x000fe400000000a2 */
[-C--:B0-----:R-:W-:Y:S02]  /*8950*/  IADD3 R12, P2, R30, R2.reuse, RZ ;  /* 0x000000021e0c7210 */ /* 0x081fe40007f5e0ff */
[----:B------:R-:W-:-:S03]  /*8960*/  IADD3 R16, P1, R28, R2, RZ ;  /* 0x000000021c107210 */ /* 0x000fc60007f3e0ff */
[----:B------:R-:W-:Y:S01]  /*8970*/  IMAD.X R13, R31, 0x1, R3, P2 ;  /* 0x000000011f0d7824 */ /* 0x000fe200010e0603 */
[----:B------:R-:W-:Y:S01]  /*8980*/  PRMT R161, RZ, 0x7610, R161 ;  /* 0x00007610ffa17816 */ /* 0x000fe200000000a1 */
[----:B------:R-:W4:Y:S01]  /*8990*/  LDL.64 R30, [R1+0x788] ;  /* 0x00078800011e7983 */ /* 0x000f220000100a00 */
[----:B------:R-:W-:-:S03]  /*89a0*/  IMAD.X R17, R29, 0x1, R3, P1 ;  /* 0x000000011d117824 */ /* 0x000fc600008e0603 */
[----:B------:R-:W3:Y:S04]  /*89b0*/  LDL.64 R28, [R1+0x668] ;  /* 0x00066800011c7983 */ /* 0x000ee80000100a00 */
[----:B------:R0:W4:Y:S01]  /*89c0*/  @P0 LDG.E.U16 R238, desc[UR14][R12.64] ;  /* 0x0000000e0cee0981 */ /* 0x000122000c1e1500 */
[----:B--2---:R-:W-:-:S05]  /*89d0*/  IADD3 R14, P0, R20, R2, RZ ;  /* 0x00000002140e7210 */ /* 0x004fca0007f1e0ff */
[----:B------:R-:W-:Y:S02]  /*89e0*/  IMAD.X R15, R21, 0x1, R3, P0 ;  /* 0x00000001150f7824 */ /* 0x000fe400000e0603 */
[----:B------:R-:W2:Y:S01]  /*89f0*/  LDL.64 R20, [R1+0x670] ;  /* 0x0006700001147983 */ /* 0x000ea20000100a00 */
[----:B------:R-:W-:Y:S02]  /*8a00*/  ISETP.GT.AND P1, PT, R6, 0x8, PT ;  /* 0x000000080600780c */ /* 0x000fe40003f24270 */
[----:B0-----:R-:W-:-:S05]  /*8a10*/  IADD3 R12, P0, R26, R2, RZ ;  /* 0x000000021a0c7210 */ /* 0x001fca0007f1e0ff */
[----:B------:R-:W-:Y:S02]  /*8a20*/  IMAD.X R13, R27, 0x1, R3, P0 ;  /* 0x000000011b0d7824 */ /* 0x000fe400000e0603 */
[----:B------:R-:W4:Y:S04]  /*8a30*/  LDL.64 R26, [R1+0x678] ;  /* 0x00067800011a7983 */ /* 0x000f280000100a00 */
[----:B------:R0:W4:Y:S02]  /*8a40*/  @P1 LDG.E.U16 R159, desc[UR14][R12.64] ;  /* 0x0000000e0c9f1981 */ /* 0x000124000c1e1500 */
[----:B0-----:R-:W-:-:S05]  /*8a50*/  IADD3 R12, P0, R24, R2, RZ ;  /* 0x00000002180c7210 */ /* 0x001fca0007f1e0ff */
[----:B------:R-:W-:Y:S02]  /*8a60*/  IMAD.X R13, R25, 0x1, R3, P0 ;  /* 0x00000001190d7824 */ /* 0x000fe400000e0603 */
[----:B------:R-:W4:Y:S04]  /*8a70*/  LDL.64 R24, [R1+0x680] ;  /* 0x0006800001187983 */ /* 0x000f280000100a00 */
[----:B------:R0:W4:Y:S01]  /*8a80*/  @P1 LDG.E.U16 R158, desc[UR14][R12.64] ;  /* 0x0000000e0c9e1981 */ /* 0x000122000c1e1500 */
        /* <DEDUP_REMOVED lines=10> */
[----:B------:R-:W-:Y:S02]  /*8b30*/  PRMT R168, RZ, 0x7610, R168 ;  /* 0x00007610ffa87816 */ /* 0x000fe400000000a8 */
[----:B------:R-:W-:-:S02]  /*8b40*/  PRMT R169, RZ, 0x7610, R169 ;  /* 0x00007610ffa97816 */ /* 0x000fc400000000a9 */
[----:B------:R-:W-:Y:S02]  /*8b50*/  PRMT R172, RZ, 0x7610, R172 ;  /* 0x00007610ffac7816 */ /* 0x000fe400000000ac */
[----:B------:R-:W-:Y:S02]  /*8b60*/  PRMT R173, RZ, 0x7610, R173 ;  /* 0x00007610ffad7816 */ /* 0x000fe400000000ad */
[----:B------:R-:W-:Y:S02]  /*8b70*/  PRMT R220, RZ, 0x7610, R220 ;  /* 0x00007610ffdc7816 */ /* 0x000fe400000000dc */
[----:B---3--:R-:W-:-:S05]  /*8b80*/  IADD3 R12, P0, R28, R2, RZ ;  /* 0x000000021c0c7210 */ /* 0x008fca0007f1e0ff */
[----:B------:R-:W-:Y:S02]  /*8b90*/  IMAD.X R13, R29, 0x1, R3, P0 ;  /* 0x000000011d0d7824 */ /* 0x000fe400000e0603 */
[----:B------:R-:W3:Y:S04]  /*8ba0*/  LDL.64 R28, [R1+0x698] ;  /* 0x00069800011c7983 */ /* 0x000ee80000100a00 */
[----:B------:R2:W3:Y:S02]  /*8bb0*/  @P1 LDG.E.U16 R168, desc[UR14][R12.64] ;  /* 0x0000000e0ca81981 */ /* 0x0004e4000c1e1500 */
[----:B--2---:R-:W-:-:S05]  /*8bc0*/  IADD3 R12, P0, R20, R2, RZ ;  /* 0x00000002140c7210 */ /* 0x004fca0007f1e0ff */
[----:B------:R-:W-:Y:S02]  /*8bd0*/  IMAD.X R13, R21, 0x1, R3, P0 ;  /* 0x00000001150d7824 */ /* 0x000fe400000e0603 */
[----:B------:R-:W2:Y:S04]  /*8be0*/  LDL.64 R20, [R1+0x6a0] ;  /* 0x0006a00001147983 */ /* 0x000ea80000100a00 */
[----:B------:R4:W2:Y:S01]  /*8bf0*/  @P1 LDG.E.U16 R169, desc[UR14][R12.64] ;  /* 0x0000000e0ca91981 */ /* 0x0008a2000c1e1500 */
[----:B------:R-:W-:Y:S02]  /*8c00*/  ISETP.GT.AND P1, PT, R6, 0xb, PT ;  /* 0x0000000b0600780c */ /* 0x000fe40003f24270 */
[----:B----4-:R-:W-:-:S05]  /*8c10*/  IADD3 R12, P0, R26, R2, RZ ;  /* 0x000000021a0c7210 */ /* 0x010fca0007f1e0ff */
        /* <DEDUP_REMOVED lines=14> */
[----:B------:R-:W4:Y:S01]  /*8d00*/  LDL.64 R18, [R1+0x6c0] ;  /* 0x0006c00001127983 */ /* 0x000f220000100a00 */
[----:B------:R-:W-:-:S06]  /*8d10*/  PRMT R221, RZ, 0x7610, R221 ;  /* 0x00007610ffdd7816 */ /* 0x000fcc00000000dd */
[----:B------:R3:W4:Y:S01]  /*8d20*/  @P1 LDG.E.U16 R221, desc[UR14][R12.64] ;  /* 0x0000000e0cdd1981 */ /* 0x000722000c1e1500 */
[----:B------:R-:W-:Y:S02]  /*8d30*/  ISETP.GT.AND P1, PT, R6, 0xd, PT ;  /* 0x0000000d0600780c */ /* 0x000fe40003f24270 */
[----:B------:R-:W-:Y:S02]  /*8d40*/  PRMT R225, RZ, 0x7610, R225 ;  /* 0x00007610ffe17816 */ /* 0x000fe400000000e1 */
[----:B------:R-:W-:Y:S02]  /*8d50*/  PRMT R226, RZ, 0x7610, R226 ;  /* 0x00007610ffe27816 */ /* 0x000fe400000000e2 */
[----:B------:R-:W-:Y:S02]  /*8d60*/  PRMT R232, RZ, 0x7610, R232 ;  /* 0x00007610ffe87816 */ /* 0x000fe400000000e8 */
[----:B------:R-:W-:Y:S02]  /*8d70*/  PRMT R233, RZ, 0x7610, R233 ;  /* 0x00007610ffe97816 */ /* 0x000fe400000000e9 */
[----:B------:R-:W-:-:S02]  /*8d80*/  PRMT R237, RZ, 0x7610, R237 ;  /* 0x00007610ffed7816 */ /* 0x000fc400000000ed */
        /* <DEDUP_REMOVED lines=92> */
[----:B------:R-:W4:Y:S01]  /*9350*/  @P1 LDG.E.U16 R219, desc[UR14][R12.64] ;  /* 0x0000000e0cdb1981 */ /* 0x000f22000c1e1500 */
[C---:B------:R-:W-:Y:S02]  /*9360*/  ISETP.GT.AND P1, PT, R6.reuse, 0x16, PT ;  /* 0x000000160600780c */ /* 0x040fe40003f24270 */
[----:B------:R-:W-:Y:S02]  /*9370*/  PRMT R223, RZ, 0x7610, R223 ;  /* 0x00007610ffdf7816 */ /* 0x000fe400000000df */
[----:B------:R-:W-:Y:S02]  /*9380*/  PRMT R224, RZ, 0x7610, R224 ;  /* 0x00007610ffe07816 */ /* 0x000fe400000000e0 */
[----:B------:R-:W-:Y:S02]  /*9390*/  PRMT R228, RZ, 0x7610, R228 ;  /* 0x00007610ffe47816 */ /* 0x000fe400000000e4 */
[----:B------:R-:W-:Y:S02]  /*93a0*/  PRMT R227, RZ, 0x7610, R227 ;  /* 0x00007610ffe37816 */ /* 0x000fe400000000e3 */
[----:B------:R-:W-:-:S02]  /*93b0*/  ISETP.GT.AND P3, PT, R6, 0x7, PT ;  /* 0x000000070600780c */ /* 0x000fc40003f64270 */
[----:B------:R-:W-:-:S11]  /*93c0*/  PRMT R240, RZ, 0x7610, R240 ;  /* 0x00007610fff07816 */ /* 0x000fd600000000f0 */
[----:B------:R0:W4:Y:S02]  /*93d0*/  @P3 LDG.E.U16 R240, desc[UR14][R14.64] ;  /* 0x0000000e0ef03981 */ /* 0x000124000c1e1500 */
[----:B0-----:R-:W-:Y:S02]  /*93e0*/  PRMT R14, RZ, 0x7610, R14 ;  /* 0x00007610ff0e7816 */ /* 0x001fe4000000000e */
        /* <DEDUP_REMOVED lines=25> */
[----:B------:R-:W-:Y:S02]  /*9580*/  PRMT R11, RZ, 0x7610, R11 ;  /* 0x00007610ff0b7816 */ /* 0x000fe4000000000b */
[----:B------:R-:W-:-:S04]  /*9590*/  PRMT R241, RZ, 0x7610, R241 ;  /* 0x00007610fff17816 */ /* 0x000fc800000000f1 */
[----:B------:R-:W4:Y:S01]  /*95a0*/  @P1 LDG.E.U16 R11, desc[UR14][R12.64] ;  /* 0x0000000e0c0b1981 */ /* 0x000f22000c1e1500 */
[----:B------:R-:W-:-:S03]  /*95b0*/  ISETP.GT.AND P1, PT, R6, 0x19, PT ;  /* 0x000000190600780c */ /* 0x000fc60003f24270 */
[----:B------:R0:W4:Y:S02]  /*95c0*/  @P3 LDG.E.U16 R241, desc[UR14][R16.64] ;  /* 0x0000000e10f13981 */ /* 0x000124000c1e1500 */
[----:B0-----:R-:W-:Y:S02]  /*95d0*/  PRMT R16, RZ, 0x7610, R16 ;  /* 0x00007610ff107816 */ /* 0x001fe40000000010 */
        /* <DEDUP_REMOVED lines=11> */
[----:B------:R4:W3:Y:S01]  /*9690*/  @P1 LDG.E.U16 R15, desc[UR14][R12.64] ;  /* 0x0000000e0c0f1981 */ /* 0x0008e2000c1e1500 */
        /* <DEDUP_REMOVED lines=21> */
[----:B0-----:R-:W-:-:S05]  /*97f0*/  IADD3 R12, P0, R30, R2, RZ ;  /* 0x000000021e0c7210 */ /* 0x001fca0007f1e0ff */
[----:B------:R-:W-:-:S05]  /*9800*/  IMAD.X R13, R31, 0x1, R3, P0 ;  /* 0x000000011f0d7824 */ /* 0x000fca00000e0603 */
[----:B------:R2:W4:Y:S01]  /*9810*/  @P1 LDG.E.U16 R163, desc[UR14][R12.64] ;  /* 0x0000000e0ca31981 */ /* 0x000522000c1e1500 */
[----:B------:R-:W-:Y:S02]  /*9820*/  PRMT R192, RZ, 0x7610, R192 ;  /* 0x00007610ffc07816 */ /* 0x000fe400000000c0 */
[----:B------:R-:W-:Y:S02]  /*9830*/  PRMT R201, RZ, 0x7610, R201 ;  /* 0x00007610ffc97816 */ /* 0x000fe400000000c9 */
[----:B------:R-:W-:Y:S02]  /*9840*/  PRMT R202, RZ, 0x7610, R202 ;  /* 0x00007610ffca7816 */ /* 0x000fe400000000ca */
[----:B------:R-:W-:Y:S02]  /*9850*/  PRMT R213, RZ, 0x7610, R213 ;  /* 0x00007610ffd57816 */ /* 0x000fe400000000d5 */
[----:B------:R-:W-:Y:S02]  /*9860*/  PRMT R215, RZ, 0x7610, R215 ;  /* 0x00007610ffd77816 */ /* 0x000fe400000000d7 */
[----:B--2---:R-:W-:-:S05]  /*9870*/  IADD3 R12, P0, R20, R2, RZ ;  /* 0x00000002140c7210 */ /* 0x004fca0007f1e0ff */
[----:B------:R-:W-:Y:S02]  /*9880*/  IMAD.X R13, R21, 0x1, R3, P0 ;  /* 0x00000001150d7824 */ /* 0x000fe400000e0603 */
[----:B------:R-:W2:Y:S04]  /*9890*/  LDL.64 R20, [R1+0x7c0] ;  /* 0x0007c00001147983 */ /* 0x000ea80000100a00 */
[----:B------:R3:W2:Y:S01]  /*98a0*/  @P1 LDG.E.U16 R192, desc[UR14][R12.64] ;  /* 0x0000000e0cc01981 */ /* 0x0006a2000c1e1500 */
[----:B------:R-:W-:Y:S02]  /*98b0*/  ISETP.GT.AND P1, PT, R6, 0x1d, PT ;  /* 0x0000001d0600780c */ /* 0x000fe40003f24270 */
[----:B---3--:R-:W-:-:S05]  /*98c0*/  IADD3 R12, P0, R28, R2, RZ ;  /* 0x000000021c0c7210 */ /* 0x008fca0007f1e0ff */
[----:B------:R-:W-:-:S06]  /*98d0*/  IMAD.X R13, R29, 0x1, R3, P0 ;  /* 0x000000011d0d7824 */ /* 0x000fcc00000e0603 */
[----:B------:R4:W3:Y:S02]  /*98e0*/  @P1 LDG.E.U16 R201, desc[UR14][R12.64] ;  /* 0x0000000e0cc91981 */ /* 0x0008e4000c1e1500 */
[----:B----4-:R-:W-:-:S05]  /*98f0*/  IADD3 R12, P0, R26, R2, RZ ;  /* 0x000000021a0c7210 */ /* 0x010fca0007f1e0ff */
[----:B------:R-:W-:-:S05]  /*9900*/  IMAD.X R13, R27, 0x1, R3, P0 ;  /* 0x000000011b0d7824 */ /* 0x000fca00000e0603 */
[----:B------:R0:W4:Y:S01]  /*9910*/  @P1 LDG.E.U16 R202, desc[UR14][R12.64] ;  /* 0x0000000e0cca1981 */ /* 0x000122000c1e1500 */
[----:B------:R-:W-:Y:S02]  /*9920*/  ISETP.GT.AND P1, PT, R6, 0x1e, PT ;  /* 0x0000001e0600780c */ /* 0x000fe40003f24270 */
[----:B0-----:R-:W-:-:S05]  /*9930*/  IADD3 R12, P0, R24, R2, RZ ;  /* 0x00000002180c7210 */ /* 0x001fca0007f1e0ff */
[----:B------:R-:W-:-:S06]  /*9940*/  IMAD.X R13, R25, 0x1, R3, P0 ;  /* 0x00000001190d7824 */ /* 0x000fcc00000e0603 */
[----:B------:R0:W4:Y:S02]  /*9950*/  @P1 LDG.E.U16 R213, desc[UR14][R12.64] ;  /* 0x0000000e0cd51981 */ /* 0x000124000c1e1500 */
[----:B0-----:R-:W-:-:S05]  /*9960*/  IADD3 R12, P0, R8, R2, RZ ;  /* 0x00000002080c7210 */ /* 0x001fca0007f1e0ff */
[----:B------:R-:W-:Y:S02]  /*9970*/  IMAD.X R13, R9, 0x1, R3, P0 ;  /* 0x00000001090d7824 */ /* 0x000fe400000e0603 */
[----:B------:R-:W3:Y:S04]  /*9980*/  LDL.LU R9, [R1+0x8d0] ;  /* 0x0008d00001097983 */ /* 0x000ee80000300800 */
[----:B------:R-:W4:Y:S04]  /*9990*/  LDL.LU R8, [R1+0x974] ;  /* 0x0009740001087983 */ /* 0x000f280000300800 */
[----:B------:R-:W3:Y:S04]  /*99a0*/  LDL.LU R25, [R1+0x978] ;  /* 0x0009780001197983 */ /* 0x000ee80000300800 */
[----:B------:R-:W4:Y:S04]  /*99b0*/  LDL.LU R24, [R1+0x8d4] ;  /* 0x0008d40001187983 */ /* 0x000f280000300800 */
[----:B------:R0:W4:Y:S02]  /*99c0*/  @P1 LDG.E.U16 R215, desc[UR14][R12.64] ;  /* 0x0000000e0cd71981 */ /* 0x000124000c1e1500 */
[----:B0-----:R-:W-:-:S05]  /*99d0*/  IADD3 R12, P0, R18, R2, RZ ;  /* 0x00000002120c7210 */ /* 0x001fca0007f1e0ff */
[----:B------:R-:W-:Y:S02]  /*99e0*/  IMAD.X R13, R19, 0x1, R3, P0 ;  /* 0x00000001130d7824 */ /* 0x000fe400000e0603 */
[----:B------:R-:W4:Y:S04]  /*99f0*/  LDL.LU R19, [R1+0x81c] ;  /* 0x00081c0001137983 */ /* 0x000f280000300800 */
[----:B------:R-:W4:Y:S01]  /*9a00*/  LDL.LU R10, [R1+0x8c8] ;  /* 0x0008c800010a7983 */ /* 0x000f220000300800 */
[----:B------:R-:W-:Y:S01]  /*9a10*/  ISETP.GT.AND P1, PT, R6, 0x1f, PT ;  /* 0x0000001f0600780c */ /* 0x000fe20003f24270 */
[----:B------:R-:W0:Y:S01]  /*9a20*/  S2R R18, SR_TID.X ;  /* 0x0000000000127919 */ /* 0x000e220000002100 */
[----:B------:R-:W-:Y:S01]  /*9a30*/  PRMT R217, RZ, 0x7610, R217 ;  /* 0x00007610ffd97816 */ /* 0x000fe200000000d9 */
[----:B------:R1:W-:Y:S01]  /*9a40*/  STL [R1+0xa34], R2 ;  /* 0x000a340201007387 */ /* 0x0003e20000100800 */
[----:B------:R-:W-:-:S09]  /*9a50*/  PRMT R216, RZ, 0x7610, R216 ;  /* 0x00007610ffd87816 */ /* 0x000fd200000000d8 */
[----:B------:R2:W4:Y:S04]  /*9a60*/  @P1 LDG.E.U16 R217, desc[UR14][R12.64] ;  /* 0x0000000e0cd91981 */ /* 0x000528000c1e1500 */
[----:B------:R1:W-:Y:S04]  /*9a70*/  STL [R1+0xa30], R3 ;  /* 0x000a300301007387 */ /* 0x0003e80000100800 */
[----:B------:R-:W4:Y:S04]  /*9a80*/  LDL.LU R244, [R1+0x8c4] ;  /* 0x0008c40001f47983 */ /* 0x000f280000300800 */
[----:B------:R-:W4:Y:S01]  /*9a90*/  LDL.LU R245, [R1+0x96c] ;  /* 0x00096c0001f57983 */ /* 0x000f220000300800 */
[----:B0-----:R-:W-:-:S02]  /*9aa0*/  LOP3.LUT R18, R18, 0x1f, RZ, 0xc0, !PT ;  /* 0x0000001f12127812 */ /* 0x001fc400078ec0ff */
[----:B------:R-:W-:Y:S02]  /*9ab0*/  PRMT R214, RZ, 0x7610, R214 ;  /* 0x00007610ffd67816 */ /* 0x000fe400000000d6 */
[----:B------:R-:W-:Y:S02]  /*9ac0*/  PRMT R212, RZ, 0x7610, R212 ;  /* 0x00007610ffd47816 */ /* 0x000fe400000000d4 */
[----:B--2---:R-:W-:Y:S02]  /*9ad0*/  IADD3 R12, P0, R20, R2, RZ ;  /* 0x00000002140c7210 */ /* 0x004fe40007f1e0ff */
[----:B-1----:R-:W2:Y:S03]  /*9ae0*/  LDL R2, [R1+0x95c] ;  /* 0x00095c0001027983 */ /* 0x002ea60000100800 */
[----:B------:R-:W-:Y:S02]  /*9af0*/  IMAD.X R13, R21, 0x1, R3, P0 ;  /* 0x00000001150d7824 */ /* 0x000fe400000e0603 */
[----:B------:R-:W2:Y:S04]  /*9b00*/  LDL R3, [R1+0x94c] ;  /* 0x00094c0001037983 */ /* 0x000ea80000100800 */
[----:B------:R3:W2:Y:S04]  /*9b10*/  @P1 LDG.E.U16 R216, desc[UR14][R12.64] ;  /* 0x0000000e0cd81981 */ /* 0x0006a8000c1e1500 */
[----:B------:R-:W-:Y:S01]  /*9b20*/  STL [R1+0xa38], R6 ;  /* 0x000a380601007387 */ /* 0x000fe20000100800 */
[----:B------:R-:W-:Y:S06]  /*9b30*/  BAR.SYNC.DEFER_BLOCKING 0x0 ;  /* 0x0000000000007b1d */ /* 0x000fec0000010000 */
[----:B------:R-:W2:Y:S04]  /*9b40*/  LDL.LU R248, [R1+0x814] ;  /* 0x0008140001f87983 */ /* 0x000ea80000300800 */
[----:B------:R-:W2:Y:S04]  /*9b50*/  LDL.LU R249, [R1+0x8b8] ;  /* 0x0008b80001f97983 */ /* 0x000ea80000300800 */
[----:B------:R-:W2:Y:S04]  /*9b60*/  LDL.LU R246, [R1+0x968] ;  /* 0x0009680001f67983 */ /* 0x000ea80000300800 */
[----:B------:R-:W2:Y:S01]  /*9b70*/  LDL.LU R247, [R1+0x9c0] ;  /* 0x0009c00001f77983 */ /* 0x000ea20000300800 */
[----:B------:R-:W-:-:S02]  /*9b80*/  ISETP.GE.AND P0, PT, R18, R6, PT ;  /* 0x000000061200720c */ /* 0x000fc40003f06270 */
[----:B---3--:R-:W-:-:S05]  /*9b90*/  IADD3 R12, P1, R25, R4, RZ ;  /* 0x00000004190c7210 */ /* 0x008fca0007f3e0ff */
[----:B----4-:R-:W-:-:S06]  /*9ba0*/  IMAD.X R13, R24, 0x1, R0, P1 ;  /* 0x00000001180d7824 */ /* 0x010fcc00008e0600 */
[----:B------:R0:W3:Y:S04]  /*9bb0*/  @!P0 LDG.E.U16 R214, desc[UR14][R12.64] ;  /* 0x0000000e0cd68981 */ /* 0x0000e8000c1e1500 */
[----:B------:R-:W-:Y:S01]  /*9bc0*/  STL [R1+0xa3c], R8 ;  /* 0x000a3c0801007387 */ /* 0x000fe20000100800 */
[----:B0-----:R-:W-:-:S03]  /*9bd0*/  IADD3 R12, P1, R8, R4, RZ ;  /* 0x00000004080c7210 */ /* 0x001fc60007f3e0ff */
[----:B------:R0:W-:Y:S02]  /*9be0*/  STL [R1+0xa40], R9 ;  /* 0x000a400901007387 */ /* 0x0001e40000100800 */
[----:B------:R-:W-:-:S05]  /*9bf0*/  IMAD.X R13, R9, 0x1, R0, P1 ;  /* 0x00000001090d7824 */ /* 0x000fca00008e0600 */
[----:B------:R1:W4:Y:S04]  /*9c00*/  @!P0 LDG.E.U16 R212, desc[UR14][R12.64] ;  /* 0x0000000e0cd48981 */ /* 0x000328000c1e1500 */
[----:B0-----:R-:W3:Y:S04]  /*9c10*/  LDL.LU R9, [R1+0x8b4] ;  /* 0x0008b40001097983 */ /* 0x001ee80000300800 */
[----:B------:R0:W-:Y:S01]  /*9c20*/  STL [R1+0xa44], R10 ;  /* 0x000a440a01007387 */ /* 0x0001e20000100800 */
[----:B-1----:R-:W-:-:S03]  /*9c30*/  IADD3 R12, P1, R10, R4, RZ ;  /* 0x000000040a0c7210 */ /* 0x002fc60007f3e0ff */
[----:B0-----:R-:W4:Y:S02]  /*9c40*/  LDL.LU R10, [R1+0x9b8] ;  /* 0x0009b800010a7983 */ /* 0x001f240000300800 */
[----:B------:R-:W-:Y:S02]  /*9c50*/  IMAD.X R13, R19, 0x1, R0, P1 ;  /* 0x00000001130d7824 */ /* 0x000fe400008e0600 */
[----:B------:R0:W-:Y:S04]  /*9c60*/  STL [R1+0xa48], R19 ;  /* 0x000a481301007387 */ /* 0x0001e80000100800 */
[----:B0-----:R-:W4:Y:S01]  /*9c70*/  LDL.LU R19, [R1+0x958] ;  /* 0x0009580001137983 */ /* 0x001f220000300800 */
[----:B------:R-:W-:-:S06]  /*9c80*/  PRMT R211, RZ, 0x7610, R211 ;  /* 0x00007610ffd37816 */ /* 0x000fcc00000000d3 */
[----:B------:R0:W4:Y:S01]  /*9c90*/  @!P0 LDG.E.U16 R211, desc[UR14][R12.64] ;  /* 0x0000000e0cd38981 */ /* 0x000122000c1e1500 */
[----:B------:R-:W-:Y:S02]  /*9ca0*/  PRMT R210, RZ, 0x7610, R210 ;  /* 0x00007610ffd27816 */ /* 0x000fe400000000d2 */
[----:B0-----:R-:W-:-:S05]  /*9cb0*/  IADD3 R12, P1, R245, R4, RZ ;  /* 0x00000004f50c7210 */ /* 0x001fca0007f3e0ff */
[----:B------:R-:W-:-:S05]  /*9cc0*/  IMAD.X R13, R244, 0x1, R0, P1 ;  /* 0x00000001f40d7824 */ /* 0x000fca00008e0600 */
[----:B------:R2:W4:Y:S01]  /*9cd0*/  @!P0 LDG.E.U16 R210, desc[UR14][R12.64] ;  /* 0x0000000e0cd28981 */ /* 0x000522000c1e1500 */
[----:B------:R-:W-:Y:S02]  /*9ce0*/  PRMT R209, RZ, 0x7610, R209 ;  /* 0x00007610ffd17816 */ /* 0x000fe400000000d1 */
[----:B------:R-:W-:Y:S01]  /*9cf0*/  PRMT R208, RZ, 0x7610, R208 ;  /* 0x00007610ffd07816 */ /* 0x000fe200000000d0 */
[----:B------:R0:W-:Y:S01]  /*9d00*/  STL [R1+0xa4c], R245 ;  /* 0x000a4cf501007387 */ /* 0x0001e20000100800 */
[----:B------:R-:W-:-:S03]  /*9d10*/  PRMT R207, RZ, 0x7610, R207 ;  /* 0x00007610ffcf7816 */ /* 0x000fc600000000cf */
[----:B0-----:R-:W4:Y:S04]  /*9d20*/  LDL.LU R245, [R1+0x8a8] ;  /* 0x0008a80001f57983 */ /* 0x001f280000300800 */
[----:B------:R0:W-:Y:S04]  /*9d30*/  STL [R1+0xa50], R244 ;  /* 0x000a50f401007387 */ /* 0x0001e80000100800 */
[----:B0-----:R-:W4:Y:S01]  /*9d40*/  LDL.LU R244, [R1+0x80c] ;  /* 0x00080c0001f47983 */ /* 0x001f220000300800 */
[----:B--2---:R-:W-:-:S05]  /*9d50*/  IADD3 R12, P1, R247, R4, RZ ;  /* 0x00000004f70c7210 */ /* 0x004fca0007f3e0ff */
[----:B------:R-:W-:-:S05]  /*9d60*/  IMAD.X R13, R246, 0x1, R0, P1 ;  /* 0x00000001f60d7824 */ /* 0x000fca00008e0600 */
[----:B------:R0:W2:Y:S02]  /*9d70*/  @!P0 LDG.E.U16 R209, desc[UR14][R12.64] ;  /* 0x0000000e0cd18981 */ /* 0x0000a4000c1e1500 */
[----:B0-----:R-:W-:-:S05]  /*9d80*/  IADD3 R12, P1, R249, R4, RZ ;  /* 0x00000004f90c7210 */ /* 0x001fca0007f3e0ff */
[----:B------:R-:W-:-:S05]  /*9d90*/  IMAD.X R13, R248, 0x1, R0, P1 ;  /* 0x00000001f80d7824 */ /* 0x000fca00008e0600 */
[----:B------:R0:W2:Y:S02]  /*9da0*/  @!P0 LDG.E.U16 R208, desc[UR14][R12.64] ;  /* 0x0000000e0cd08981 */ /* 0x0000a4000c1e1500 */
[----:B0-----:R-:W-:Y:S02]  /*9db0*/  IADD3 R12, P1, R2, R4, RZ ;  /* 0x00000004020c7210 */ /* 0x001fe40007f3e0ff */
[----:B------:R-:W-:Y:S04]  /*9dc0*/  STL [R1+0xa54], R247 ;  /* 0x000a54f701007387 */ /* 0x000fe80000100800 */
[----:B------:R-:W-:Y:S04]  /*9dd0*/  STL [R1+0xa58], R246 ;  /* 0x000a58f601007387 */ /* 0x000fe80000100800 */
[----:B------:R-:W-:Y:S04]  /*9de0*/  STL [R1+0xa5c], R249 ;  /* 0x000a5cf901007387 */ /* 0x000fe80000100800 */
[----:B------:R-:W-:Y:S04]  /*9df0*/  STL [R1+0xa60], R248 ;  /* 0x000a60f801007387 */ /* 0x000fe80000100800 */
[----:B------:R-:W2:Y:S04]  /*9e00*/  LDL R2, [R1+0x898] ;  /* 0x0008980001027983 */ /* 0x000ea80000100800 */
[----:B------:R-:W2:Y:S04]  /*9e10*/  LDL R27, [R1+0x93c] ;  /* 0x00093c00011b7983 */ /* 0x000ea80000100800 */
[----:B------:R-:W2:Y:S01]  /*9e20*/  LDL R26, [R1+0x894] ;  /* 0x00089400011a7983 */ /* 0x000ea20000100800 */
[----:B---3--:R-:W-:-:S03]  /*9e30*/  IMAD.X R13, R9, 0x1, R0, P1 ;  /* 0x00000001090d7824 */ /* 0x008fc600008e0600 */
[----:B------:R-:W-:Y:S04]  /*9e40*/  STL [R1+0xa64], R9 ;  /* 0x000a640901007387 */ /* 0x000fe80000100800 */
[----:B------:R4:W3:Y:S02]  /*9e50*/  @!P0 LDG.E.U16 R207, desc[UR14][R12.64] ;  /* 0x0000000e0ccf8981 */ /* 0x0008e4000c1e1500 */
[----:B----4-:R-:W-:Y:S02]  /*9e60*/  IADD3 R12, P1, R10, R4, RZ ;  /* 0x000000040a0c7210 */ /* 0x010fe40007f3e0ff */
[----:B------:R-:W-:Y:S03]  /*9e70*/  STL [R1+0xa68], R10 ;  /* 0x000a680a01007387 */ /* 0x000fe60000100800 */
[----:B------:R-:W-:Y:S01]  /*9e80*/  IMAD.X R13, R19, 0x1, R0, P1 ;  /* 0x00000001130d7824 */ /* 0x000fe200008e0600 */
[----:B------:R0:W-:Y:S04]  /*9e90*/  STL [R1+0xa6c], R19 ;  /* 0x000a6c1301007387 */ /* 0x0001e80000100800 */
[----:B0-----:R-:W4:Y:S01]  /*9ea0*/  LDL.LU R19, [R1+0x8a4] ;  /* 0x0008a40001137983 */ /* 0x001f220000300800 */
[----:B------:R-:W-:-:S06]  /*9eb0*/  PRMT R204, RZ, 0x7610, R204 ;  /* 0x00007610ffcc7816 */ /* 0x000fcc00000000cc */
[----:B------:R0:W3:Y:S01]  /*9ec0*/  @!P0 LDG.E.U16 R204, desc[UR14][R12.64] ;  /* 0x0000000e0ccc8981 */ /* 0x0000e2000c1e1500 */
[----:B------:R-:W-:Y:S02]  /*9ed0*/  PRMT R203, RZ, 0x7610, R203 ;  /* 0x00007610ffcb7816 */ /* 0x000fe400000000cb */
[----:B0-----:R-:W-:Y:S01]  /*9ee0*/  IADD3 R12, P1, R245, R4, RZ ;  /* 0x00000004f50c7210 */ /* 0x001fe20007f3e0ff */
[----:B------:R0:W-:Y:S04]  /*9ef0*/  STL [R1+0xa70], R245 ;  /* 0x000a70f501007387 */ /* 0x0001e80000100800 */
[----:B0-----:R-:W2:Y:S01]  /*9f00*/  LDL.LU R245, [R1+0x9b0] ;  /* 0x0009b00001f57983 */ /* 0x001ea20000300800 */
[----:B------:R-:W-:-:S03]  /*9f10*/  IMAD.X R13, R244, 0x1, R0, P1 ;  /* 0x00000001f40d7824 */ /* 0x000fc600008e0600 */
[----:B------:R0:W-:Y:S04]  /*9f20*/  STL [R1+0xa74], R244 ;  /* 0x000a74f401007387 */ /* 0x0001e80000100800 */
[----:B------:R1:W3:Y:S04]  /*9f30*/  @!P0 LDG.E.U16 R203, desc[UR14][R12.64] ;  /* 0x0000000e0ccb8981 */ /* 0x0002e8000c1e1500 */
[----:B0-----:R-:W3:Y:S01]  /*9f40*/  LDL.LU R244, [R1+0x948] ;  /* 0x0009480001f47983 */ /* 0x001ee20000300800 */
[----:B-1----:R-:W-:-:S03]  /*9f50*/  IADD3 R12, P1, R3, R4, RZ ;  /* 0x00000004030c7210 */ /* 0x002fc60007f3e0ff */
[----:B------:R-:W3:Y:S04]  /*9f60*/  LDL R21, [R1+0x9a8] ;  /* 0x0009a80001157983 */ /* 0x000ee80000100800 */
[----:B------:R-:W3:Y:S04]  /*9f70*/  LDL R8, [R1+0x938] ;  /* 0x0009380001087983 */ /* 0x000ee80000100800 */
[----:B------:R-:W3:Y:S04]  /*9f80*/  LDL R6, [R1+0x888] ;  /* 0x0008880001067983 */ /* 0x000ee80000100800 */
[----:B------:R-:W3:Y:S04]  /*9f90*/  LDL R3, [R1+0x7fc] ;  /* 0x0007fc0001037983 */ /* 0x000ee80000100800 */
[----:B------:R-:W3:Y:S01]  /*9fa0*/  LDL R9, [R1+0x9e4] ;  /* 0x0009e40001097983 */ /* 0x000ee20000100800 */
[----:B----4-:R-:W-:-:S03]  /*9fb0*/  IMAD.X R13, R19, 0x1, R0, P1 ;  /* 0x00000001130d7824 */ /* 0x010fc600008e0600 */
[----:B------:R0:W-:Y:S04]  /*9fc0*/  STL [R1+0xa78], R19 ;  /* 0x000a781301007387 */ /* 0x0001e80000100800 */
[----:B0-----:R-:W4:Y:S01]  /*9fd0*/  LDL.LU R19, [R1+0x804] ;  /* 0x0008040001137983 */ /* 0x001f220000300800 */
[----:B------:R-:W-:-:S06]  /*9fe0*/  PRMT R200, RZ, 0x7610, R200 ;  /* 0x00007610ffc87816 */ /* 0x000fcc00000000c8 */
[----:B------:R2:W4:Y:S01]  /*9ff0*/  @!P0 LDG.E.U16 R200, desc[UR14][R12.64] ;  /* 0x0000000e0cc88981 */ /* 0x000522000c1e1500 */
[----:B------:R-:W-:Y:S02]  /*a000*/  PRMT R199, RZ, 0x7610, R199 ;  /* 0x00007610ffc77816 */ /* 0x000fe400000000c7 */
[----:B------:R-:W-:Y:S02]  /*a010*/  PRMT R198, RZ, 0x7610, R198 ;  /* 0x00007610ffc67816 */ /* 0x000fe400000000c6 */
[-C--:B--2---:R-:W-:Y:S01]  /*a020*/  IADD3 R12, P1, R245, R4.reuse, RZ ;  /* 0x00000004f50c7210 */ /* 0x084fe20007f3e0ff */
[----:B------:R-:W-:Y:S04]  /*a030*/  STL [R1+0xa7c], R245 ;  /* 0x000a7cf501007387 */ /* 0x000fe80000100800 */
[----:B---3--:R-:W-:Y:S01]  /*a040*/  IMAD.X R13, R244, 0x1, R0, P1 ;  /* 0x00000001f40d7824 */ /* 0x008fe200008e0600 */
[----:B------:R-:W-:Y:S04]  /*a050*/  STL [R1+0xa80], R244 ;  /* 0x000a80f401007387 */ /* 0x000fe80000100800 */
[----:B------:R-:W2:Y:S04]  /*a060*/  LDL R20, [R1+0x92c] ;  /* 0x00092c0001147983 */ /* 0x000ea80000100800 */
[----:B------:R0:W3:Y:S04]  /*a070*/  @!P0 LDG.E.U16 R199, desc[UR14][R12.64] ;  /* 0x0000000e0cc78981 */ /* 0x0000e8000c1e1500 */
[----:B------:R-:W3:Y:S04]  /*a080*/  LDL R18, [R1+0x884] ;  /* 0x0008840001127983 */ /* 0x000ee80000100800 */
[----:B------:R-:W3:Y:S01]  /*a090*/  LDL R10, [R1+0x9a0] ;  /* 0x0009a000010a7983 */ /* 0x000ee20000100800 */
[----:B0-----:R-:W-:-:S03]  /*a0a0*/  IADD3 R12, P1, R2, R4, RZ ;  /* 0x00000004020c7210 */ /* 0x001fc60007f3e0ff */
[----:B------:R-:W3:Y:S01]  /*a0b0*/  LDL R2, [R1+0x928] ;  /* 0x0009280001027983 */ /* 0x000ee20000100800 */
[----:B------:R-:W-:Y:S02]  /*a0c0*/  PRMT R197, RZ, 0x7610, R197 ;  /* 0x00007610ffc57816 */ /* 0x000fe400000000c5 */
[----:B------:R-:W-:Y:S01]  /*a0d0*/  PRMT R196, RZ, 0x7610, R196 ;  /* 0x00007610ffc47816 */ /* 0x000fe200000000c4 */
[----:B----4-:R-:W-:-:S05]  /*a0e0*/  IMAD.X R13, R19, 0x1, R0, P1 ;  /* 0x00000001130d7824 */ /* 0x010fca00008e0600 */
[----:B------:R0:W4:Y:S04]  /*a0f0*/  @!P0 LDG.E.U16 R198, desc[UR14][R12.64] ;  /* 0x0000000e0cc68981 */ /* 0x000128000c1e1500 */
[----:B------:R1:W-:Y:S01]  /*a100*/  STL [R1+0xa84], R19 ;  /* 0x000a841301007387 */ /* 0x0003e20000100800 */
[----:B0-----:R-:W-:-:S03]  /*a110*/  IADD3 R12, P1, R27, R4, RZ ;  /* 0x000000041b0c7210 */ /* 0x001fc60007f3e0ff */
[----:B------:R-:W4:Y:S02]  /*a120*/  LDL R27, [R1+0x878] ;  /* 0x00087800011b7983 */ /* 0x000f240000100800 */
[----:B------:R-:W-:Y:S02]  /*a130*/  IMAD.X R13, R26, 0x1, R0, P1 ;  /* 0x000000011a0d7824 */ /* 0x000fe400008e0600 */
[----:B------:R-:W4:Y:S04]  /*a140*/  LDL R26, [R1+0x7f4] ;  /* 0x0007f400011a7983 */ /* 0x000f280000100800 */
[----:B------:R0:W4:Y:S02]  /*a150*/  @!P0 LDG.E.U16 R197, desc[UR14][R12.64] ;  /* 0x0000000e0cc58981 */ /* 0x000124000c1e1500 */
[----:B0-----:R-:W-:-:S02]  /*a160*/  IADD3 R12, P1, R21, R4, RZ ;  /* 0x00000004150c7210 */ /* 0x001fc40007f3e0ff */
[----:B------:R-:W4:Y:S03]  /*a170*/  LDL R21, [R1+0x874] ;  /* 0x0008740001157983 */ /* 0x000f260000100800 */
[----:B------:R-:W-:Y:S02]  /*a180*/  IMAD.X R13, R8, 0x1, R0, P1 ;  /* 0x00000001080d7824 */ /* 0x000fe400008e0600 */
[----:B------:R-:W4:Y:S04]  /*a190*/  LDL R8, [R1+0x91c] ;  /* 0x00091c0001087983 */ /* 0x000f280000100800 */
[----:B------:R0:W4:Y:S04]  /*a1a0*/  @!P0 LDG.E.U16 R196, desc[UR14][R12.64] ;  /* 0x0000000e0cc48981 */ /* 0x000128000c1e1500 */
[----:B------:R-:W-:Y:S01]  /*a1b0*/  STL [R1+0xa88], R7 ;  /* 0x000a880701007387 */ /* 0x000fe20000100800 */
[----:B------:R-:W-:-:S02]  /*a1c0*/  PRMT R195, RZ, 0x7610, R195 ;  /* 0x00007610ffc37816 */ /* 0x000fc400000000c3 */
[----:B------:R-:W-:Y:S01]  /*a1d0*/  PRMT R194, RZ, 0x7610, R194 ;  /* 0x00007610ffc27816 */ /* 0x000fe200000000c2 */
[----:B-1----:R-:W4:Y:S01]  /*a1e0*/  LDL R19, [R1+0x7ec] ;  /* 0x0007ec0001137983 */ /* 0x002f220000100800 */
[----:B0-----:R-:W-:-:S03]  /*a1f0*/  IADD3 R12, P1, R6, R4, RZ ;  /* 0x00000004060c7210 */ /* 0x001fc60007f3e0ff */
[----:B------:R-:W4:Y:S02]  /*a200*/  LDL R6, [R1+0x998] ;  /* 0x0009980001067983 */ /* 0x000f240000100800 */
[----:B------:R-:W-:Y:S01]  /*a210*/  IMAD.X R13, R3, 0x1, R0, P1 ;  /* 0x00000001030d7824 */ /* 0x000fe200008e0600 */
[----:B------:R-:W-:Y:S01]  /*a220*/  PRMT R193, RZ, 0x7610, R193 ;  /* 0x00007610ffc17816 */ /* 0x000fe200000000c1 */
[----:B------:R-:W4:Y:S04]  /*a230*/  LDL R3, [R1+0x918] ;  /* 0x0009180001037983 */ /* 0x000f280000100800 */
[----:B------:R2:W4:Y:S01]  /*a240*/  @!P0 LDG.E.U16 R195, desc[UR14][R12.64] ;  /* 0x0000000e0cc38981 */ /* 0x000522000c1e1500 */
[----:B------:R-:W-:-:S03]  /*a250*/  PRMT R191, RZ, 0x7610, R191 ;  /* 0x00007610ffbf7816 */ /* 0x000fc600000000bf */
[----:B------:R-:W-:Y:S04]  /*a260*/  STS.U16 [R7+UR12], R164 ;  /* 0x000000a407007988 */ /* 0x000fe8000800040c */
[----:B------:R-:W-:Y:S01]  /*a270*/  STS.U16 [R7+UR12+0x2000], R167 ;  /* 0x002000a707007988 */ /* 0x000fe2000800040c */
[----:B--2---:R-:W-:-:S03]  /*a280*/  IADD3 R12, P1, R20, R4, RZ ;  /* 0x00000004140c7210 */ /* 0x004fc60007f3e0ff */
[----:B------:R-:W2:Y:S02]  /*a290*/  LDL R20, [R1+0x868] ;  /* 0x0008680001147983 */ /* 0x000ea40000100800 */
[----:B---3--:R-:W-:Y:S02]  /*a2a0*/  IMAD.X R13, R18, 0x1, R0, P1 ;  /* 0x00000001120d7824 */ /* 0x008fe400008e0600 */
[----:B------:R-:W-:Y:S04]  /*a2b0*/  STS.U16 [R7+UR12+0x400], R159 ;  /* 0x0004009f07007988 */ /* 0x000fe8000800040c */
[----:B------:R0:W3:Y:S04]  /*a2c0*/  @!P0 LDG.E.U16 R194, desc[UR14][R12.64] ;  /* 0x0000000e0cc28981 */ /* 0x0000e8000c1e1500 */
[----:B------:R-:W3:Y:S04]  /*a2d0*/  LDL R18, [R1+0x860] ;  /* 0x0008600001127983 */ /* 0x000ee80000100800 */
[----:B------:R-:W-:Y:S01]  /*a2e0*/  STS.U16 [R7+UR12+0x2400], R158 ;  /* 0x0024009e07007988 */ /* 0x000fe2000800040c */
[----:B0-----:R-:W-:-:S03]  /*a2f0*/  IADD3 R12, P1, R10, R4, RZ ;  /* 0x000000040a0c7210 */ /* 0x001fc60007f3e0ff */
[----:B------:R-:W3:Y:S02]  /*a300*/  LDL R10, [R1+0x7e8] ;  /* 0x0007e800010a7983 */ /* 0x000ee40000100800 */
[----:B------:R-:W-:Y:S02]  /*a310*/  IMAD.X R13, R2, 0x1, R0, P1 ;  /* 0x00000001020d7824 */ /* 0x000fe400008e0600 */
[----:B------:R-:W-:Y:S04]  /*a320*/  STS.U16 [R7+UR12+0x800], R152 ;  /* 0x0008009807007988 */ /* 0x000fe8000800040c */
[----:B------:R4:W3:Y:S04]  /*a330*/  @!P0 LDG.E.U16 R193, desc[UR14][R12.64] ;  /* 0x0000000e0cc18981 */ /* 0x0008e8000c1e1500 */
[----:B------:R-:W-:Y:S04]  /*a340*/  STS.U16 [R7+UR12+0x2800], R23 ;  /* 0x0028001707007988 */ /* 0x000fe8000800040c */
[----:B------:R-:W-:Y:S04]  /*a350*/  STS.U16 [R7+UR12+0xc00], R14 ;  /* 0x000c000e07007988 */ /* 0x000fe8000800040c */
[----:B------:R0:W-:Y:S01]  /*a360*/  STS.U16 [R7+UR12+0x2c00], R11 ;  /* 0x002c000b07007988 */ /* 0x0001e2000800040c */
[----:B------:R-:W-:-:S02]  /*a370*/  PRMT R190, RZ, 0x7610, R190 ;  /* 0x00007610ffbe7816 */ /* 0x000fc400000000be */
[----:B------:R-:W-:Y:S01]  /*a380*/  PRMT R189, RZ, 0x7610, R189 ;  /* 0x00007610ffbd7816 */ /* 0x000fe200000000bd */
[----:B------:R-:W3:Y:S01]  /*a390*/  LDL R2, [R1+0x9e0] ;  /* 0x0009e00001027983 */ /* 0x000ee20000100800 */
[----:B------:R-:W-:Y:S02]  /*a3a0*/  PRMT R188, RZ, 0x7610, R188 ;  /* 0x00007610ffbc7816 */ /* 0x000fe400000000bc */
[----:B------:R-:W-:Y:S01]  /*a3b0*/  PRMT R187, RZ, 0x7610, R187 ;  /* 0x00007610ffbb7816 */ /* 0x000fe200000000bb */
[----:B------:R-:W3:Y:S04]  /*a3c0*/  LDL R28, [R1+0x8e0] ;  /* 0x0008e000011c7983 */ /* 0x000ee80000100800 */
[----:B0-----:R-:W3:Y:S01]  /*a3d0*/  LDL R7, [R1+0x90c] ;  /* 0x00090c0001077983 */ /* 0x001ee20000100800 */
[----:B----4-:R-:W-:-:S03]  /*a3e0*/  IADD3 R12, P1, R27, R4, RZ ;  /* 0x000000041b0c7210 */ /* 0x010fc60007f3e0ff */
        /* <DEDUP_REMOVED lines=14> */
[----:B--2---:R-:W-:-:S02]  /*a4d0*/  IADD3 R12, P1, R20, R4, RZ ;  /* 0x00000004140c7210 */ /* 0x004fc40007f3e0ff */
[----:B------:R-:W2:Y:S03]  /*a4e0*/  LDL R20, [R1+0x8fc] ;  /* 0x0008fc0001147983 */ /* 0x000ea60000100800 */
[----:B------:R-:W-:Y:S02]  /*a4f0*/  IMAD.X R13, R19, 0x1, R0, P1 ;  /* 0x00000001130d7824 */ /* 0x000fe400008e0600 */
[----:B------:R-:W2:Y:S04]  /*a500*/  LDL R19, [R1+0x844] ;  /* 0x0008440001137983 */ /* 0x000ea80000100800 */
[----:B------:R3:W2:Y:S04]  /*a510*/  @!P0 LDG.E.U16 R188, desc[UR14][R12.64] ;  /* 0x0000000e0cbc8981 */ /* 0x0006a8000c1e1500 */
[----:B------:R-:W-:Y:S01]  /*a520*/  STS.U16 [R9+UR12+0x80], R170 ;  /* 0x000080aa09007988 */ /* 0x000fe2000800040c */
[----:B---3--:R-:W-:-:S03]  /*a530*/  IADD3 R12, P1, R18, R4, RZ ;  /* 0x00000004120c7210 */ /* 0x008fc60007f3e0ff */
[----:B------:R-:W3:Y:S02]  /*a540*/  LDL R18, [R1+0x7d8] ;  /* 0x0007d80001127983 */ /* 0x000ee40000100800 */
[----:B------:R-:W-:Y:S02]  /*a550*/  IMAD.X R13, R10, 0x1, R0, P1 ;  /* 0x000000010a0d7824 */ /* 0x000fe400008e0600 */
[----:B------:R-:W-:Y:S04]  /*a560*/  STS.U16 [R9+UR12+0x2080], R171 ;  /* 0x002080ab09007988 */ /* 0x000fe8000800040c */
[----:B------:R-:W-:Y:S04]  /*a570*/  STS.U16 [R9+UR12+0x480], R162 ;  /* 0x000480a209007988 */ /* 0x000fe8000800040c */
[----:B------:R-:W-:Y:S04]  /*a580*/  STS.U16 [R9+UR12+0x2480], R161 ;  /* 0x002480a109007988 */ /* 0x000fe8000800040c */
[----:B------:R-:W3:Y:S04]  /*a590*/  LDL R10, [R1+0x8f0] ;  /* 0x0008f000010a7983 */ /* 0x000ee80000100800 */
[----:B------:R-:W-:Y:S04]  /*a5a0*/  STS.U16 [R9+UR12+0x880], R154 ;  /* 0x0008809a09007988 */ /* 0x000fe8000800040c */
[----:B------:R-:W-:Y:S04]  /*a5b0*/  STS.U16 [R9+UR12+0x2880], R153 ;  /* 0x0028809909007988 */ /* 0x000fe8000800040c */
[----:B------:R-:W-:Y:S04]  /*a5c0*/  STS.U16 [R9+UR12+0xc80], R16 ;  /* 0x000c801009007988 */ /* 0x000fe8000800040c */
[----:B------:R4:W3:Y:S04]  /*a5d0*/  @!P0 LDG.E.U16 R187, desc[UR14][R12.64] ;  /* 0x0000000e0cbb8981 */ /* 0x0008e8000c1e1500 */
[----:B------:R0:W-:Y:S01]  /*a5e0*/  STS.U16 [R9+UR12+0x2c80], R15 ;  /* 0x002c800f09007988 */ /* 0x0001e2000800040c */
[----:B------:R-:W-:-:S03]  /*a5f0*/  PRMT R186, RZ, 0x7610, R186 ;  /* 0x00007610ffba7816 */ /* 0x000fc600000000ba */
[----:B0-----:R-:W3:Y:S01]  /*a600*/  LDL R9, [R1+0x840] ;  /* 0x0008400001097983 */ /* 0x001ee20000100800 */
[----:B------:R-:W-:Y:S02]  /*a610*/  PRMT R185, RZ, 0x7610, R185 ;  /* 0x00007610ffb97816 */ /* 0x000fe400000000b9 */
[-C--:B----4-:R-:W-:Y:S02]  /*a620*/  IADD3 R12, P1, R8, R4.reuse, RZ ;  /* 0x00000004080c7210 */ /* 0x090fe40007f3e0ff */
[----:B------:R-:W4:Y:S03]  /*a630*/  LDL R8, [R1+0x984] ;  /* 0x0009840001087983 */ /* 0x000f260000100800 */
[----:B------:R-:W-:Y:S02]  /*a640*/  IMAD.X R13, R7, 0x1, R0, P1 ;  /* 0x00000001070d7824 */ /* 0x000fe400008e0600 */
[----:B------:R-:W4:Y:S04]  /*a650*/  LDL R7, [R1+0x8ec] ;  /* 0x0008ec0001077983 */ /* 0x000f280000100800 */
[----:B------:R0:W4:Y:S02]  /*a660*/  @!P0 LDG.E.U16 R186, desc[UR14][R12.64] ;  /* 0x0000000e0cba8981 */ /* 0x000124000c1e1500 */
[----:B0-----:R-:W-:-:S05]  /*a670*/  IADD3 R12, P1, R27, R4, RZ ;  /* 0x000000041b0c7210 */ /* 0x001fca0007f3e0ff */
[----:B------:R-:W-:Y:S02]  /*a680*/  IMAD.X R13, R6, 0x1, R0, P1 ;  /* 0x00000001060d7824 */ /* 0x000fe400008e0600 */
[----:B------:R-:W4:Y:S04]  /*a690*/  LDL R6, [R1+0x834] ;  /* 0x0008340001067983 */ /* 0x000f280000100800 */
[----:B------:R0:W4:Y:S02]  /*a6a0*/  @!P0 LDG.E.U16 R185, desc[UR14][R12.64] ;  /* 0x0000000e0cb98981 */ /* 0x000124000c1e1500 */
[----:B0-----:R-:W-:Y:S02]  /*a6b0*/  IADD3 R12, P1, R3, R4, RZ ;  /* 0x00000004030c7210 */ /* 0x001fe40007f3e0ff */
[----:B------:R-:W4:Y:S01]  /*a6c0*/  LDL R3, [R1+0x7d0] ;  /* 0x0007d00001037983 */ /* 0x000f220000100800 */
[----:B------:R-:W-:-:S02]  /*a6d0*/  PRMT R184, RZ, 0x7610, R184 ;  /* 0x00007610ffb87816 */ /* 0x000fc400000000b8 */
[----:B------:R-:W-:-:S05]  /*a6e0*/  IMAD.X R13, R26, 0x1, R0, P1 ;  /* 0x000000011a0d7824 */ /* 0x000fca00008e0600 */
[----:B------:R0:W4:Y:S01]  /*a6f0*/  @!P0 LDG.E.U16 R184, desc[UR14][R12.64] ;  /* 0x0000000e0cb88981 */ /* 0x000122000c1e1500 */
[----:B------:R-:W-:Y:S02]  /*a700*/  PRMT R183, RZ, 0x7610, R183 ;  /* 0x00007610ffb77816 */ /* 0x000fe400000000b7 */
[----:B0-----:R-:W-:-:S05]  /*a710*/  IADD3 R12, P1, R21, R4, RZ ;  /* 0x00000004150c7210 */ /* 0x001fca0007f3e0ff */
[----:B--2---:R-:W-:-:S05]  /*a720*/  IMAD.X R13, R20, 0x1, R0, P1 ;  /* 0x00000001140d7824 */ /* 0x004fca00008e0600 */
[----:B------:R0:W2:Y:S01]  /*a730*/  @!P0 LDG.E.U16 R183, desc[UR14][R12.64] ;  /* 0x0000000e0cb78981 */ /* 0x0000a2000c1e1500 */
[----:B------:R-:W-:Y:S02]  /*a740*/  PRMT R182, RZ, 0x7610, R182 ;  /* 0x00007610ffb67816 */ /* 0x000fe400000000b6 */
[----:B0-----:R-:W-:Y:S02]  /*a750*/  IADD3 R12, P1, R19, R4, RZ ;  /* 0x00000004130c7210 */ /* 0x001fe40007f3e0ff */
[----:B------:R-:W-:Y:S01]  /*a760*/  PRMT R181, RZ, 0x7610, R181 ;  /* 0x00007610ffb57816 */ /* 0x000fe200000000b5 */
[----:B------:R-:W2:Y:S02]  /*a770*/  LDL R19, [R1+0x830] ;  /* 0x0008300001137983 */ /* 0x000ea40000100800 */
[----:B---3--:R-:W-:-:S05]  /*a780*/  IMAD.X R13, R18, 0x1, R0, P1 ;  /* 0x00000001120d7824 */ /* 0x008fca00008e0600 */
[----:B------:R0:W3:Y:S02]  /*a790*/  @!P0 LDG.E.U16 R182, desc[UR14][R12.64] ;  /* 0x0000000e0cb68981 */ /* 0x0000e4000c1e1500 */
[-C--:B0-----:R-:W-:Y:S02]  /*a7a0*/  IADD3 R12, P1, R10, R4.reuse, RZ ;  /* 0x000000040a0c7210 */ /* 0x081fe40007f3e0ff */
[----:B------:R-:W3:Y:S03]  /*a7b0*/  LDL R10, [R1+0x97c] ;  /* 0x00097c00010a7983 */ /* 0x000ee60000100800 */
[----:B------:R-:W-:Y:S01]  /*a7c0*/  IMAD.X R13, R9, 0x1, R0, P1 ;  /* 0x00000001090d7824 */ /* 0x000fe200008e0600 */
[----:B------:R-:W-:Y:S01]  /*a7d0*/  PRMT R180, RZ, 0x7610, R180 ;  /* 0x00007610ffb47816 */ /* 0x000fe200000000b4 */
[----:B------:R-:W3:Y:S04]  /*a7e0*/  LDL R9, [R1+0x8dc] ;  /* 0x0008dc0001097983 */ /* 0x000ee80000100800 */
[----:B------:R4:W3:Y:S04]  /*a7f0*/  @!P0 LDG.E.U16 R181, desc[UR14][R12.64] ;  /* 0x0000000e0cb58981 */ /* 0x0008e8000c1e1500 */
[----:B------:R-:W-:Y:S04]  /*a800*/  STS.U16 [R2+UR12+0x100], R174 ;  /* 0x000100ae02007988 */ /* 0x000fe8000800040c */
[----:B------:R-:W-:Y:S04]  /*a810*/  STS.U16 [R2+UR12+0x2100], R175 ;  /* 0x002100af02007988 */ /* 0x000fe8000800040c */
[----:B------:R-:W-:Y:S04]  /*a820*/  STS.U16 [R2+UR12+0x500], R168 ;  /* 0x000500a802007988 */ /* 0x000fe8000800040c */
[----:B------:R-:W-:Y:S04]  /*a830*/  STS.U16 [R2+UR12+0x2500], R169 ;  /* 0x002500a902007988 */ /* 0x000fe8000800040c */
[----:B------:R-:W-:Y:S04]  /*a840*/  STS.U16 [R2+UR12+0x900], R157 ;  /* 0x0009009d02007988 */ /* 0x000fe8000800040c */
[----:B------:R-:W-:Y:S04]  /*a850*/  STS.U16 [R2+UR12+0x2900], R160 ;  /* 0x002900a002007988 */ /* 0x000fe8000800040c */
[----:B------:R-:W-:Y:S04]  /*a860*/  STS.U16 [R2+UR12+0xd00], R22 ;  /* 0x000d001602007988 */ /* 0x000fe8000800040c */
[----:B------:R0:W-:Y:S01]  /*a870*/  STS.U16 [R2+UR12+0x2d00], R17 ;  /* 0x002d001102007988 */ /* 0x0001e2000800040c */
[----:B----4-:R-:W-:-:S05]  /*a880*/  IADD3 R12, P1, R8, R4, RZ ;  /* 0x00000004080c7210 */ /* 0x010fca0007f3e0ff */
[----:B------:R-:W-:Y:S02]  /*a890*/  IMAD.X R13, R7, 0x1, R0, P1 ;  /* 0x00000001070d7824 */ /* 0x000fe400008e0600 */
[----:B------:R-:W4:Y:S04]  /*a8a0*/  LDL R7, [R1+0x9dc] ;  /* 0x0009dc0001077983 */ /* 0x000f280000100800 */
[----:B------:R-:W4:Y:S04]  /*a8b0*/  LDL.LU R27, [R1+0x824] ;  /* 0x00082400011b7983 */ /* 0x000f280000300800 */
[----:B------:R-:W4:Y:S04]  /*a8c0*/  LDL.LU R26, [R1+0x7c8] ;  /* 0x0007c800011a7983 */ /* 0x000f280000300800 */
[----:B------:R1:W4:Y:S04]  /*a8d0*/  @!P0 LDG.E.U16 R180, desc[UR14][R12.64] ;  /* 0x0000000e0cb48981 */ /* 0x000328000c1e1500 */
[----:B------:R-:W4:Y:S04]  /*a8e0*/  LDL.LU R248, [R1+0x950] ;  /* 0x0009500001f87983 */ /* 0x000f280000300800 */
[----:B------:R-:W4:Y:S01]  /*a8f0*/  LDL.LU R249, [R1+0x9b4] ;  /* 0x0009b40001f97983 */ /* 0x000f220000300800 */
[----:B-1----:R-:W-:-:S03]  /*a900*/  IADD3 R12, P1, R6, R4, RZ ;  /* 0x00000004060c7210 */ /* 0x002fc60007f3e0ff */
[----:B------:R-:W4:Y:S04]  /*a910*/  LDL.LU R246, [R1+0x8ac] ;  /* 0x0008ac0001f67983 */ /* 0x000f280000300800 */
[----:B------:R-:W4:Y:S04]  /*a920*/  LDL.LU R247, [R1+0x954] ;  /* 0x0009540001f77983 */ /* 0x000f280000300800 */
[----:B------:R-:W4:Y:S01]  /*a930*/  LDL.LU R8, [R1+0x810] ;  /* 0x0008100001087983 */ /* 0x000f220000300800 */
[----:B------:R-:W-:-:S03]  /*a940*/  IMAD.X R13, R3, 0x1, R0, P1 ;  /* 0x00000001030d7824 */ /* 0x000fc600008e0600 */
[----:B------:R-:W4:Y:S04]  /*a950*/  LDL.LU R6, [R1+0x8b0] ;  /* 0x0008b00001067983 */ /* 0x000f280000300800 */
[----:B0-----:R-:W4:Y:S04]  /*a960*/  LDL.LU R2, [R1+0x960] ;  /* 0x0009600001027983 */ /* 0x001f280000300800 */
[----:B------:R-:W4:Y:S04]  /*a970*/  LDL.LU R3, [R1+0x9bc] ;  /* 0x0009bc0001037983 */ /* 0x000f280000300800 */
[----:B------:R-:W4:Y:S04]  /*a980*/  LDL.LU R250, [R1+0x8bc] ;  /* 0x0008bc0001fa7983 */ /* 0x000f280000300800 */
[----:B------:R-:W4:Y:S04]  /*a990*/  LDL.LU R251, [R1+0x964] ;  /* 0x0009640001fb7983 */ /* 0x000f280000300800 */
[----:B------:R-:W4:Y:S04]  /*a9a0*/  LDL.LU R242, [R1+0x818] ;  /* 0x0008180001f27983 */ /* 0x000f280000300800 */
[----:B------:R-:W4:Y:S04]  /*a9b0*/  LDL.LU R243, [R1+0x8c0] ;  /* 0x0008c00001f37983 */ /* 0x000f280000300800 */
[----:B------:R-:W4:Y:S04]  /*a9c0*/  LDL.LU R20, [R1+0x970] ;  /* 0x0009700001147983 */ /* 0x000f280000300800 */
[----:B------:R-:W4:Y:S04]  /*a9d0*/  LDL.LU R21, [R1+0x9c4] ;  /* 0x0009c40001157983 */ /* 0x000f280000300800 */
[----:B------:R-:W4:Y:S04]  /*a9e0*/  LDL.LU R18, [R1+0x820] ;  /* 0x0008200001127983 */ /* 0x000f280000300800 */
[----:B------:R-:W4:Y:S01]  /*a9f0*/  LDL.LU R252, [R1+0x8cc] ;  /* 0x0008cc0001fc7983 */ /* 0x000f220000300800 */
[----:B------:R-:W-:-:S02]  /*aa00*/  PRMT R179, RZ, 0x7610, R179 ;  /* 0x00007610ffb37816 */ /* 0x000fc400000000b3 */
[----:B------:R-:W-:Y:S01]  /*aa10*/  PRMT R178, RZ, 0x7610, R178 ;  /* 0x00007610ffb27816 */ /* 0x000fe200000000b2 */
[----:B------:R-:W4:Y:S04]  /*aa20*/  LDL R29, [R1+0x9d8] ;  /* 0x0009d800011d7983 */ /* 0x000f280000100800 */
[----:B------:R0:W4:Y:S02]  /*aa30*/  @!P0 LDG.E.U16 R179, desc[UR14][R12.64] ;  /* 0x0000000e0cb38981 */ /* 0x000124000c1e1500 */
[----:B0-----:R-:W-:-:S05]  /*aa40*/  IADD3 R12, P1, R28, R4, RZ ;  /* 0x000000041c0c7210 */ /* 0x001fca0007f3e0ff */
[----:B--2---:R-:W-:-:S05]  /*aa50*/  IMAD.X R13, R19, 0x1, R0, P1 ;  /* 0x00000001130d7824 */ /* 0x004fca00008e0600 */
[----:B------:R3:W2:Y:S01]  /*aa60*/  @!P0 LDG.E.U16 R178, desc[UR14][R12.64] ;  /* 0x0000000e0cb28981 */ /* 0x0006a2000c1e1500 */
[----:B------:R-:W-:Y:S02]  /*aa70*/  PRMT R177, RZ, 0x7610, R177 ;  /* 0x00007610ffb17816 */ /* 0x000fe400000000b1 */
[----:B---3--:R-:W-:-:S05]  /*aa80*/  IADD3 R12, P1, R10, R4, RZ ;  /* 0x000000040a0c7210 */ /* 0x008fca0007f3e0ff */
[----:B------:R-:W-:-:S05]  /*aa90*/  IMAD.X R13, R9, 0x1, R0, P1 ;  /* 0x00000001090d7824 */ /* 0x000fca00008e0600 */
[----:B------:R0:W3:Y:S01]  /*aaa0*/  @!P0 LDG.E.U16 R177, desc[UR14][R12.64] ;  /* 0x0000000e0cb18981 */ /* 0x0000e2000c1e1500 */
[----:B------:R-:W-:Y:S02]  /*aab0*/  PRMT R175, RZ, 0x7610, R175 ;  /* 0x00007610ffaf7816 */ /* 0x000fe400000000af */
[----:B------:R-:W-:Y:S01]  /*aac0*/  PRMT R174, RZ, 0x7610, R174 ;  /* 0x00007610ffae7816 */ /* 0x000fe200000000ae */
[----:B----4-:R1:W-:Y:S01]  /*aad0*/  STS.U16 [R7+UR12+0x180], R176 ;  /* 0x000180b007007988 */ /* 0x0103e2000800040c */
[----:B0-----:R-:W-:-:S05]  /*aae0*/  IADD3 R12, P1, R27, R4, RZ ;  /* 0x000000041b0c7210 */ /* 0x001fca0007f3e0ff */
[----:B------:R-:W-:Y:S01]  /*aaf0*/  IMAD.X R13, R26, 0x1, R0, P1 ;  /* 0x000000011a0d7824 */ /* 0x000fe200008e0600 */
[----:B-1----:R-:W-:-:S06]  /*ab00*/  PRMT R176, RZ, 0x7610, R176 ;  /* 0x00007610ffb07816 */ /* 0x002fcc00000000b0 */
[----:B------:R0:W4:Y:S04]  /*ab10*/  @!P0 LDG.E.U16 R176, desc[UR14][R12.64] ;  /* 0x0000000e0cb08981 */ /* 0x000128000c1e1500 */
[----:B------:R-:W-:Y:S04]  /*ab20*/  STS.U16 [R7+UR12+0x2180], R222 ;  /* 0x002180de07007988 */ /* 0x000fe8000800040c */
[----:B------:R-:W-:Y:S04]  /*ab30*/  STS.U16 [R7+UR12+0x580], R172 ;  /* 0x000580ac07007988 */ /* 0x000fe8000800040c */
[----:B------:R1:W-:Y:S02]  /*ab40*/  STS.U16 [R7+UR12+0x2580], R173 ;  /* 0x002580ad07007988 */ /* 0x0003e4000800040c */
[----:B-1----:R-:W-:-:S02]  /*ab50*/  PRMT R173, RZ, 0x7610, R173 ;  /* 0x00007610ffad7816 */ /* 0x002fc400000000ad */
[----:B0-----:R-:W-:-:S05]  /*ab60*/  IADD3 R12, P1, R252, R4, RZ ;  /* 0x00000004fc0c7210 */ /* 0x001fca0007f3e0ff */
[----:B------:R-:W-:-:S05]  /*ab70*/  IMAD.X R13, R18, 0x1, R0, P1 ;  /* 0x00000001120d7824 */ /* 0x000fca00008e0600 */
[----:B------:R0:W4:Y:S02]  /*ab80*/  @!P0 LDG.E.U16 R175, desc[UR14][R12.64] ;  /* 0x0000000e0caf8981 */ /* 0x000124000c1e1500 */
[----:B0-----:R-:W-:-:S05]  /*ab90*/  IADD3 R12, P1, R21, R4, RZ ;  /* 0x00000004150c7210 */ /* 0x001fca0007f3e0ff */
[----:B------:R-:W-:-:S05]  /*aba0*/  IMAD.X R13, R20, 0x1, R0, P1 ;  /* 0x00000001140d7824 */ /* 0x000fca00008e0600 */
[----:B------:R0:W4:Y:S02]  /*abb0*/  @!P0 LDG.E.U16 R174, desc[UR14][R12.64] ;  /* 0x0000000e0cae8981 */ /* 0x000124000c1e1500 */
[----:B0-----:R-:W-:-:S05]  /*abc0*/  IADD3 R12, P1, R243, R4, RZ ;  /* 0x00000004f30c7210 */ /* 0x001fca0007f3e0ff */
[----:B------:R-:W-:-:S05]  /*abd0*/  IMAD.X R13, R242, 0x1, R0, P1 ;  /* 0x00000001f20d7824 */ /* 0x000fca00008e0600 */
[----:B------:R0:W4:Y:S01]  /*abe0*/  @!P0 LDG.E.U16 R173, desc[UR14][R12.64] ;  /* 0x0000000e0cad8981 */ /* 0x000122000c1e1500 */
[----:B------:R-:W-:-:S03]  /*abf0*/  PRMT R172, RZ, 0x7610, R172 ;  /* 0x00007610ffac7816 */ /* 0x000fc600000000ac */
[----:B------:R-:W-:Y:S01]  /*ac00*/  STL [R1+0xa8c], R252 ;  /* 0x000a8cfc01007387 */ /* 0x000fe20000100800 */
[----:B0-----:R-:W-:-:S03]  /*ac10*/  IADD3 R12, P1, R251, R4, RZ ;  /* 0x00000004fb0c7210 */ /* 0x001fc60007f3e0ff */
[----:B------:R-:W-:Y:S02]  /*ac20*/  STL [R1+0xa90], R18 ;  /* 0x000a901201007387 */ /* 0x000fe40000100800 */
[----:B------:R-:W-:Y:S02]  /*ac30*/  IMAD.X R13, R250, 0x1, R0, P1 ;  /* 0x00000001fa0d7824 */ /* 0x000fe400008e0600 */
[----:B------:R-:W-:Y:S04]  /*ac40*/  STL [R1+0xa94], R21 ;  /* 0x000a941501007387 */ /* 0x000fe80000100800 */
[----:B------:R-:W-:Y:S04]  /*ac50*/  STL [R1+0xa98], R20 ;  /* 0x000a981401007387 */ /* 0x000fe80000100800 */
[----:B------:R-:W-:Y:S04]  /*ac60*/  STL [R1+0xa9c], R243 ;  /* 0x000a9cf301007387 */ /* 0x000fe80000100800 */
[----:B------:R0:W4:Y:S04]  /*ac70*/  @!P0 LDG.E.U16 R172, desc[UR14][R12.64] ;  /* 0x0000000e0cac8981 */ /* 0x000128000c1e1500 */
[----:B------:R-:W-:Y:S04]  /*ac80*/  STL [R1+0xaa0], R242 ;  /* 0x000aa0f201007387 */ /* 0x000fe80000100800 */
[----:B------:R-:W-:Y:S01]  /*ac90*/  STL [R1+0xaa4], R251 ;  /* 0x000aa4fb01007387 */ /* 0x000fe20000100800 */
[----:B0-----:R-:W-:-:S03]  /*aca0*/  IADD3 R12, P1, R3, R4, RZ ;  /* 0x00000004030c7210 */ /* 0x001fc60007f3e0ff */
[----:B------:R-:W-:Y:S04]  /*acb0*/  STL [R1+0xaa8], R250 ;  /* 0x000aa8fa01007387 */ /* 0x000fe80000100800 */
[----:B------:R-:W-:Y:S01]  /*acc0*/  STL [R1+0xaac], R3 ;  /* 0x000aac0301007387 */ /* 0x000fe20000100800 */
[----:B------:R-:W-:-:S03]  /*acd0*/  IMAD.X R13, R2, 0x1, R0, P1 ;  /* 0x00000001020d7824 */ /* 0x000fc600008e0600 */
[----:B------:R0:W-:Y:S04]  /*ace0*/  STL [R1+0xab0], R2 ;  /* 0x000ab00201007387 */ /* 0x0001e80000100800 */
[----:B------:R-:W2:Y:S04]  /*acf0*/  LDL R28, [R1+0x9d4] ;  /* 0x0009d400011c7983 */ /* 0x000ea80000100800 */
[----:B0-----:R-:W3:Y:S04]  /*ad00*/  LDL.LU R2, [R1+0x87c] ;  /* 0x00087c0001027983 */ /* 0x001ee80000300800 */
[----:B------:R-:W4:Y:S04]  /*ad10*/  LDL.LU R3, [R1+0x924] ;  /* 0x0009240001037983 */ /* 0x000f280000300800 */
[----:B------:R-:W2:Y:S04]  /*ad20*/  LDL.LU R250, [R1+0x7f8] ;  /* 0x0007f80001fa7983 */ /* 0x000ea80000300800 */
[----:B------:R-:W3:Y:S04]  /*ad30*/  LDL.LU R251, [R1+0x880] ;  /* 0x0008800001fb7983 */ /* 0x000ee80000300800 */
[----:B------:R-:W4:Y:S04]  /*ad40*/  LDL.LU R242, [R1+0x930] ;  /* 0x0009300001f27983 */ /* 0x000f280000300800 */
[----:B------:R-:W2:Y:S04]  /*ad50*/  LDL.LU R243, [R1+0x9a4] ;  /* 0x0009a40001f37983 */ /* 0x000ea80000300800 */
[----:B------:R-:W-:Y:S04]  /*ad60*/  STS.U16 [R7+UR12+0x980], R165 ;  /* 0x000980a507007988 */ /* 0x000fe8000800040c */
[----:B------:R-:W3:Y:S04]  /*ad70*/  LDL.LU R20, [R1+0x88c] ;  /* 0x00088c0001147983 */ /* 0x000ee80000300800 */
[----:B------:R-:W-:Y:S04]  /*ad80*/  STS.U16 [R7+UR12+0x2980], R166 ;  /* 0x002980a607007988 */ /* 0x000fe8000800040c */
[----:B------:R-:W4:Y:S04]  /*ad90*/  LDL.LU R21, [R1+0x934] ;  /* 0x0009340001157983 */ /* 0x000f280000300800 */
[----:B------:R-:W-:Y:S04]  /*ada0*/  STS.U16 [R7+UR12+0xd80], R155 ;  /* 0x000d809b07007988 */ /* 0x000fe8000800040c */
[----:B------:R-:W2:Y:S04]  /*adb0*/  LDL.LU R18, [R1+0x800] ;  /* 0x0008000001127983 */ /* 0x000ea80000300800 */
[----:B------:R0:W-:Y:S04]  /*adc0*/  STS.U16 [R7+UR12+0x2d80], R156 ;  /* 0x002d809c07007988 */ /* 0x0001e8000800040c */
[----:B------:R-:W3:Y:S04]  /*add0*/  LDL.LU R252, [R1+0x890] ;  /* 0x0008900001fc7983 */ /* 0x000ee80000300800 */
[----:B0-----:R-:W4:Y:S04]  /*ade0*/  LDL.LU R7, [R1+0x940] ;  /* 0x0009400001077983 */ /* 0x001f280000300800 */
[----:B------:R-:W2:Y:S04]  /*adf0*/  LDL.LU R19, [R1+0x9ac] ;  /* 0x0009ac0001137983 */ /* 0x000ea80000300800 */
[----:B------:R-:W3:Y:S04]  /*ae00*/  LDL.LU R244, [R1+0x944] ;  /* 0x0009440001f47983 */ /* 0x000ee80000300800 */
[----:B------:R-:W4:Y:S04]  /*ae10*/  LDL.LU R245, [R1+0x89c] ;  /* 0x00089c0001f57983 */ /* 0x000f280000300800 */
[----:B------:R-:W2:Y:S04]  /*ae20*/  LDL.LU R10, [R1+0x808] ;  /* 0x00080800010a7983 */ /* 0x000ea80000300800 */
[----:B------:R-:W3:Y:S01]  /*ae30*/  LDL.LU R9, [R1+0x8a0] ;  /* 0x0008a00001097983 */ /* 0x000ee20000300800 */
[----:B------:R-:W-:-:S06]  /*ae40*/  PRMT R171, RZ, 0x7610, R171 ;  /* 0x00007610ffab7816 */ /* 0x000fcc00000000ab */
[----:B------:R0:W4:Y:S01]  /*ae50*/  @!P0 LDG.E.U16 R171, desc[UR14][R12.64] ;  /* 0x0000000e0cab8981 */ /* 0x000122000c1e1500 */
[----:B------:R-:W-:Y:S02]  /*ae60*/  PRMT R170, RZ, 0x7610, R170 ;  /* 0x00007610ffaa7816 */ /* 0x000fe400000000aa */
[----:B0-----:R-:W-:-:S05]  /*ae70*/  IADD3 R12, P1, R6, R4, RZ ;  /* 0x00000004060c7210 */ /* 0x001fca0007f3e0ff */
[----:B------:R-:W-:-:S05]  /*ae80*/  IMAD.X R13, R8, 0x1, R0, P1 ;  /* 0x00000001080d7824 */ /* 0x000fca00008e0600 */
        /* <DEDUP_REMOVED lines=10> */
[----:B------:R-:W-:Y:S02]  /*af30*/  PRMT R166, RZ, 0x7610, R166 ;  /* 0x00007610ffa67816 */ /* 0x000fe400000000a6 */
[----:B------:R-:W-:Y:S01]  /*af40*/  PRMT R165, RZ, 0x7610, R165 ;  /* 0x00007610ffa57816 */ /* 0x000fe200000000a5 */
[----:B------:R-:W-:Y:S01]  /*af50*/  STL [R1+0xab4], R6 ;  /* 0x000ab40601007387 */ /* 0x000fe20000100800 */
[----:B------:R-:W-:-:S03]  /*af60*/  PRMT R164, RZ, 0x7610, R164 ;  /* 0x00007610ffa47816 */ /* 0x000fc600000000a4 */
[----:B------:R-:W-:Y:S04]  /*af70*/  STL [R1+0xab8], R8 ;  /* 0x000ab80801007387 */ /* 0x000fe80000100800 */
[----:B------:R-:W-:Y:S04]  /*af80*/  STL [R1+0xabc], R247 ;  /* 0x000abcf701007387 */ /* 0x000fe80000100800 */
[----:B------:R-:W-:Y:S04]  /*af90*/  STL [R1+0xac0], R246 ;  /* 0x000ac0f601007387 */ /* 0x000fe80000100800 */
[----:B------:R-:W-:Y:S04]  /*afa0*/  STL [R1+0xac4], R249 ;  /* 0x000ac4f901007387 */ /* 0x000fe80000100800 */
[----:B------:R-:W-:Y:S01]  /*afb0*/  STL [R1+0xac8], R248 ;  /* 0x000ac8f801007387 */ /* 0x000fe20000100800 */
[----:B---3--:R-:W-:-:S05]  /*afc0*/  IADD3 R12, P1, R9, R4, RZ ;  /* 0x00000004090c7210 */ /* 0x008fca0007f3e0ff */
[----:B--2---:R-:W-:-:S05]  /*afd0*/  IMAD.X R13, R10, 0x1, R0, P1 ;  /* 0x000000010a0d7824 */ /* 0x004fca00008e0600 */
[----:B------:R0:W2:Y:S02]  /*afe0*/  @!P0 LDG.E.U16 R167, desc[UR14][R12.64] ;  /* 0x0000000e0ca78981 */ /* 0x0000a4000c1e1500 */
[----:B0-----:R-:W-:-:S05]  /*aff0*/  IADD3 R12, P1, R244, R4, RZ ;  /* 0x00000004f40c7210 */ /* 0x001fca0007f3e0ff */
[----:B----4-:R-:W-:-:S05]  /*b000*/  IMAD.X R13, R245, 0x1, R0, P1 ;  /* 0x00000001f50d7824 */ /* 0x010fca00008e0600 */
[----:B------:R0:W3:Y:S02]  /*b010*/  @!P0 LDG.E.U16 R166, desc[UR14][R12.64] ;  /* 0x0000000e0ca68981 */ /* 0x0000e4000c1e1500 */
[----:B0-----:R-:W-:-:S05]  /*b020*/  IADD3 R12, P1, R19, R4, RZ ;  /* 0x00000004130c7210 */ /* 0x001fca0007f3e0ff */
[----:B------:R-:W-:-:S05]  /*b030*/  IMAD.X R13, R7, 0x1, R0, P1 ;  /* 0x00000001070d7824 */ /* 0x000fca00008e0600 */
[----:B------:R0:W4:Y:S04]  /*b040*/  @!P0 LDG.E.U16 R165, desc[UR14][R12.64] ;  /* 0x0000000e0ca58981 */ /* 0x000128000c1e1500 */
        /* <DEDUP_REMOVED lines=32> */
[----:B------:R-:W-:Y:S04]  /*b250*/  STS.U16 [R29+UR12+0x200], R229 ;  /* 0x000200e51d007988 */ /* 0x000fe8000800040c */
[----:B------:R-:W-:Y:S04]  /*b260*/  STS.U16 [R29+UR12+0x2200], R230 ;  /* 0x002200e61d007988 */ /* 0x000fe8000800040c */
[----:B------:R-:W-:Y:S04]  /*b270*/  STS.U16 [R29+UR12+0x600], R220 ;  /* 0x000600dc1d007988 */ /* 0x000fe8000800040c */
[----:B------:R-:W-:Y:S04]  /*b280*/  STS.U16 [R29+UR12+0x2600], R221 ;  /* 0x002600dd1d007988 */ /* 0x000fe8000800040c */
[----:B------:R-:W-:Y:S04]  /*b290*/  STS.U16 [R29+UR12+0xa00], R205 ;  /* 0x000a00cd1d007988 */ /* 0x000fe8000800040c */
[----:B------:R-:W-:Y:S04]  /*b2a0*/  STS.U16 [R29+UR12+0x2a00], R206 ;  /* 0x002a00ce1d007988 */ /* 0x000fe8000800040c */
[----:B------:R0:W-:Y:S02]  /*b2b0*/  STS.U16 [R29+UR12+0xe00], R163 ;  /* 0x000e00a31d007988 */ /* 0x0001e4000800040c */
[----:B0-----:R-:W-:-:S06]  /*b2c0*/  PRMT R163, RZ, 0x7610, R163 ;  /* 0x00007610ffa37816 */ /* 0x001fcc00000000a3 */
        /* <DEDUP_REMOVED lines=13> */
[----:B------:R-:W-:-:S03]  /*b3a0*/  PRMT R159, RZ, 0x7610, R159 ;  /* 0x00007610ff9f7816 */ /* 0x000fc6000000009f */
[----:B------:R-:W-:Y:S01]  /*b3b0*/  STL [R1+0xaf4], R243 ;  /* 0x000af4f301007387 */ /* 0x000fe20000100800 */
[----:B------:R-:W-:-:S03]  /*b3c0*/  PRMT R158, RZ, 0x7610, R158 ;  /* 0x00007610ff9e7816 */ /* 0x000fc6000000009e */
[----:B------:R-:W-:Y:S04]  /*b3d0*/  STL [R1+0xaf8], R242 ;  /* 0x000af8f201007387 */ /* 0x000fe80000100800 */
[----:B------:R-:W-:Y:S04]  /*b3e0*/  STL [R1+0xafc], R251 ;  /* 0x000afcfb01007387 */ /* 0x000fe80000100800 */
[----:B------:R-:W-:Y:S04]  /*b3f0*/  STL [R1+0xb00], R250 ;  /* 0x000b00fa01007387 */ /* 0x000fe80000100800 */
[----:B------:R-:W-:Y:S04]  /*b400*/  STL [R1+0xb04], R3 ;  /* 0x000b040301007387 */ /* 0x000fe80000100800 */
[----:B------:R0:W-:Y:S04]  /*b410*/  STS.U16 [R29+UR12+0x2e00], R192 ;  /* 0x002e00c01d007988 */ /* 0x0001e8000800040c */
[----:B------:R-:W-:Y:S04]  /*b420*/  STL [R1+0xb08], R2 ;  /* 0x000b080201007387 */ /* 0x000fe80000100800 */
        /* <DEDUP_REMOVED lines=8> */
[----:B---3--:R-:W-:-:S05]  /*b4b0*/  IADD3 R12, P1, R6, R4, RZ ;  /* 0x00000004060c7210 */ /* 0x008fca0007f3e0ff */
[----:B--2---:R-:W-:-:S05]  /*b4c0*/  IMAD.X R13, R8, 0x1, R0, P1 ;  /* 0x00000001080d7824 */ /* 0x004fca00008e0600 */
[----:B------:R4:W2:Y:S02]  /*b4d0*/  @!P0 LDG.E.U16 R159, desc[UR14][R12.64] ;  /* 0x0000000e0c9f8981 */ /* 0x0008a4000c1e1500 */
[-C--:B----4-:R-:W-:Y:S02]  /*b4e0*/  IADD3 R12, P1, R247, R4.reuse, RZ ;  /* 0x00000004f70c7210 */ /* 0x090fe40007f3e0ff */
[----:B------:R-:W-:Y:S03]  /*b4f0*/  STL [R1+0xb0c], R6 ;  /* 0x000b0c0601007387 */ /* 0x000fe60000100800 */
[----:B------:R-:W-:Y:S01]  /*b500*/  IMAD.X R13, R246, 0x1, R0, P1 ;  /* 0x00000001f60d7824 */ /* 0x000fe200008e0600 */
[----:B------:R-:W-:Y:S04]  /*b510*/  STL [R1+0xb10], R8 ;  /* 0x000b100801007387 */ /* 0x000fe80000100800 */
[----:B------:R-:W-:Y:S04]  /*b520*/  STL [R1+0xb14], R247 ;  /* 0x000b14f701007387 */ /* 0x000fe80000100800 */
[----:B------:R3:W4:Y:S04]  /*b530*/  @!P0 LDG.E.U16 R158, desc[UR14][R12.64] ;  /* 0x0000000e0c9e8981 */ /* 0x000728000c1e1500 */
[----:B------:R-:W-:Y:S04]  /*b540*/  STL [R1+0xb18], R246 ;  /* 0x000b18f601007387 */ /* 0x000fe80000100800 */
[----:B------:R-:W-:Y:S01]  /*b550*/  STL [R1+0xb1c], R249 ;  /* 0x000b1cf901007387 */ /* 0x000fe20000100800 */
[----:B---3--:R-:W-:-:S03]  /*b560*/  IADD3 R12, P1, R249, R4, RZ ;  /* 0x00000004f90c7210 */ /* 0x008fc60007f3e0ff */
[----:B------:R3:W-:Y:S04]  /*b570*/  STL [R1+0xb20], R248 ;  /* 0x000b20f801007387 */ /* 0x0007e80000100800 */
[----:B------:R-:W2:Y:S01]  /*b580*/  LDL R30, [R1+0x9cc] ;  /* 0x0009cc00011e7983 */ /* 0x000ea20000100800 */
[----:B------:R-:W-:-:S03]  /*b590*/  IMAD.X R13, R248, 0x1, R0, P1 ;  /* 0x00000001f80d7824 */ /* 0x000fc600008e0600 */
[----:B0-----:R-:W4:Y:S04]  /*b5a0*/  LDL.LU R29, [R1+0x8d8] ;  /* 0x0008d800011d7983 */ /* 0x001f280000300800 */
[----:B-1----:R-:W4:Y:S04]  /*b5b0*/  LDL.LU R28, [R1+0x828] ;  /* 0x00082800011c7983 */ /* 0x002f280000300800 */
[----:B---3--:R-:W3:Y:S04]  /*b5c0*/  LDL.LU R248, [R1+0x7cc] ;  /* 0x0007cc0001f87983 */ /* 0x008ee80000300800 */
[----:B------:R-:W2:Y:S04]  /*b5d0*/  LDL.LU R249, [R1+0x82c] ;  /* 0x00082c0001f97983 */ /* 0x000ea80000300800 */
[----:B------:R-:W4:Y:S04]  /*b5e0*/  LDL.LU R246, [R1+0x8e4] ;  /* 0x0008e40001f67983 */ /* 0x000f280000300800 */
[----:B------:R-:W3:Y:S04]  /*b5f0*/  LDL.LU R247, [R1+0x980] ;  /* 0x0009800001f77983 */ /* 0x000ee80000300800 */
[----:B------:R-:W2:Y:S04]  /*b600*/  LDL.LU R8, [R1+0x838] ;  /* 0x0008380001087983 */ /* 0x000ea80000300800 */
[----:B------:R-:W4:Y:S04]  /*b610*/  LDL.LU R6, [R1+0x8e8] ;  /* 0x0008e80001067983 */ /* 0x000f280000300800 */
[----:B------:R-:W3:Y:S04]  /*b620*/  LDL.LU R2, [R1+0x7d4] ;  /* 0x0007d40001027983 */ /* 0x000ee80000300800 */
[----:B------:R-:W2:Y:S04]  /*b630*/  LDL.LU R3, [R1+0x83c] ;  /* 0x00083c0001037983 */ /* 0x000ea80000300800 */
[----:B------:R-:W4:Y:S04]  /*b640*/  LDL.LU R250, [R1+0x8f4] ;  /* 0x0008f40001fa7983 */ /* 0x000f280000300800 */
[----:B------:R-:W3:Y:S04]  /*b650*/  LDL.LU R251, [R1+0x988] ;  /* 0x0009880001fb7983 */ /* 0x000ee80000300800 */
[----:B------:R-:W2:Y:S04]  /*b660*/  LDL.LU R242, [R1+0x848] ;  /* 0x0008480001f27983 */ /* 0x000ea80000300800 */
[----:B------:R-:W4:Y:S01]  /*b670*/  LDL.LU R243, [R1+0x8f8] ;  /* 0x0008f80001f37983 */ /* 0x000f220000300800 */
[----:B------:R-:W-:-:S06]  /*b680*/  PRMT R157, RZ, 0x7610, R157 ;  /* 0x00007610ff9d7816 */ /* 0x000fcc000000009d */
[----:B------:R0:W3:Y:S01]  /*b690*/  @!P0 LDG.E.U16 R157, desc[UR14][R12.64] ;  /* 0x0000000e0c9d8981 */ /* 0x0000e2000c1e1500 */
[----:B------:R-:W-:Y:S02]  /*b6a0*/  PRMT R156, RZ, 0x7610, R156 ;  /* 0x00007610ff9c7816 */ /* 0x000fe4000000009c */
[----:B0-----:R-:W-:-:S05]  /*b6b0*/  IADD3 R12, P1, R9, R4, RZ ;  /* 0x00000004090c7210 */ /* 0x001fca0007f3e0ff */
[----:B------:R-:W-:-:S05]  /*b6c0*/  IMAD.X R13, R10, 0x1, R0, P1 ;  /* 0x000000010a0d7824 */ /* 0x000fca00008e0600 */
        /* <DEDUP_REMOVED lines=18> */
[----:B------:R-:W-:Y:S02]  /*b7f0*/  PRMT R22, RZ, 0x7610, R22 ;  /* 0x00007610ff167816 */ /* 0x000fe40000000016 */
[----:B------:R-:W-:Y:S02]  /*b800*/  PRMT R17, RZ, 0x7610, R17 ;  /* 0x00007610ff117816 */ /* 0x000fe40000000011 */
[----:B------:R-:W-:Y:S02]  /*b810*/  PRMT R16, RZ, 0x7610, R16 ;  /* 0x00007610ff107816 */ /* 0x000fe40000000010 */
[----:B------:R-:W-:Y:S01]  /*b820*/  PRMT R15, RZ, 0x7610, R15 ;  /* 0x00007610ff0f7816 */ /* 0x000fe2000000000f */
[----:B------:R-:W-:Y:S01]  /*b830*/  STS.U16 [R31+UR12+0x300], R239 ;  /* 0x000300ef1f007988 */ /* 0x000fe2000800040c */
[----:B------:R-:W-:-:S03]  /*b840*/  PRMT R14, RZ, 0x7610, R14 ;  /* 0x00007610ff0e7816 */ /* 0x000fc6000000000e */
[----:B------:R-:W-:Y:S04]  /*b850*/  STS.U16 [R31+UR12+0x2300], R238 ;  /* 0x002300ee1f007988 */ /* 0x000fe8000800040c */
[----:B------:R-:W-:Y:S04]  /*b860*/  STS.U16 [R31+UR12+0x700], R232 ;  /* 0x000700e81f007988 */ /* 0x000fe8000800040c */
[----:B------:R-:W-:Y:S04]  /*b870*/  STS.U16 [R31+UR12+0x2700], R233 ;  /* 0x002700e91f007988 */ /* 0x000fe8000800040c */
[----:B------:R-:W-:Y:S04]  /*b880*/  STS.U16 [R31+UR12+0xb00], R223 ;  /* 0x000b00df1f007988 */ /* 0x000fe8000800040c */
[----:B------:R-:W-:Y:S04]  /*b890*/  STS.U16 [R31+UR12+0x2b00], R224 ;  /* 0x002b00e01f007988 */ /* 0x000fe8000800040c */
[----:B------:R-:W-:Y:S04]  /*b8a0*/  STS.U16 [R31+UR12+0xf00], R213 ;  /* 0x000f00d51f007988 */ /* 0x000fe8000800040c */
[----:B------:R-:W-:Y:S01]  /*b8b0*/  STS.U16 [R31+UR12+0x2f00], R215 ;  /* 0x002f00d71f007988 */ /* 0x000fe2000800040c */
[----:B------:R-:W-:-:S02]  /*b8c0*/  PRMT R11, RZ, 0x7610, R11 ;  /* 0x00007610ff0b7816 */ /* 0x000fc4000000000b */
[----:B----4-:R-:W-:-:S05]  /*b8d0*/  IADD3 R12, P1, R243, R4, RZ ;  /* 0x00000004f30c7210 */ /* 0x010fca0007f3e0ff */
[----:B--2---:R-:W-:-:S05]  /*b8e0*/  IMAD.X R13, R242, 0x1, R0, P1 ;  /* 0x00000001f20d7824 */ /* 0x004fca00008e0600 */
[----:B------:R3:W2:Y:S02]  /*b8f0*/  @!P0 LDG.E.U16 R23, desc[UR14][R12.64] ;  /* 0x0000000e0c178981 */ /* 0x0006a4000c1e1500 */
[----:B---3--:R-:W-:-:S05]  /*b900*/  IADD3 R12, P1, R251, R4, RZ ;  /* 0x00000004fb0c7210 */ /* 0x008fca0007f3e0ff */
[----:B------:R-:W-:-:S05]  /*b910*/  IMAD.X R13, R250, 0x1, R0, P1 ;  /* 0x00000001fa0d7824 */ /* 0x000fca00008e0600 */
[----:B------:R0:W3:Y:S02]  /*b920*/  @!P0 LDG.E.U16 R22, desc[UR14][R12.64] ;  /* 0x0000000e0c168981 */ /* 0x0000e4000c1e1500 */
        /* <DEDUP_REMOVED lines=8> */
[----:B------:R0:W4:Y:S02]  /*b9b0*/  @!P0 LDG.E.U16 R15, desc[UR14][R12.64] ;  /* 0x0000000e0c0f8981 */ /* 0x000124000c1e1500 */
[----:B0-----:R-:W-:-:S05]  /*b9c0*/  IADD3 R12, P1, R249, R4, RZ ;  /* 0x00000004f90c7210 */ /* 0x001fca0007f3e0ff */
[----:B------:R-:W-:Y:S01]  /*b9d0*/  IMAD.X R13, R248, 0x1, R0, P1 ;  /* 0x00000001f80d7824 */ /* 0x000fe200008e0600 */
[----:B------:R-:W-:Y:S04]  /*b9e0*/  STS.U16 [R30+UR12+0x380], R241 ;  /* 0x000380f11e007988 */ /* 0x000fe8000800040c */
[----:B------:R0:W4:Y:S04]  /*b9f0*/  @!P0 LDG.E.U16 R14, desc[UR14][R12.64] ;  /* 0x0000000e0c0e8981 */ /* 0x000128000c1e1500 */
[----:B------:R-:W-:Y:S04]  /*ba00*/  STS.U16 [R30+UR12+0x2380], R240 ;  /* 0x002380f01e007988 */ /* 0x000fe8000800040c */
[----:B------:R-:W-:Y:S01]  /*ba10*/  STL.64 [R1+0xf38], R28 ;  /* 0x000f381c01007387 */ /* 0x000fe20000100a00 */
[----:B0-----:R-:W-:-:S03]  /*ba20*/  IADD3 R12, P1, R29, R4, RZ ;  /* 0x000000041d0c7210 */ /* 0x001fc60007f3e0ff */
[----:B------:R-:W-:Y:S04]  /*ba30*/  STS.U16 [R30+UR12+0x780], R237 ;  /* 0x000780ed1e007988 */ /* 0x000fe8000800040c */
[----:B------:R-:W-:Y:S01]  /*ba40*/  STL.64 [R1+0xf30], R26 ;  /* 0x000f301a01007387 */ /* 0x000fe20000100a00 */
[----:B------:R-:W-:-:S03]  /*ba50*/  IMAD.X R13, R28, 0x1, R0, P1 ;  /* 0x000000011c0d7824 */ /* 0x000fc600008e0600 */
[----:B------:R-:W-:Y:S04]  /*ba60*/  STS.U16 [R30+UR12+0x2780], R236 ;  /* 0x002780ec1e007988 */ /* 0x000fe8000800040c */
[----:B------:R0:W-:Y:S04]  /*ba70*/  STL.64 [R1+0xf28], R24 ;  /* 0x000f281801007387 */ /* 0x0001e80000100a00 */
[----:B------:R-:W-:Y:S04]  /*ba80*/  STS.U16 [R30+UR12+0xb80], R228 ;  /* 0x000b80e41e007988 */ /* 0x000fe8000800040c */
[----:B------:R-:W-:Y:S04]  /*ba90*/  STS.U16 [R30+UR12+0x2b80], R227 ;  /* 0x002b80e31e007988 */ /* 0x000fe8000800040c */
[----:B0-----:R-:W4:Y:S04]  /*baa0*/  LDL.LU.64 R24, [R1+0x400] ;  /* 0x0004000001187983 */ /* 0x001f280000300a00 */
[----:B------:R-:W-:Y:S04]  /*bab0*/  STS.U16 [R30+UR12+0xf80], R217 ;  /* 0x000f80d91e007988 */ /* 0x000fe8000800040c */
[----:B------:R-:W4:Y:S04]  /*bac0*/  LDL.LU.64 R26, [R1+0x408] ;  /* 0x00040800011a7983 */ /* 0x000f280000300a00 */
[----:B------:R0:W-:Y:S04]  /*bad0*/  STS.U16 [R30+UR12+0x2f80], R216 ;  /* 0x002f80d81e007988 */ /* 0x0001e8000800040c */
[----:B------:R-:W4:Y:S04]  /*bae0*/  LDL.LU.64 R28, [R1+0x410] ;  /* 0x00041000011c7983 */ /* 0x000f280000300a00 */
[----:B------:R1:W4:Y:S04]  /*baf0*/  @!P0 LDG.E.U16 R11, desc[UR14][R12.64] ;  /* 0x0000000e0c0b8981 */ /* 0x000328000c1e1500 */
[----:B0-----:R-:W4:Y:S04]  /*bb00*/  LDL.LU.64 R30, [R1+0x418] ;  /* 0x00041800011e7983 */ /* 0x001f280000300a00 */
[----:B------:R-:W4:Y:S04]  /*bb10*/  LDL.LU.64 R32, [R1+0x420] ;  /* 0x0004200001207983 */ /* 0x000f280000300a00 */
        /* <DEDUP_REMOVED lines=58> */
[----:B------:R-:W4:Y:S01]  /*bec0*/  LDL.LU.64 R150, [R1+0x5f8] ;  /* 0x0005f80001967983 */ /* 0x000f220000300a00 */
[----:B-1----:R-:W-:-:S03]  /*bed0*/  LOP3.LUT R12, R5, 0x20, RZ, 0x3c, !PT ;  /* 0x00000020050c7812 */ /* 0x002fc600078e3cff */
[----:B------:R-:W-:Y:S04]  /*bee0*/  STS.U16 [R5+UR12+0x4000], R212 ;  /* 0x004000d405007988 */ /* 0x000fe8000800040c */
        /* <DEDUP_REMOVED lines=56> */
[----:B--2---:R-:W-:Y:S04]  /*c270*/  STS.U16 [R12+UR12+0x7100], R23 ;  /* 0x007100170c007988 */ /* 0x004fe8000800040c */
[----:B---3--:R-:W-:Y:S04]  /*c280*/  STS.U16 [R12+UR12+0x7300], R22 ;  /* 0x007300160c007988 */ /* 0x008fe8000800040c */
[----:B----4-:R-:W-:Y:S04]  /*c290*/  STS.U16 [R12+UR12+0x7500], R17 ;  /* 0x007500110c007988 */ /* 0x010fe8000800040c */
[----:B------:R-:W-:Y:S04]  /*c2a0*/  STS.U16 [R12+UR12+0x7700], R16 ;  /* 0x007700100c007988 */ /* 0x000fe8000800040c */
[----:B------:R-:W-:Y:S04]  /*c2b0*/  STS.U16 [R12+UR12+0x7900], R15 ;  /* 0x0079000f0c007988 */ /* 0x000fe8000800040c */
[----:B------:R-:W-:Y:S04]  /*c2c0*/  STS.U16 [R12+UR12+0x7b00], R14 ;  /* 0x007b000e0c007988 */ /* 0x000fe8000800040c */
[----:B------:R0:W-:Y:S01]  /*c2d0*/  STS.U16 [R12+UR12+0x7d00], R11 ;  /* 0x007d000b0c007988 */ /* 0x0001e2000800040c */
[----:B------:R1:W-:Y:S06]  /*c2e0*/  MEMBAR.ALL.CTA ;  /* 0x0000000000007992 */ /* 0x0003ec0000008000 */
[----:B-1----:R-:W1:Y:S02]  /*c2f0*/  FENCE.VIEW.ASYNC.S ;  /* 0x00000000000073c6 */ /* 0x002e640000000000 */
[----:B-1----:R-:W-:Y:S06]  /*c300*/  BAR.SYNC.DEFER_BLOCKING 0x0 ;  /* 0x0000000000007b1d */ /* 0x002fec0000010000 */
[----:B------:R-:W-:Y:S01]  /*c310*/  UMOV UR4, UR13 ;  /* 0x0000000d00047c82 */ /* 0x000fe20008000000 */
[----:B------:R-:W-:Y:S01]  /*c320*/  UMOV UR5, 0x40000040 ;  /* 0x4000004000057882 */ /* 0x000fe20000000000 */
[----:B------:R-:W-:-:S06]  /*c330*/  WARPGROUP.ARRIVE ;  /* 0x00000000000079c5 */ /* 0x000fcc0000000000 */
[----:B------:R-:W-:Y:S03]  /*c340*/  HGMMA.64x256x16.F32 R24, gdesc[UR4].tnspA, R24, gsb0 ;  /* 0x23e00000041879f0 */ /* 0x000fe60008000818 */
[----:B------:R-:W-:Y:S02]  /*c350*/  WARPGROUP.DEPBAR.LE gsb0, 0x0 ;  /* 0x00008000000079c5 */ /* 0x000fe40000010000 */
[----:B------:R-:W-:-:S15]  /*c360*/  WARPGROUP.ARRIVE ;  /* 0x00000000000079c5 */ /* 0x000fde0000000000 */
[----:B------:R-:W-:-:S08]  /*c370*/  NOP ;  /* 0x0000000000007918 */ /* 0x000fd00000000000 */
[----:B------:R-:W-:Y:S03]  /*c380*/  HGMMA.64x256x16.F32 R24, gdesc[UR8].tnspA, R24, gsb0 ;  /* 0x23e00000081879f0 */ /* 0x000fe60008000818 */
[----:B------:R-:W-:Y:S02]  /*c390*/  WARPGROUP.DEPBAR.LE gsb0, 0x0 ;  /* 0x00008000000079c5 */ /* 0x000fe40000010000 */
[----:B------:R-:W-:Y:S04]  /*c3a0*/  STL.64 [R1+0x400], R24 ;  /* 0x0004001801007387 */ /* 0x000fe80000100a00 */
[----:B------:R-:W-:Y:S04]  /*c3b0*/  STL.64 [R1+0x408], R26 ;  /* 0x0004081a01007387 */ /* 0x000fe80000100a00 */
[----:B------:R1:W-:Y:S04]  /*c3c0*/  STL.64 [R1+0x410], R28 ;  /* 0x0004101c01007387 */ /* 0x0003e80000100a00 */
        /* <DEDUP_REMOVED lines=57> */
[----:B------:R4:W-:Y:S01]  /*c760*/  STL.64 [R1+0x5e0], R144 ;  /* 0x0005e09001007387 */ /* 0x0009e20000100a00 */
[----:B------:R-:W-:-:S03]  /*c770*/  IMAD.MOV.U32 R241, RZ, RZ, R26 ;  /* 0x000000fffff17224 */ /* 0x000fc600078e001a */
[----:B------:R4:W-:Y:S01]  /*c780*/  STL.64 [R1+0x5e8], R146 ;  /* 0x0005e89201007387 */ /* 0x0009e20000100a00 */
[----:B0-----:R-:W-:-:S03]  /*c790*/  IMAD.MOV.U32 R11, RZ, RZ, R24 ;  /* 0x000000ffff0b7224 */ /* 0x001fc600078e0018 */
[----:B------:R0:W-:Y:S04]  /*c7a0*/  STL.64 [R1+0x5f0], R148 ;  /* 0x0005f09401007387 */ /* 0x0001e80000100a00 */
[----:B------:R0:W-:Y:S04]  /*c7b0*/  STL.64 [R1+0x5f8], R150 ;  /* 0x0005f89601007387 */ /* 0x0001e80000100a00 */
[----:B-1----:R-:W2:Y:S04]  /*c7c0*/  LDL.LU.64 R28, [R1+0xf38] ;  /* 0x000f3800011c7983 */ /* 0x002ea80000300a00 */
[----:B------:R-:W3:Y:S04]  /*c7d0*/  LDL.LU.64 R26, [R1+0xf30] ;  /* 0x000f3000011a7983 */ /* 0x000ee80000300a00 */
[----:B------:R-:W4:Y:S01]  /*c7e0*/  LDL.LU.64 R24, [R1+0xf28] ;  /* 0x000f280001187983 */ /* 0x000f220000300a00 */
[----:B------:R-:W-:-:S02]  /*c7f0*/  IMAD.MOV.U32 R156, RZ, RZ, R97 ;  /* 0x000000ffff9c7224 */ /* 0x000fc400078e0061 */
[----:B------:R-:W-:Y:S02]  /*c800*/  IMAD.MOV.U32 R152, RZ, RZ, R96 ;  /* 0x000000ffff987224 */ /* 0x000fe400078e0060 */
[----:B------:R-:W-:Y:S02]  /*c810*/  IMAD.MOV.U32 R157, RZ, RZ, R99 ;  /* 0x000000ffff9d7224 */ /* 0x000fe400078e0063 */
[----:B------:R-:W-:Y:S02]  /*c820*/  IMAD.MOV.U32 R153, RZ, RZ, R98 ;  /* 0x000000ffff997224 */ /* 0x000fe400078e0062 */
[----:B------:R-:W-:Y:S02]  /*c830*/  IMAD.MOV.U32 R164, RZ, RZ, R101 ;  /* 0x000000ffffa47224 */ /* 0x000fe400078e0065 */
[----:B------:R-:W-:Y:S02]  /*c840*/  IMAD.MOV.U32 R160, RZ, RZ, R100 ;  /* 0x000000ffffa07224 */ /* 0x000fe400078e0064 */
        /* <DEDUP_REMOVED lines=38> */
[----:B--2---:R-:W-:Y:S02]  /*cab0*/  IMAD.MOV.U32 R15, RZ, RZ, R29 ;  /* 0x000000ffff0f7224 */ /* 0x004fe400078e001d */
[----:B------:R-:W-:Y:S02]  /*cac0*/  IMAD.MOV.U32 R14, RZ, RZ, R28 ;  /* 0x000000ffff0e7224 */ /* 0x000fe400078e001c */
[----:B---3--:R-:W-:Y:S02]  /*cad0*/  IMAD.MOV.U32 R17, RZ, RZ, R27 ;  /* 0x000000ffff117224 */ /* 0x008fe400078e001b */
[----:B------:R-:W-:Y:S02]  /*cae0*/  IMAD.MOV.U32 R16, RZ, RZ, R26 ;  /* 0x000000ffff107224 */ /* 0x000fe400078e001a */
[----:B----4-:R-:W-:-:S02]  /*caf0*/  IMAD.MOV.U32 R13, RZ, RZ, R25 ;  /* 0x000000ffff0d7224 */ /* 0x010fc400078e0019 */
[----:B------:R-:W-:Y:S02]  /*cb00*/  IMAD.MOV.U32 R12, RZ, RZ, R24 ;  /* 0x000000ffff0c7224 */ /* 0x000fe400078e0018 */
[----:B------:R-:W2:Y:S04]  /*cb10*/  LDL.LU.64 R24, [R1] ;  /* 0x0000000001187983 */ /* 0x000ea80000300a00 */
[----:B------:R-:W3:Y:S04]  /*cb20*/  LDL.LU.64 R26, [R1+0x8] ;  /* 0x00000800011a7983 */ /* 0x000ee80000300a00 */
[----:B------:R-:W4:Y:S04]  /*cb30*/  LDL.LU.64 R28, [R1+0x10] ;  /* 0x00001000011c7983 */ /* 0x000f280000300a00 */
[----:B------:R-:W2:Y:S04]  /*cb40*/  LDL.LU.64 R30, [R1+0x18] ;  /* 0x00001800011e7983 */ /* 0x000ea80000300a00 */
        /* <DEDUP_REMOVED lines=58> */
[----:B0-----:R-:W4:Y:S04]  /*cef0*/  LDL.LU.64 R148, [R1+0x1f0] ;  /* 0x0001f00001947983 */ /* 0x001f280000300a00 */
[----:B------:R-:W2:Y:S04]  /*cf00*/  LDL.LU.64 R150, [R1+0x1f8] ;  /* 0x0001f80001967983 */ /* 0x000ea80000300a00 */
[----:B--2---:R-:W-:Y:S04]  /*cf10*/  STL.64 [R1+0xf20], R150 ;  /* 0x000f209601007387 */ /* 0x004fe80000100a00 */
[----:B----4-:R-:W-:Y:S04]  /*cf20*/  STL.64 [R1+0xf18], R148 ;  /* 0x000f189401007387 */ /* 0x010fe80000100a00 */
[----:B---3--:R-:W-:Y:S04]  /*cf30*/  STL.64 [R1+0xf10], R146 ;  /* 0x000f109201007387 */ /* 0x008fe80000100a00 */
        /* <DEDUP_REMOVED lines=61> */
[----:B0-----:R-:W2:Y:S04]  /*d310*/  LDL.LU.64 R24, [R1+0x200] ;  /* 0x0002000001187983 */ /* 0x001ea80000300a00 */
[----:B------:R-:W2:Y:S04]  /*d320*/  LDL.LU.64 R26, [R1+0x208] ;  /* 0x00020800011a7983 */ /* 0x000ea80000300a00 */
        /* <DEDUP_REMOVED lines=61> */
[----:B------:R-:W2:Y:S01]  /*d700*/  LDL.LU.64 R150, [R1+0x3f8] ;  /* 0x0003f80001967983 */ /* 0x000ea20000300a00 */
[----:B------:R-:W-:Y:S01]  /*d710*/  UMOV UR18, UR6 ;  /* 0x0000000600127c82 */ /* 0x000fe20008000000 */
[----:B------:R-:W-:Y:S01]  /*d720*/  UMOV UR19, UR7 ;  /* 0x0000000700137c82 */ /* 0x000fe20008000000 */
[----:B------:R-:W-:Y:S01]  /*d730*/  UMOV UR22, UR10 ;  /* 0x0000000a00167c82 */ /* 0x000fe20008000000 */
[----:B------:R-:W-:Y:S01]  /*d740*/  UMOV UR23, UR11 ;  /* 0x0000000b00177c82 */ /* 0x000fe20008000000 */
[----:B--2---:R-:W-:-:S06]  /*d750*/  WARPGROUP.ARRIVE ;  /* 0x00000000000079c5 */ /* 0x004fcc0000000000 */
        /* <DEDUP_REMOVED lines=69> */
[----:B------:R0:W-:Y:S01]  /*dbb0*/  STL.64 [R1+0x3f8], R150 ;  /* 0x0003f89601007387 */ /* 0x0001e20000100a00 */
[----:B------:R-:W-:-:S02]  /*dbc0*/  IMAD.MOV.U32 R239, RZ, RZ, R139 ;  /* 0x000000ffffef7224 */ /* 0x000fc400078e008b */
[----:B------:R-:W-:Y:S02]  /*dbd0*/  IMAD.MOV.U32 R235, RZ, RZ, R138 ;  /* 0x000000ffffeb7224 */ /* 0x000fe400078e008a */
[----:B------:R-:W-:Y:S01]  /*dbe0*/  IMAD.MOV.U32 R238, RZ, RZ, R137 ;  /* 0x000000ffffee7224 */ /* 0x000fe200078e0089 */
[----:B0-----:R-:W2:Y:S04]  /*dbf0*/  LDL.LU.64 R150, [R1+0xf20] ;  /* 0x000f200001967983 */ /* 0x001ea80000300a00 */
[----:B------:R-:W2:Y:S04]  /*dc00*/  LDL.LU.64 R148, [R1+0xf18] ;  /* 0x000f180001947983 */ /* 0x000ea80000300a00 */
[----:B------:R-:W2:Y:S01]  /*dc10*/  LDL.LU.64 R146, [R1+0xf10] ;  /* 0x000f100001927983 */ /* 0x000ea20000300a00 */
[----:B------:R-:W-:-:S03]  /*dc20*/  IMAD.MOV.U32 R234, RZ, RZ, R136 ;  /* 0x000000ffffea7224 */ /* 0x000fc600078e0088 */
        /* <DEDUP_REMOVED lines=11> */
[----:B------:R-:W-:Y:S02]  /*dce0*/  IMAD.MOV.U32 R222, RZ, RZ, R129 ;  /* 0x000000ffffde7224 */ /* 0x000fe400078e0081 */
[----:B------:R-:W-:Y:S01]  /*dcf0*/  IMAD.MOV.U32 R218, RZ, RZ, R128 ;  /* 0x000000ffffda7224 */ /* 0x000fe200078e0080 */
[----:B------:R-:W2:Y:S01]  /*dd00*/  LDL.LU.64 R132, [R1+0xed8] ;  /* 0x000ed80001847983 */ /* 0x000ea20000300a00 */
[----:B------:R-:W-:Y:S02]  /*dd10*/  IMAD.MOV.U32 R215, RZ, RZ, R127 ;  /* 0x000000ffffd77224 */ /* 0x000fe400078e007f */
[----:B------:R-:W-:Y:S01]  /*dd20*/  IMAD.MOV.U32 R211, RZ, RZ, R126 ;  /* 0x000000ffffd37224 */ /* 0x000fe200078e007e */
[----:B------:R-:W2:Y:S01]  /*dd30*/  LDL.LU.64 R130, [R1+0xed0] ;  /* 0x000ed00001827983 */ /* 0x000ea20000300a00 */
[----:B------:R-:W-:Y:S02]  /*dd40*/  IMAD.MOV.U32 R214, RZ, RZ, R125 ;  /* 0x000000ffffd67224 */ /* 0x000fe400078e007d */
[----:B------:R-:W-:Y:S01]  /*dd50*/  IMAD.MOV.U32 R210, RZ, RZ, R124 ;  /* 0x000000ffffd27224 */ /* 0x000fe200078e007c */
[----:B------:R-:W2:Y:S01]  /*dd60*/  LDL.LU.64 R128, [R1+0xec8] ;  /* 0x000ec80001807983 */ /* 0x000ea20000300a00 */
[----:B------:R-:W-:-:S02]  /*dd70*/  IMAD.MOV.U32 R207, RZ, RZ, R123 ;  /* 0x000000ffffcf7224 */ /* 0x000fc400078e007b */
        /* <DEDUP_REMOVED lines=49> */
[----:B------:R-:W-:-:S03]  /*e090*/  IMAD.MOV.U32 R23, RZ, RZ, R75 ;  /* 0x000000ffff177224 */ /* 0x000fc600078e004b */
[----:B------:R-:W2:Y:S01]  /*e0a0*/  LDL.LU.64 R82, [R1+0xe10] ;  /* 0x000e100001527983 */ /* 0x000ea20000300a00 */
[----:B------:R-:W-:-:S03]  /*e0b0*/  IMAD.MOV.U32 R22, RZ, RZ, R73 ;  /* 0x000000ffff167224 */ /* 0x000fc600078e0049 */
        /* <DEDUP_REMOVED lines=38> */
[----:B------:R-:W-:Y:S01]  /*e320*/  HGMMA.64x256x16.F32 R24, gdesc[UR28].tnspA, R24, gsb0 ;  /* 0x23e000001c1879f0 */ /* 0x000fe20008000818 */
[----:B------:R-:W-:-:S04]  /*e330*/  LOP3.LUT R13, R13, R12, RZ, 0x3c, !PT ;  /* 0x0000000c0d0d7212 */ /* 0x000fc800078e3cff */
[----:B------:R-:W-:-:S04]  /*e340*/  LOP3.LUT R12, R13, R12, RZ, 0x3c, !PT ;  /* 0x0000000c0d0c7212 */ /* 0x000fc800078e3cff */
[----:B------:R-:W-:-:S03]  /*e350*/  LOP3.LUT R13, R13, R12, RZ, 0x3c, !PT ;  /* 0x0000000c0d0d7212 */ /* 0x000fc600078e3cff */
[----:B------:R-:W-:Y:S01]  /*e360*/  IMAD.WIDE R12, R231, 0x2, R12 ;  /* 0x00000002e70c7825 */ /* 0x000fe200078e020c */
[----:B------:R-:W-:Y:S02]  /*e370*/  WARPGROUP.DEPBAR.LE gsb0, 0x0 ;  /* 0x00008000000079c5 */ /* 0x000fe40000010000 */
[----:B------:R-:W-:Y:S04]  /*e380*/  STL.64 [R1], R24 ;  /* 0x0000001801007387 */ /* 0x000fe80000100a00 */
        /* <DEDUP_REMOVED lines=123> */
[----:B------:R-:W2:Y:S04]  /*eb40*/  LDL.LU.64 R32, [R1+0xb48] ;  /* 0x000b480001207983 */ /* 0x000ea80000300a00 */
[----:B------:R-:W2:Y:S04]  /*eb50*/  LDL.LU.64 R30, [R1+0xb40] ;  /* 0x000b4000011e7983 */ /* 0x000ea80000300a00 */
[----:B------:R-:W2:Y:S04]  /*eb60*/  LDL.LU.64 R28, [R1+0xb38] ;  /* 0x000b3800011c7983 */ /* 0x000ea80000300a00 */
[----:B------:R-:W2:Y:S04]  /*eb70*/  LDL.LU.64 R26, [R1+0xb30] ;  /* 0x000b3000011a7983 */ /* 0x000ea80000300a00 */
[----:B------:R-:W2:Y:S04]  /*eb80*/  LDL.LU.64 R24, [R1+0xb28] ;  /* 0x000b280001187983 */ /* 0x000ea80000300a00 */
[----:B------:R0:W-:Y:S04]  /*eb90*/  STL [R1+0x978], R12 ;  /* 0x0009780c01007387 */ /* 0x0001e80000100800 */
[----:B------:R1:W-:Y:S04]  /*eba0*/  STL [R1+0x8d4], R13 ;  /* 0x0008d40d01007387 */ /* 0x0003e80000100800 */
[----:B0-----:R-:W3:Y:S04]  /*ebb0*/  LDL.LU R12, [R1+0x8dc] ;  /* 0x0008dc00010c7983 */ /* 0x001ee80000300800 */
[----:B-1----:R-:W3:Y:S01]  /*ebc0*/  LDL.LU R13, [R1+0x97c] ;  /* 0x00097c00010d7983 */ /* 0x002ee20000300800 */
[----:B------:R-:W-:-:S02]  /*ebd0*/  LOP3.LUT R17, R17, R16, RZ, 0x3c, !PT ;  /* 0x0000001011117212 */ /* 0x000fc400078e3cff */
[----:B------:R-:W-:Y:S02]  /*ebe0*/  LOP3.LUT R15, R15, R14, RZ, 0x3c, !PT ;  /* 0x0000000e0f0f7212 */ /* 0x000fe400078e3cff */
[----:B------:R-:W-:Y:S02]  /*ebf0*/  LOP3.LUT R16, R17, R16, RZ, 0x3c, !PT ;  /* 0x0000001011107212 */ /* 0x000fe400078e3cff */
[----:B------:R-:W-:Y:S02]  /*ec00*/  LOP3.LUT R14, R15, R14, RZ, 0x3c, !PT ;  /* 0x0000000e0f0e7212 */ /* 0x000fe400078e3cff */
[----:B------:R-:W-:Y:S02]  /*ec10*/  LOP3.LUT R17, R17, R16, RZ, 0x3c, !PT ;  /* 0x0000001011117212 */ /* 0x000fe400078e3cff */
[----:B------:R-:W-:Y:S01]  /*ec20*/  LOP3.LUT R15, R15, R14, RZ, 0x3c, !PT ;  /* 0x0000000e0f0f7212 */ /* 0x000fe200078e3cff */
[----:B------:R-:W-:-:S04]  /*ec30*/  IMAD.WIDE R16, R231, 0x2, R16 ;  /* 0x00000002e7107825 */ /* 0x000fc800078e0210 */
[----:B------:R-:W-:Y:S01]  /*ec40*/  IMAD.WIDE R14, R231, 0x2, R14 ;  /* 0x00000002e70e7825 */ /* 0x000fe200078e020e */
[----:B------:R-:W-:Y:S04]  /*ec50*/  STL [R1+0x824], R16 ;  /* 0x0008241001007387 */ /* 0x000fe80000100800 */
[----:B------:R-:W-:Y:S04]  /*ec60*/  STL [R1+0x7c8], R17 ;  /* 0x0007c81101007387 */ /* 0x000fe80000100800 */
[----:B------:R0:W-:Y:S04]  /*ec70*/  STL [R1+0x8d8], R14 ;  /* 0x0008d80e01007387 */ /* 0x0001e80000100800 */
[----:B------:R1:W-:Y:S04]  /*ec80*/  STL [R1+0x828], R15 ;  /* 0x0008280f01007387 */ /* 0x0003e80000100800 */
[----:B0-----:R-:W4:Y:S04]  /*ec90*/  LDL.LU R14, [R1+0x830] ;  /* 0x00083000010e7983 */ /* 0x001f280000300800 */
[----:B-1----:R-:W4:Y:S01]  /*eca0*/  LDL.LU R15, [R1+0x8e0] ;  /* 0x0008e000010f7983 */ /* 0x002f220000300800 */
[----:B------:R-:W-:-:S02]  /*ecb0*/  IMAD.MOV.U32 R16, RZ, RZ, R249 ;  /* 0x000000ffff107224 */ /* 0x000fc400078e00f9 */
[----:B------:R-:W-:Y:S02]  /*ecc0*/  IMAD.MOV.U32 R17, RZ, RZ, R248 ;  /* 0x000000ffff117224 */ /* 0x000fe400078e00f8 */
[----:B------:R-:W-:Y:S01]  /*ecd0*/  IMAD.WIDE R16, R231, 0x2, R16 ;  /* 0x00000002e7107825 */ /* 0x000fe200078e0210 */
[----:B---3--:R-:W-:-:S04]  /*ece0*/  LOP3.LUT R13, R13, R12, RZ, 0x3c, !PT ;  /* 0x0000000c0d0d7212 */ /* 0x008fc800078e3cff */
[----:B------:R-:W-:-:S04]  /*ecf0*/  LOP3.LUT R12, R13, R12, RZ, 0x3c, !PT ;  /* 0x0000000c0d0c7212 */ /* 0x000fc800078e3cff */
[----:B------:R-:W-:-:S03]  /*ed00*/  LOP3.LUT R13, R13, R12, RZ, 0x3c, !PT ;  /* 0x0000000c0d0d7212 */ /* 0x000fc600078e3cff */
[----:B------:R-:W-:-:S05]  /*ed10*/  IMAD.WIDE R12, R231, 0x2, R12 ;  /* 0x00000002e70c7825 */ /* 0x000fca00078e020c */
[----:B------:R0:W-:Y:S04]  /*ed20*/  STL [R1+0x97c], R12 ;  /* 0x00097c0c01007387 */ /* 0x0001e80000100800 */
[----:B------:R1:W-:Y:S04]  /*ed30*/  STL [R1+0x8dc], R13 ;  /* 0x0008dc0d01007387 */ /* 0x0003e80000100800 */
[----:B------:R-:W3:Y:S04]  /*ed40*/  LDL.LU R248, [R1+0xb20] ;  /* 0x000b200001f87983 */ /* 0x000ee80000300800 */
[----:B------:R-:W2:Y:S01]  /*ed50*/  LDL.LU R249, [R1+0xb1c] ;  /* 0x000b1c0001f97983 */ /* 0x000ea20000300800 */
[----:B0-----:R-:W-:-:S02]  /*ed60*/  IMAD.MOV.U32 R12, RZ, RZ, R247 ;  /* 0x000000ffff0c7224 */ /* 0x001fc400078e00f7 */
[----:B-1----:R-:W-:Y:S02]  /*ed70*/  IMAD.MOV.U32 R13, RZ, RZ, R246 ;  /* 0x000000ffff0d7224 */ /* 0x002fe400078e00f6 */
[----:B------:R-:W2:Y:S04]  /*ed80*/  LDL.LU R246, [R1+0xb18] ;  /* 0x000b180001f67983 */ /* 0x000ea80000300800 */
[----:B------:R-:W2:Y:S04]  /*ed90*/  LDL.LU R247, [R1+0xb14] ;  /* 0x000b140001f77983 */ /* 0x000ea80000300800 */
[----:B------:R0:W-:Y:S04]  /*eda0*/  STL [R1+0x82c], R16 ;  /* 0x00082c1001007387 */ /* 0x0001e80000100800 */
[----:B------:R1:W-:Y:S04]  /*edb0*/  STL [R1+0x7cc], R17 ;  /* 0x0007cc1101007387 */ /* 0x0003e80000100800 */
[----:B0-----:R-:W3:Y:S04]  /*edc0*/  LDL.LU R16, [R1+0x7d0] ;  /* 0x0007d00001107983 */ /* 0x001ee80000300800 */
[----:B-1----:R-:W3:Y:S01]  /*edd0*/  LDL.LU R17, [R1+0x834] ;  /* 0x0008340001117983 */ /* 0x002ee20000300800 */
[----:B----4-:R-:W-:-:S04]  /*ede0*/  LOP3.LUT R15, R15, R14, RZ, 0x3c, !PT ;  /* 0x0000000e0f0f7212 */ /* 0x010fc800078e3cff */
[----:B------:R-:W-:-:S04]  /*edf0*/  LOP3.LUT R14, R15, R14, RZ, 0x3c, !PT ;  /* 0x0000000e0f0e7212 */ /* 0x000fc800078e3cff */
[----:B------:R-:W-:Y:S01]  /*ee00*/  LOP3.LUT R15, R15, R14, RZ, 0x3c, !PT ;  /* 0x0000000e0f0f7212 */ /* 0x000fe200078e3cff */
[----:B------:R-:W-:-:S04]  /*ee10*/  IMAD.WIDE R12, R231, 0x2, R12 ;  /* 0x00000002e70c7825 */ /* 0x000fc800078e020c */
[----:B------:R-:W-:-:S05]  /*ee20*/  IMAD.WIDE R14, R231, 0x2, R14 ;  /* 0x00000002e70e7825 */ /* 0x000fca00078e020e */
[----:B------:R0:W-:Y:S04]  /*ee30*/  STL [R1+0x8e0], R14 ;  /* 0x0008e00e01007387 */ /* 0x0001e80000100800 */
[----:B------:R1:W-:Y:S01]  /*ee40*/  STL [R1+0x830], R15 ;  /* 0x0008300f01007387 */ /* 0x0003e20000100800 */
[----:B0-----:R-:W-:-:S03]  /*ee50*/  IMAD.MOV.U32 R14, RZ, RZ, R8 ;  /* 0x000000ffff0e7224 */ /* 0x001fc600078e0008 */
[----:B------:R-:W4:Y:S01]  /*ee60*/  LDL.LU R8, [R1+0xb10] ;  /* 0x000b100001087983 */ /* 0x000f220000300800 */
[----:B-1----:R-:W-:-:S03]  /*ee70*/  IMAD.MOV.U32 R15, RZ, RZ, R6 ;  /* 0x000000ffff0f7224 */ /* 0x002fc600078e0006 */
[----:B------:R-:W4:Y:S04]  /*ee80*/  LDL.LU R6, [R1+0xb0c] ;  /* 0x000b0c0001067983 */ /* 0x000f280000300800 */
[----:B------:R0:W-:Y:S01]  /*ee90*/  STL [R1+0x980], R12 ;  /* 0x0009800c01007387 */ /* 0x0001e20000100800 */
[----:B------:R-:W-:-:S03]  /*eea0*/  LOP3.LUT R15, R15, R14, RZ, 0x3c, !PT ;  /* 0x0000000e0f0f7212 */ /* 0x000fc600078e3cff */
[----:B------:R1:W-:Y:S01]  /*eeb0*/  STL [R1+0x8e4], R13 ;  /* 0x0008e40d01007387 */ /* 0x0003e20000100800 */
[----:B------:R-:W-:-:S03]  /*eec0*/  LOP3.LUT R14, R15, R14, RZ, 0x3c, !PT ;  /* 0x0000000e0f0e7212 */ /* 0x000fc600078e3cff */
[----:B0-----:R-:W2:Y:S04]  /*eed0*/  LDL.LU R12, [R1+0x8ec] ;  /* 0x0008ec00010c7983 */ /* 0x001ea80000300800 */
[----:B-1----:R-:W2:Y:S01]  /*eee0*/  LDL.LU R13, [R1+0x984] ;  /* 0x00098400010d7983 */ /* 0x002ea20000300800 */
[----:B------:R-:W-:-:S03]  /*eef0*/  LOP3.LUT R15, R15, R14, RZ, 0x3c, !PT ;  /* 0x0000000e0f0f7212 */ /* 0x000fc600078e3cff */
[----:B------:R-:W-:Y:S01]  /*ef00*/  IMAD.WIDE R14, R231, 0x2, R14 ;  /* 0x00000002e70e7825 */ /* 0x000fe200078e020e */
[----:B---3--:R-:W-:-:S04]  /*ef10*/  LOP3.LUT R17, R17, R16, RZ, 0x3c, !PT ;  /* 0x0000001011117212 */ /* 0x008fc800078e3cff */
[----:B------:R-:W-:-:S04]  /*ef20*/  LOP3.LUT R16, R17, R16, RZ, 0x3c, !PT ;  /* 0x0000001011107212 */ /* 0x000fc800078e3cff */
[----:B------:R-:W-:-:S03]  /*ef30*/  LOP3.LUT R17, R17, R16, RZ, 0x3c, !PT ;  /* 0x0000001011117212 */ /* 0x000fc600078e3cff */
[----:B------:R-:W-:-:S05]  /*ef40*/  IMAD.WIDE R16, R231, 0x2, R16 ;  /* 0x00000002e7107825 */ /* 0x000fca00078e0210 */
[----:B------:R-:W-:Y:S04]  /*ef50*/  STL [R1+0x834], R16 ;  /* 0x0008341001007387 */ /* 0x000fe80000100800 */
[----:B------:R-:W-:Y:S04]  /*ef60*/  STL [R1+0x7d0], R17 ;  /* 0x0007d01101007387 */ /* 0x000fe80000100800 */
[----:B------:R0:W-:Y:S04]  /*ef70*/  STL [R1+0x8e8], R14 ;  /* 0x0008e80e01007387 */ /* 0x0001e80000100800 */
[----:B------:R1:W-:Y:S04]  /*ef80*/  STL [R1+0x838], R15 ;  /* 0x0008380f01007387 */ /* 0x0003e80000100800 */
[----:B0-----:R-:W3:Y:S04]  /*ef90*/  LDL.LU R14, [R1+0x840] ;  /* 0x00084000010e7983 */ /* 0x001ee80000300800 */
[----:B-1----:R-:W3:Y:S01]  /*efa0*/  LDL.LU R15, [R1+0x8f0] ;  /* 0x0008f000010f7983 */ /* 0x002ee20000300800 */
[----:B--2---:R-:W-:-:S04]  /*efb0*/  LOP3.LUT R13, R13, R12, RZ, 0x3c, !PT ;  /* 0x0000000c0d0d7212 */ /* 0x004fc800078e3cff */
[----:B------:R-:W-:-:S04]  /*efc0*/  LOP3.LUT R12, R13, R12, RZ, 0x3c, !PT ;  /* 0x0000000c0d0c7212 */ /* 0x000fc800078e3cff */
[----:B------:R-:W-:Y:S01]  /*efd0*/  LOP3.LUT R13, R13, R12, RZ, 0x3c, !PT ;  /* 0x0000000c0d0d7212 */ /* 0x000fe200078e3cff */
[----:B------:R-:W-:Y:S02]  /*efe0*/  IMAD.MOV.U32 R16, RZ, RZ, R3 ;  /* 0x000000ffff107224 */ /* 0x000fe400078e0003 */
[----:B------:R-:W-:Y:S02]  /*eff0*/  IMAD.MOV.U32 R17, RZ, RZ, R2 ;  /* 0x000000ffff117224 */ /* 0x000fe400078e0002 */
[----:B------:R-:W-:-:S04]  /*f000*/  IMAD.WIDE R12, R231, 0x2, R12 ;  /* 0x00000002e70c7825 */ /* 0x000fc800078e020c */
[----:B------:R-:W-:Y:S01]  /*f010*/  IMAD.WIDE R16, R231, 0x2, R16 ;  /* 0x00000002e7107825 */ /* 0x000fe200078e0210 */
[----:B------:R0:W-:Y:S04]  /*f020*/  STL [R1+0x984], R12 ;  /* 0x0009840c01007387 */ /* 0x0001e80000100800 */
[----:B------:R1:W-:Y:S04]  /*f030*/  STL [R1+0x8ec], R13 ;  /* 0x0008ec0d01007387 */ /* 0x0003e80000100800 */
[----:B------:R-:W2:Y:S04]  /*f040*/  LDL.LU R2, [R1+0xb08] ;  /* 0x000b080001027983 */ /* 0x000ea80000300800 */
[----:B------:R-:W2:Y:S01]  /*f050*/  LDL.LU R3, [R1+0xb04] ;  /* 0x000b040001037983 */ /* 0x000ea20000300800 */
[----:B0-----:R-:W-:-:S02]  /*f060*/  IMAD.MOV.U32 R12, RZ, RZ, R251 ;  /* 0x000000ffff0c7224 */ /* 0x001fc400078e00fb */
[----:B-1----:R-:W-:Y:S02]  /*f070*/  IMAD.MOV.U32 R13, RZ, RZ, R250 ;  /* 0x000000ffff0d7224 */ /* 0x002fe400078e00fa */
[----:B------:R-:W2:Y:S04]  /*f080*/  LDL.LU R250, [R1+0xb00] ;  /* 0x000b000001fa7983 */ /* 0x000ea80000300800 */
[----:B------:R-:W2:Y:S04]  /*f090*/  LDL.LU R251, [R1+0xafc] ;  /* 0x000afc0001fb7983 */ /* 0x000ea80000300800 */
[----:B------:R0:W-:Y:S04]  /*f0a0*/  STL [R1+0x83c], R16 ;  /* 0x00083c1001007387 */ /* 0x0001e80000100800 */
[----:B------:R1:W-:Y:S04]  /*f0b0*/  STL [R1+0x7d4], R17 ;  /* 0x0007d41101007387 */ /* 0x0003e80000100800 */
[----:B0-----:R-:W4:Y:S04]  /*f0c0*/  LDL.LU R16, [R1+0x7d8] ;  /* 0x0007d80001107983 */ /* 0x001f280000300800 */
[----:B-1----:R-:W4:Y:S01]  /*f0d0*/  LDL.LU R17, [R1+0x844] ;  /* 0x0008440001117983 */ /* 0x002f220000300800 */
[----:B------:R-:W-:Y:S01]  /*f0e0*/  IMAD.WIDE R12, R231, 0x2, R12 ;  /* 0x00000002e70c7825 */ /* 0x000fe200078e020c */
[----:B---3--:R-:W-:-:S04]  /*f0f0*/  LOP3.LUT R15, R15, R14, RZ, 0x3c, !PT ;  /* 0x0000000e0f0f7212 */ /* 0x008fc800078e3cff */
[----:B------:R-:W-:-:S04]  /*f100*/  LOP3.LUT R14, R15, R14, RZ, 0x3c, !PT ;  /* 0x0000000e0f0e7212 */ /* 0x000fc800078e3cff */
[----:B------:R-:W-:-:S03]  /*f110*/  LOP3.LUT R15, R15, R14, RZ, 0x3c, !PT ;  /* 0x0000000e0f0f7212 */ /* 0x000fc600078e3cff */
[----:B------:R-:W-:-:S05]  /*f120*/  IMAD.WIDE R14, R231, 0x2, R14 ;  /* 0x00000002e70e7825 */ /* 0x000fca00078e020e */
[----:B------:R0:W-:Y:S04]  /*f130*/  STL [R1+0x8f0], R14 ;  /* 0x0008f00e01007387 */ /* 0x0001e80000100800 */
[----:B------:R1:W-:Y:S01]  /*f140*/  STL [R1+0x840], R15 ;  /* 0x0008400f01007387 */ /* 0x0003e20000100800 */
[----:B0-----:R-:W-:-:S03]  /*f150*/  IMAD.MOV.U32 R14, RZ, RZ, R242 ;  /* 0x000000ffff0e7224 */ /* 0x001fc600078e00f2 */
[----:B------:R-:W3:Y:S01]  /*f160*/  LDL.LU R242, [R1+0xaf8] ;  /* 0x000af80001f27983 */ /* 0x000ee20000300800 */
[----:B-1----:R-:W-:-:S03]  /*f170*/  IMAD.MOV.U32 R15, RZ, RZ, R243 ;  /* 0x000000ffff0f7224 */ /* 0x002fc600078e00f3 */
[----:B------:R-:W3:Y:S04]  /*f180*/  LDL.LU R243, [R1+0xaf4] ;  /* 0x000af40001f37983 */ /* 0x000ee80000300800 */
[----:B------:R0:W-:Y:S04]  /*f190*/  STL [R1+0x988], R12 ;  /* 0x0009880c01007387 */ /* 0x0001e80000100800 */
[----:B------:R1:W-:Y:S04]  /*f1a0*/  STL [R1+0x8f4], R13 ;  /* 0x0008f40d01007387 */ /* 0x0003e80000100800 */
[----:B0-----:R-:W2:Y:S04]  /*f1b0*/  LDL.LU R12, [R1+0x8fc] ;  /* 0x0008fc00010c7983 */ /* 0x001ea80000300800 */
[----:B-1----:R-:W2:Y:S01]  /*f1c0*/  LDL.LU R13, [R1+0x98c] ;  /* 0x00098c00010d7983 */ /* 0x002ea20000300800 */
[----:B------:R-:W-:-:S04]  /*f1d0*/  LOP3.LUT R15, R15, R14, RZ, 0x3c, !PT ;  /* 0x0000000e0f0f7212 */ /* 0x000fc800078e3cff */
[----:B------:R-:W-:Y:S02]  /*f1e0*/  LOP3.LUT R14, R15, R14, RZ, 0x3c, !PT ;  /* 0x0000000e0f0e7212 */ /* 0x000fe400078e3cff */
[----:B----4-:R-:W-:-:S04]  /*f1f0*/  LOP3.LUT R17, R17, R16, RZ, 0x3c, !PT ;  /* 0x0000001011117212 */ /* 0x010fc800078e3cff */
[----:B------:R-:W-:Y:S02]  /*f200*/  LOP3.LUT R16, R17, R16, RZ, 0x3c, !PT ;  /* 0x0000001011107212 */ /* 0x000fe400078e3cff */
[----:B------:R-:W-:Y:S02]  /*f210*/  LOP3.LUT R15, R15, R14, RZ, 0x3c, !PT ;  /* 0x0000000e0f0f7212 */ /* 0x000fe400078e3cff */
[----:B------:R-:W-:Y:S01]  /*f220*/  LOP3.LUT R17, R17, R16, RZ, 0x3c, !PT ;  /* 0x0000001011117212 */ /* 0x000fe200078e3cff */
[----:B------:R-:W-:-:S04]  /*f230*/  IMAD.WIDE R14, R231, 0x2, R14 ;  /* 0x00000002e70e7825 */ /* 0x000fc800078e020e */
[----:B------:R-:W-:-:S05]  /*f240*/  IMAD.WIDE R16, R231, 0x2, R16 ;  /* 0x00000002e7107825 */ /* 0x000fca00078e0210 */
        /* <DEDUP_REMOVED lines=9> */
[----:B--2---:R-:W-:-:S04]  /*f2e0*/  LOP3.LUT R13, R13, R12, RZ, 0x3c, !PT ;  /* 0x0000000c0d0d7212 */ /* 0x004fc800078e3cff */
[----:B------:R-:W-:-:S04]  /*f2f0*/  LOP3.LUT R12, R13, R12, RZ, 0x3c, !PT ;  /* 0x0000000c0d0c7212 */ /* 0x000fc800078e3cff */
[----:B------:R-:W-:-:S03]  /*f300*/  LOP3.LUT R13, R13, R12, RZ, 0x3c, !PT ;  /* 0x0000000c0d0d7212 */ /* 0x000fc600078e3cff */
[----:B------:R-:W-:-:S05]  /*f310*/  IMAD.WIDE R12, R231, 0x2, R12 ;  /* 0x00000002e70c7825 */ /* 0x000fca00078e020c */
        /* <DEDUP_REMOVED lines=41> */
[----:B------:R-:W-:Y:S01]  /*f5b0*/  IMAD.MOV.U32 R16, RZ, RZ, R244 ;  /* 0x000000ffff107224 */ /* 0x000fe200078e00f4 */
[----:B--2---:R-:W-:-:S04]  /*f5c0*/  LOP3.LUT R13, R13, R12, RZ, 0x3c, !PT ;  /* 0x0000000c0d0d7212 */ /* 0x004fc800078e3cff */
[----:B------:R-:W-:-:S04]  /*f5d0*/  LOP3.LUT R12, R13, R12, RZ, 0x3c, !PT ;  /* 0x0000000c0d0c7212 */ /* 0x000fc800078e3cff */
[----:B------:R-:W-:Y:S01]  /*f5e0*/  LOP3.LUT R13, R13, R12, RZ, 0x3c, !PT ;  /* 0x0000000c0d0d7212 */ /* 0x000fe200078e3cff */
        /* <DEDUP_REMOVED lines=31> */
[----:B------:R-:W-:-:S04]  /*f7e0*/  LOP3.LUT R14, R15, R14, RZ, 0x3c, !PT ;  /* 0x0000000e0f0e7212 */ /* 0x000fc800078e3cff */
[----:B------:R-:W-:Y:S02]  /*f7f0*/  LOP3.LUT R15, R15, R14, RZ, 0x3c, !PT ;  /* 0x0000000e0f0f7212 */ /* 0x000fe400078e3cff */
[----:B----4-:R-:W-:-:S04]  /*f800*/  LOP3.LUT R17, R17, R16, RZ, 0x3c, !PT ;  /* 0x0000001011117212 */ /* 0x010fc800078e3cff */
[----:B------:R-:W-:-:S04]  /*f810*/  LOP3.LUT R16, R17, R16, RZ, 0x3c, !PT ;  /* 0x0000001011107212 */ /* 0x000fc800078e3cff */
        /* <DEDUP_REMOVED lines=118> */
[----:B------:R0:W5:Y:S04]  /*ff80*/  LDL.LU R7, [R1+0xa88] ;  /* 0x000a880001077983 */ /* 0x0001680000300800 */
[----:B------:R-:W3:Y:S04]  /*ff90*/  LDL.LU R19, [R1+0xa84] ;  /* 0x000a840001137983 */ /* 0x000ee80000300800 */
[----:B------:R1:W-:Y:S04]  /*ffa0*/  STL [R1+0x890], R16 ;  /* 0x0008901001007387 */ /* 0x0003e80000100800 */
[----:B------:R0:W-:Y:S01]  /*ffb0*/  STL [R1+0x800], R17 ;  /* 0x0008001101007387 */ /* 0x0001e20000100800 */
[----:B-1----:R-:W-:-:S03]  /*ffc0*/  IMAD.MOV.U32 R16, RZ, RZ, R244 ;  /* 0x000000ffff107224 */ /* 0x002fc600078e00f4 */
[----:B------:R-:W2:Y:S04]  /*ffd0*/  LDL.LU R244, [R1+0xa80] ;  /* 0x000a800001f47983 */ /* 0x000ea80000300800 */
[----:B0-----:R-:W3:Y:S01]  /*ffe0*/  LDL.LU R17, [R1+0x898] ;  /* 0x0008980001117983 */ /* 0x001ee20000300800 */
[----:B----4-:R-:W-:-:S04]  /*fff0*/  LOP3.LUT R15, R15, R14, RZ, 0x3c, !PT ;  /* 0x0000000e0f0f7212 */ /* 0x010fc800078e3cff */
[----:B------:R-:W-:-:S04]  /*10000*/  LOP3.LUT R14, R15, R14, RZ, 0x3c, !PT ;  /* 0x0000000e0f0e7212 */ /* 0x000fc800078e3cff */
[----:B------:R-:W-:-:S03]  /*10010*/  LOP3.LUT R15, R15, R14, RZ, 0x3c, !PT ;  /* 0x0000000e0f0f7212 */ /* 0x000fc600078e3cff */
[----:B------:R-:W-:-:S04]  /*10020*/  IMAD.WIDE R14, R231, 0x2, R14 ;  /* 0x00000002e70e7825 */ /* 0x000fc800078e020e */
[----:B------:R-:W-:Y:S01]  /*10030*/  IMAD.WIDE R12, R231, 0x2, R12 ;  /* 0x00000002e70c7825 */ /* 0x000fe200078e020c */
[----:B------:R0:W-:Y:S04]  /*10040*/  STL [R1+0x93c], R14 ;  /* 0x00093c0e01007387 */ /* 0x0001e80000100800 */
[----:B------:R1:W-:Y:S01]  /*10050*/  STL [R1+0x894], R15 ;  /* 0x0008940f01007387 */ /* 0x0003e20000100800 */
[----:B0-----:R-:W-:-:S03]  /*10060*/  IMAD.MOV.U32 R14, RZ, RZ, R245 ;  /* 0x000000ffff0e7224 */ /* 0x001fc600078e00f5 */
[----:B------:R-:W4:Y:S01]  /*10070*/  LDL.LU R245, [R1+0xa7c] ;  /* 0x000a7c0001f57983 */ /* 0x000f220000300800 */
[----:B-1----:R-:W-:-:S03]  /*10080*/  IMAD.MOV.U32 R15, RZ, RZ, R16 ;  /* 0x000000ffff0f7224 */ /* 0x002fc600078e0010 */
[----:B------:R-:W-:Y:S04]  /*10090*/  STL [R1+0x9ac], R12 ;  /* 0x0009ac0c01007387 */ /* 0x000fe80000100800 */
[----:B------:R2:W-:Y:S01]  /*100a0*/  STL [R1+0x940], R13 ;  /* 0x0009400d01007387 */ /* 0x0005e20000100800 */
[----:B---3--:R-:W-:Y:S02]  /*100b0*/  IMAD.MOV.U32 R16, RZ, RZ, R17 ;  /* 0x000000ffff107224 */ /* 0x008fe400078e0011 */
[----:B------:R-:W-:Y:S02]  /*100c0*/  IMAD.MOV.U32 R17, RZ, RZ, R19 ;  /* 0x000000ffff117224 */ /* 0x000fe400078e0013 */
[----:B------:R-:W3:Y:S01]  /*100d0*/  LDL.LU R19, [R1+0xa78] ;  /* 0x000a780001137983 */ /* 0x000ee20000300800 */
[----:B------:R-:W-:-:S04]  /*100e0*/  LOP3.LUT R15, R15, R14, RZ, 0x3c, !PT ;  /* 0x0000000e0f0f7212 */ /* 0x000fc800078e3cff */
[----:B------:R-:W-:Y:S01]  /*100f0*/  LOP3.LUT R14, R15, R14, RZ, 0x3c, !PT ;  /* 0x0000000e0f0e7212 */ /* 0x000fe200078e3cff */
[----:B------:R-:W-:-:S03]  /*10100*/  IMAD.WIDE R16, R231, 0x2, R16 ;  /* 0x00000002e7107825 */ /* 0x000fc600078e0210 */
[----:B------:R-:W-:Y:S01]  /*10110*/  LOP3.LUT R15, R15, R14, RZ, 0x3c, !PT ;  /* 0x0000000e0f0f7212 */ /* 0x000fe200078e3cff */
[----:B--2---:R-:W-:Y:S02]  /*10120*/  IMAD.MOV.U32 R13, RZ, RZ, R244 ;  /* 0x000000ffff0d7224 */ /* 0x004fe400078e00f4 */
[----:B------:R-:W2:Y:S01]  /*10130*/  LDL.LU R244, [R1+0xa74] ;  /* 0x000a740001f47983 */ /* 0x000ea20000300800 */
[----:B------:R-:W-:-:S04]  /*10140*/  IMAD.WIDE R14, R231, 0x2, R14 ;  /* 0x00000002e70e7825 */ /* 0x000fc800078e020e */
[----:B----4-:R-:W-:Y:S02]  /*10150*/  IMAD.MOV.U32 R12, RZ, RZ, R245 ;  /* 0x000000ffff0c7224 */ /* 0x010fe400078e00f5 */
[----:B------:R-:W4:Y:S04]  /*10160*/  LDL.LU R245, [R1+0xa70] ;  /* 0x000a700001f57983 */ /* 0x000f280000300800 */
[----:B------:R-:W-:Y:S04]  /*10170*/  STL [R1+0x898], R16 ;  /* 0x0008981001007387 */ /* 0x000fe80000100800 */
[----:B------:R0:W-:Y:S04]  /*10180*/  STL [R1+0x804], R17 ;  /* 0x0008041101007387 */ /* 0x0001e80000100800 */
[----:B------:R3:W-:Y:S04]  /*10190*/  STL [R1+0x944], R14 ;  /* 0x0009440e01007387 */ /* 0x0007e80000100800 */
[----:B------:R1:W-:Y:S01]  /*101a0*/  STL [R1+0x89c], R15 ;  /* 0x00089c0f01007387 */ /* 0x0003e20000100800 */
[----:B------:R-:W-:-:S04]  /*101b0*/  IMAD.WIDE R12, R231, 0x2, R12 ;  /* 0x00000002e70c7825 */ /* 0x000fc800078e020c */
[----:B0-----:R-:W-:Y:S02]  /*101c0*/  IMAD.MOV.U32 R17, RZ, RZ, R10 ;  /* 0x000000ffff117224 */ /* 0x001fe400078e000a */
[----:B------:R-:W-:Y:S02]  /*101d0*/  IMAD.MOV.U32 R16, RZ, RZ, R9 ;  /* 0x000000ffff107224 */ /* 0x000fe400078e0009 */
[----:B---3--:R-:W-:Y:S02]  /*101e0*/  IMAD.MOV.U32 R14, RZ, RZ, R19 ;  /* 0x000000ffff0e7224 */ /* 0x008fe400078e0013 */
[----:B------:R-:W3:Y:S04]  /*101f0*/  LDL.LU R19, [R1+0xa6c] ;  /* 0x000a6c0001137983 */ /* 0x000ee80000300800 */
[----:B-1----:R-:W3:Y:S04]  /*10200*/  LDL.LU R15, [R1+0x94c] ;  /* 0x00094c00010f7983 */ /* 0x002ee80000300800 */
[----:B------:R-:W-:Y:S04]  /*10210*/  STL [R1+0x9b0], R12 ;  /* 0x0009b00c01007387 */ /* 0x000fe80000100800 */
[----:B------:R0:W-:Y:S04]  /*10220*/  STL [R1+0x948], R13 ;  /* 0x0009480d01007387 */ /* 0x0001e80000100800 */
[----:B------:R-:W3:Y:S04]  /*10230*/  LDL.LU R10, [R1+0xa68] ;  /* 0x000a6800010a7983 */ /* 0x000ee80000300800 */
[----:B------:R-:W3:Y:S01]  /*10240*/  LDL.LU R9, [R1+0xa64] ;  /* 0x000a640001097983 */ /* 0x000ee20000300800 */
[----:B------:R-:W-:-:S04]  /*10250*/  IMAD.WIDE R16, R231, 0x2, R16 ;  /* 0x00000002e7107825 */ /* 0x000fc800078e0210 */
[----:B0-----:R-:W-:Y:S02]  /*10260*/  IMAD.MOV.U32 R13, RZ, RZ, R248 ;  /* 0x000000ffff0d7224 */ /* 0x001fe400078e00f8 */
[----:B------:R-:W-:Y:S01]  /*10270*/  IMAD.MOV.U32 R12, RZ, RZ, R249 ;  /* 0x000000ffff0c7224 */ /* 0x000fe200078e00f9 */
[----:B------:R-:W3:Y:S04]  /*10280*/  LDL.LU R248, [R1+0xa60] ;  /* 0x000a600001f87983 */ /* 0x000ee80000300800 */
[----:B------:R-:W3:Y:S04]  /*10290*/  LDL.LU R249, [R1+0xa5c] ;  /* 0x000a5c0001f97983 */ /* 0x000ee80000300800 */
[----:B------:R4:W-:Y:S04]  /*102a0*/  STL [R1+0x8a0], R16 ;  /* 0x0008a01001007387 */ /* 0x0009e80000100800 */
[----:B------:R2:W-:Y:S01]  /*102b0*/  STL [R1+0x808], R17 ;  /* 0x0008081101007387 */ /* 0x0005e20000100800 */
[----:B------:R-:W-:-:S04]  /*102c0*/  IMAD.WIDE R12, R231, 0x2, R12 ;  /* 0x00000002e70c7825 */ /* 0x000fc800078e020c */
[----:B----4-:R-:W-:Y:S02]  /*102d0*/  IMAD.MOV.U32 R16, RZ, RZ, R245 ;  /* 0x000000ffff107224 */ /* 0x010fe400078e00f5 */
[----:B--2---:R-:W-:Y:S02]  /*102e0*/  IMAD.MOV.U32 R17, RZ, RZ, R244 ;  /* 0x000000ffff117224 */ /* 0x004fe400078e00f4 */
[----:B------:R-:W-:Y:S01]  /*102f0*/  IMAD.WIDE R16, R231, 0x2, R16 ;  /* 0x00000002e7107825 */ /* 0x000fe200078e0210 */
[----:B---3--:R-:W-:-:S04]  /*10300*/  LOP3.LUT R15, R15, R14, RZ, 0x3c, !PT ;  /* 0x0000000e0f0f7212 */ /* 0x008fc800078e3cff */
[----:B------:R-:W-:-:S04]  /*10310*/  LOP3.LUT R14, R15, R14, RZ, 0x3c, !PT ;  /* 0x0000000e0f0e7212 */ /* 0x000fc800078e3cff */
[----:B------:R-:W-:-:S03]  /*10320*/  LOP3.LUT R15, R15, R14, RZ, 0x3c, !PT ;  /* 0x0000000e0f0f7212 */ /* 0x000fc600078e3cff */
[----:B------:R-:W-:-:S05]  /*10330*/  IMAD.WIDE R14, R231, 0x2, R14 ;  /* 0x00000002e70e7825 */ /* 0x000fca00078e020e */
[----:B------:R0:W-:Y:S04]  /*10340*/  STL [R1+0x94c], R14 ;  /* 0x00094c0e01007387 */ /* 0x0001e80000100800 */
[----:B------:R1:W-:Y:S01]  /*10350*/  STL [R1+0x8a4], R15 ;  /* 0x0008a40f01007387 */ /* 0x0003e20000100800 */
[----:B0-----:R-:W-:Y:S02]  /*10360*/  IMAD.MOV.U32 R14, RZ, RZ, R246 ;  /* 0x000000ffff0e7224 */ /* 0x001fe400078e00f6 */
[----:B-1----:R-:W-:Y:S01]  /*10370*/  IMAD.MOV.U32 R15, RZ, RZ, R247 ;  /* 0x000000ffff0f7224 */ /* 0x002fe200078e00f7 */
[----:B------:R-:W2:Y:S04]  /*10380*/  LDL.LU R246, [R1+0xa58] ;  /* 0x000a580001f67983 */ /* 0x000ea80000300800 */
[-C--:B------:R-:W-:Y:S01]  /*10390*/  LOP3.LUT R15, R15, R14.reuse, RZ, 0x3c, !PT ;  /* 0x0000000e0f0f7212 */ /* 0x080fe200078e3cff */
[----:B------:R-:W3:Y:S03]  /*103a0*/  LDL.LU R247, [R1+0xa54] ;  /* 0x000a540001f77983 */ /* 0x000ee60000300800 */
[C---:B------:R-:W-:Y:S01]  /*103b0*/  LOP3.LUT R14, R15.reuse, R14, RZ, 0x3c, !PT ;  /* 0x0000000e0f0e7212 */ /* 0x040fe200078e3cff */
[----:B------:R0:W-:Y:S03]  /*103c0*/  STL [R1+0x9b4], R12 ;  /* 0x0009b40c01007387 */ /* 0x0001e60000100800 */
[----:B------:R-:W-:Y:S01]  /*103d0*/  LOP3.LUT R15, R15, R14, RZ, 0x3c, !PT ;  /* 0x0000000e0f0f7212 */ /* 0x000fe200078e3cff */
[----:B------:R1:W-:Y:S04]  /*103e0*/  STL [R1+0x950], R13 ;  /* 0x0009500d01007387 */ /* 0x0003e80000100800 */
[----:B------:R-:W4:Y:S01]  /*103f0*/  LDL.LU R244, [R1+0xa50] ;  /* 0x000a500001f47983 */ /* 0x000f220000300800 */
[----:B------:R-:W-:-:S03]  /*10400*/  IMAD.WIDE R14, R231, 0x2, R14 ;  /* 0x00000002e70e7825 */ /* 0x000fc600078e020e */
[----:B------:R-:W4:Y:S01]  /*10410*/  LDL.LU R245, [R1+0xa4c] ;  /* 0x000a4c0001f57983 */ /* 0x000f220000300800 */
[----:B0-----:R-:W-:Y:S02]  /*10420*/  IMAD.MOV.U32 R12, RZ, RZ, R10 ;  /* 0x000000ffff0c7224 */ /* 0x001fe400078e000a */
[----:B-1----:R-:W-:Y:S02]  /*10430*/  IMAD.MOV.U32 R13, RZ, RZ, R19 ;  /* 0x000000ffff0d7224 */ /* 0x002fe400078e0013 */
[----:B------:R-:W4:Y:S04]  /*10440*/  LDL.LU R19, [R1+0xa48] ;  /* 0x000a480001137983 */ /* 0x000f280000300800 */
[----:B------:R-:W4:Y:S04]  /*10450*/  LDL.LU R10, [R1+0xa44] ;  /* 0x000a4400010a7983 */ /* 0x000f280000300800 */
[----:B------:R-:W-:Y:S04]  /*10460*/  STL [R1+0x8a8], R16 ;  /* 0x0008a81001007387 */ /* 0x000fe80000100800 */
[----:B------:R-:W-:Y:S04]  /*10470*/  STL [R1+0x80c], R17 ;  /* 0x00080c1101007387 */ /* 0x000fe80000100800 */
[----:B------:R0:W-:Y:S04]  /*10480*/  STL [R1+0x954], R14 ;  /* 0x0009540e01007387 */ /* 0x0001e80000100800 */
[----:B------:R1:W-:Y:S01]  /*10490*/  STL [R1+0x8ac], R15 ;  /* 0x0008ac0f01007387 */ /* 0x0003e20000100800 */
[----:B0-----:R-:W-:-:S03]  /*104a0*/  IMAD.MOV.U32 R14, RZ, RZ, R9 ;  /* 0x000000ffff0e7224 */ /* 0x001fc600078e0009 */
[----:B------:R-:W4:Y:S04]  /*104b0*/  LDL.LU R9, [R1+0xa40] ;  /* 0x000a400001097983 */ /* 0x000f280000300800 */
[----:B-1----:R-:W2:Y:S01]  /*104c0*/  LDL.LU R15, [R1+0x95c] ;  /* 0x00095c00010f7983 */ /* 0x002ea20000300800 */
[----:B------:R-:W-:-:S04]  /*104d0*/  IMAD.WIDE R12, R231, 0x2, R12 ;  /* 0x00000002e70c7825 */ /* 0x000fc800078e020c */
[----:B------:R-:W-:Y:S02]  /*104e0*/  IMAD.MOV.U32 R16, RZ, RZ, R6 ;  /* 0x000000ffff107224 */ /* 0x000fe400078e0006 */
[----:B------:R-:W-:Y:S01]  /*104f0*/  IMAD.MOV.U32 R17, RZ, RZ, R8 ;  /* 0x000000ffff117224 */ /* 0x000fe200078e0008 */
[----:B------:R0:W-:Y:S01]  /*10500*/  STL [R1+0x9b8], R12 ;  /* 0x0009b80c01007387 */ /* 0x0001e20000100800 */
[----:B------:R-:W-:-:S03]  /*10510*/  IMAD.WIDE R16, R231, 0x2, R16 ;  /* 0x00000002e7107825 */ /* 0x000fc600078e0210 */
[----:B------:R1:W-:Y:S04]  /*10520*/  STL [R1+0x958], R13 ;  /* 0x0009580d01007387 */ /* 0x0003e80000100800 */
[----:B------:R-:W4:Y:S04]  /*10530*/  LDL.LU R8, [R1+0xa3c] ;  /* 0x000a3c0001087983 */ /* 0x000f280000300800 */
[----:B------:R-:W4:Y:S01]  /*10540*/  LDL.LU R6, [R1+0xa38] ;  /* 0x000a380001067983 */ /* 0x000f220000300800 */
[----:B0-----:R-:W-:Y:S02]  /*10550*/  IMAD.MOV.U32 R12, RZ, RZ, R3 ;  /* 0x000000ffff0c7224 */ /* 0x001fe400078e0003 */
[----:B-1----:R-:W-:-:S02]  /*10560*/  IMAD.MOV.U32 R13, RZ, RZ, R2 ;  /* 0x000000ffff0d7224 */ /* 0x002fc400078e0002 */
[----:B------:R-:W4:Y:S04]  /*10570*/  LDL.LU R2, [R1+0xa34] ;  /* 0x000a340001027983 */ /* 0x000f280000300800 */
[----:B------:R-:W4:Y:S04]  /*10580*/  LDL.LU R3, [R1+0xa30] ;  /* 0x000a300001037983 */ /* 0x000f280000300800 */
[----:B------:R0:W-:Y:S04]  /*10590*/  STL [R1+0x8b0], R16 ;  /* 0x0008b01001007387 */ /* 0x0001e80000100800 */
[----:B------:R1:W-:Y:S01]  /*105a0*/  STL [R1+0x810], R17 ;  /* 0x0008101101007387 */ /* 0x0003e20000100800 */
[----:B------:R-:W-:Y:S01]  /*105b0*/  IMAD.WIDE R12, R231, 0x2, R12 ;  /* 0x00000002e70c7825 */ /* 0x000fe200078e020c */
[----:B------:R-:W-:Y:S01]  /*105c0*/  WARPGROUP.ARRIVE ;  /* 0x00000000000079c5 */ /* 0x000fe20000000000 */
[----:B------:R-:W-:Y:S01]  /*105d0*/  UMOV UR34, UR6 ;  /* 0x0000000600227c82 */ /* 0x000fe20008000000 */
[----:B------:R-:W-:Y:S01]  /*105e0*/  UMOV UR35, UR7 ;  /* 0x0000000700237c82 */ /* 0x000fe20008000000 */
[----:B0-----:R-:W-:-:S03]  /*105f0*/  IMAD.MOV.U32 R16, RZ, RZ, R249 ;  /* 0x000000ffff107224 */ /* 0x001fc600078e00f9 */
[----:B------:R-:W-:Y:S01]  /*10600*/  HGMMA.64x256x16.F32 R24, gdesc[UR32].tnspA, R24, gsb0 ;  /* 0x23e00000201879f0 */ /* 0x000fe20008000818 */
[----:B-1----:R-:W-:Y:S02]  /*10610*/  IMAD.MOV.U32 R17, RZ, RZ, R248 ;  /* 0x000000ffff117224 */ /* 0x002fe400078e00f8 */
[----:B------:R-:W-:Y:S01]  /*10620*/  IMAD.WIDE R16, R231, 0x2, R16 ;  /* 0x00000002e7107825 */ /* 0x000fe200078e0210 */
[----:B------:R-:W-:Y:S01]  /*10630*/  UMOV UR38, UR10 ;  /* 0x0000000a00267c82 */ /* 0x000fe20008000000 */
[----:B------:R-:W-:Y:S01]  /*10640*/  UMOV UR39, UR11 ;  /* 0x0000000b00277c82 */ /* 0x000fe20008000000 */
[----:B--2---:R-:W-:-:S04]  /*10650*/  LOP3.LUT R15, R15, R14, RZ, 0x3c, !PT ;  /* 0x0000000e0f0f7212 */ /* 0x004fc800078e3cff */
[----:B------:R-:W-:-:S04]  /*10660*/  LOP3.LUT R14, R15, R14, RZ, 0x3c, !PT ;  /* 0x0000000e0f0e7212 */ /* 0x000fc800078e3cff */
[----:B------:R-:W-:-:S03]  /*10670*/  LOP3.LUT R15, R15, R14, RZ, 0x3c, !PT ;  /* 0x0000000e0f0f7212 */ /* 0x000fc600078e3cff */
[----:B------:R-:W-:-:S05]  /*10680*/  IMAD.WIDE R14, R231, 0x2, R14 ;  /* 0x00000002e70e7825 */ /* 0x000fca00078e020e */
[----:B------:R0:W-:Y:S04]  /*10690*/  STL [R1+0x95c], R14 ;  /* 0x00095c0e01007387 */ /* 0x0001e80000100800 */
[----:B------:R1:W-:Y:S01]  /*106a0*/  STL [R1+0x8b4], R15 ;  /* 0x0008b40f01007387 */ /* 0x0003e20000100800 */
[----:B0-----:R-:W-:Y:S02]  /*106b0*/  IMAD.MOV.U32 R14, RZ, RZ, R250 ;  /* 0x000000ffff0e7224 */ /* 0x001fe400078e00fa */
[----:B-1----:R-:W-:Y:S01]  /*106c0*/  IMAD.MOV.U32 R15, RZ, RZ, R251 ;  /* 0x000000ffff0f7224 */ /* 0x002fe200078e00fb */
[----:B------:R0:W5:Y:S04]  /*106d0*/  LDL.LU R250, [R1+0xa2c] ;  /* 0x000a2c0001fa7983 */ /* 0x0001680000300800 */
[-C--:B------:R-:W-:Y:S01]  /*106e0*/  LOP3.LUT R15, R15, R14.reuse, RZ, 0x3c, !PT ;  /* 0x0000000e0f0f7212 */ /* 0x080fe200078e3cff */
[----:B------:R0:W5:Y:S03]  /*106f0*/  LDL.LU R251, [R1+0xa28] ;  /* 0x000a280001fb7983 */ /* 0x0001660000300800 */
[C---:B------:R-:W-:Y:S01]  /*10700*/  LOP3.LUT R14, R15.reuse, R14, RZ, 0x3c, !PT ;  /* 0x0000000e0f0e7212 */ /* 0x040fe200078e3cff */
[----:B------:R3:W-:Y:S03]  /*10710*/  STL [R1+0x9bc], R12 ;  /* 0x0009bc0c01007387 */ /* 0x0007e60000100800 */
[----:B------:R-:W-:Y:S01]  /*10720*/  LOP3.LUT R15, R15, R14, RZ, 0x3c, !PT ;  /* 0x0000000e0f0f7212 */ /* 0x000fe200078e3cff */
[----:B------:R1:W-:Y:S04]  /*10730*/  STL [R1+0x960], R13 ;  /* 0x0009600d01007387 */ /* 0x0003e80000100800 */
[----:B------:R0:W5:Y:S01]  /*10740*/  LDL.LU R248, [R1+0xa24] ;  /* 0x000a240001f87983 */ /* 0x0001620000300800 */
[----:B------:R-:W-:-:S03]  /*10750*/  IMAD.WIDE R14, R231, 0x2, R14 ;  /* 0x00000002e70e7825 */ /* 0x000fc600078e020e */
[----:B------:R0:W5:Y:S01]  /*10760*/  LDL.LU R249, [R1+0xa20] ;  /* 0x000a200001f97983 */ /* 0x0001620000300800 */
[----:B---3--:R-:W-:Y:S02]  /*10770*/  IMAD.MOV.U32 R12, RZ, RZ, R247 ;  /* 0x000000ffff0c7224 */ /* 0x008fe400078e00f7 */
[----:B-1----:R-:W-:Y:S02]  /*10780*/  IMAD.MOV.U32 R13, RZ, RZ, R246 ;  /* 0x000000ffff0d7224 */ /* 0x002fe400078e00f6 */
[----:B------:R0:W5:Y:S04]  /*10790*/  LDL.LU R246, [R1+0xa1c] ;  /* 0x000a1c0001f67983 */ /* 0x0001680000300800 */
[----:B------:R0:W5:Y:S04]  /*107a0*/  LDL.LU R247, [R1+0xa18] ;  /* 0x000a180001f77983 */ /* 0x0001680000300800 */
[----:B------:R-:W-:Y:S04]  /*107b0*/  STL [R1+0x8b8], R16 ;  /* 0x0008b81001007387 */ /* 0x000fe80000100800 */
[----:B------:R-:W-:Y:S04]  /*107c0*/  STL [R1+0x814], R17 ;  /* 0x0008141101007387 */ /* 0x000fe80000100800 */
[----:B------:R4:W-:Y:S04]  /*107d0*/  STL [R1+0x964], R14 ;  /* 0x0009640e01007387 */ /* 0x0009e80000100800 */
[----:B------:R1:W-:Y:S01]  /*107e0*/  STL [R1+0x8bc], R15 ;  /* 0x0008bc0f01007387 */ /* 0x0003e20000100800 */
[----:B----4-:R-:W-:-:S02]  /*107f0*/  IMAD.MOV.U32 R14, RZ, RZ, R244 ;  /* 0x000000ffff0e7224 */ /* 0x010fc400078e00f4 */
[----:B-1----:R-:W-:Y:S01]  /*10800*/  IMAD.MOV.U32 R15, RZ, RZ, R245 ;  /* 0x000000ffff0f7224 */ /* 0x002fe200078e00f5 */
[----:B------:R0:W5:Y:S04]  /*10810*/  LDL.LU R244, [R1+0xa14] ;  /* 0x000a140001f47983 */ /* 0x0001680000300800 */
[-C--:B------:R-:W-:Y:S01]  /*10820*/  LOP3.LUT R15, R15, R14.reuse, RZ, 0x3c, !PT ;  /* 0x0000000e0f0f7212 */ /* 0x080fe200078e3cff */
[----:B------:R-:W-:Y:S01]  /*10830*/  IMAD.WIDE R12, R231, 0x2, R12 ;  /* 0x00000002e70c7825 */ /* 0x000fe200078e020c */
[----:B------:R0:W5:Y:S02]  /*10840*/  LDL.LU R245, [R1+0xa10] ;  /* 0x000a100001f57983 */ /* 0x0001640000300800 */
[----:B------:R-:W-:Y:S01]  /*10850*/  LOP3.LUT R14, R15, R14, RZ, 0x3c, !PT ;  /* 0x0000000e0f0e7212 */ /* 0x000fe200078e3cff */
[----:B------:R-:W-:-:S02]  /*10860*/  IMAD.MOV.U32 R16, RZ, RZ, R243 ;  /* 0x000000ffff107224 */ /* 0x000fc400078e00f3 */
[----:B------:R-:W-:Y:S01]  /*10870*/  IMAD.MOV.U32 R17, RZ, RZ, R242 ;  /* 0x000000ffff117224 */ /* 0x000fe200078e00f2 */
[----:B------:R-:W-:Y:S01]  /*10880*/  LOP3.LUT R15, R15, R14, RZ, 0x3c, !PT ;  /* 0x0000000e0f0f7212 */ /* 0x000fe200078e3cff */
[----:B------:R1:W-:Y:S01]  /*10890*/  STL [R1+0x9c0], R12 ;  /* 0x0009c00c01007387 */ /* 0x0003e20000100800 */
[----:B------:R-:W-:-:S03]  /*108a0*/  IMAD.WIDE R16, R231, 0x2, R16 ;  /* 0x00000002e7107825 */ /* 0x000fc600078e0210 */
[----:B------:R2:W-:Y:S01]  /*108b0*/  STL [R1+0x968], R13 ;  /* 0x0009680d01007387 */ /* 0x0005e20000100800 */
[----:B------:R-:W-:-:S03]  /*108c0*/  IMAD.WIDE R14, R231, 0x2, R14 ;  /* 0x00000002e70e7825 */ /* 0x000fc600078e020e */
[----:B------:R0:W5:Y:S04]  /*108d0*/  LDL.LU R242, [R1+0xa0c] ;  /* 0x000a0c0001f27983 */ /* 0x0001680000300800 */
[----:B------:R0:W5:Y:S01]  /*108e0*/  LDL.LU R243, [R1+0xa08] ;  /* 0x000a080001f37983 */ /* 0x0001620000300800 */
[----:B-1----:R-:W-:Y:S02]  /*108f0*/  IMAD.MOV.U32 R12, RZ, RZ, R21 ;  /* 0x000000ffff0c7224 */ /* 0x002fe400078e0015 */
[----:B--2---:R-:W-:Y:S02]  /*10900*/  IMAD.MOV.U32 R13, RZ, RZ, R20 ;  /* 0x000000ffff0d7224 */ /* 0x004fe400078e0014 */
[----:B------:R0:W5:Y:S04]  /*10910*/  LDL.LU R20, [R1+0xa04] ;  /* 0x000a040001147983 */ /* 0x0001680000300800 */
[----:B------:R0:W5:Y:S04]  /*10920*/  LDL.LU R21, [R1+0xa00] ;  /* 0x000a000001157983 */ /* 0x0001680000300800 */
[----:B------:R-:W-:Y:S04]  /*10930*/  STL [R1+0x8c0], R16 ;  /* 0x0008c01001007387 */ /* 0x000fe80000100800 */
[----:B------:R-:W-:Y:S04]  /*10940*/  STL [R1+0x818], R17 ;  /* 0x0008181101007387 */ /* 0x000fe80000100800 */
[----:B------:R1:W-:Y:S04]  /*10950*/  STL [R1+0x96c], R14 ;  /* 0x00096c0e01007387 */ /* 0x0003e80000100800 */
[----:B------:R2:W-:Y:S01]  /*10960*/  STL [R1+0x8c4], R15 ;  /* 0x0008c40f01007387 */ /* 0x0005e20000100800 */
[----:B-1----:R-:W-:-:S03]  /*10970*/  IMAD.MOV.U32 R14, RZ, RZ, R18 ;  /* 0x000000ffff0e7224 */ /* 0x002fc600078e0012 */
[----:B------:R0:W5:Y:S01]  /*10980*/  LDL.LU R18, [R1+0x9fc] ;  /* 0x0009fc0001127983 */ /* 0x0001620000300800 */
[----:B--2---:R-:W-:-:S03]  /*10990*/  IMAD.MOV.U32 R15, RZ, RZ, R252 ;  /* 0x000000ffff0f7224 */ /* 0x004fc600078e00fc */
[----:B------:R-:W2:Y:S01]  /*109a0*/  LDL.LU R252, [R1+0x9f8] ;  /* 0x0009f80001fc7983 */ /* 0x000ea20000300800 */
[----:B------:R-:W-:Y:S02]  /*109b0*/  WARPGROUP.DEPBAR.LE gsb0, 0x0 ;  /* 0x00008000000079c5 */ /* 0x000fe40000010000 */
[----:B------:R-:W-:-:S06]  /*109c0*/  WARPGROUP.ARRIVE ;  /* 0x00000000000079c5 */ /* 0x000fcc0000000000 */
[----:B------:R-:W-:Y:S01]  /*109d0*/  HGMMA.64x256x16.F32 R24, gdesc[UR36].tnspA, R24, gsb0 ;  /* 0x23e00000241879f0 */ /* 0x000fe20008000818 */
[----:B------:R-:W-:Y:S01]  /*109e0*/  IMAD.WIDE R12, R231, 0x2, R12 ;  /* 0x00000002e70c7825 */ /* 0x000fe200078e020c */
[----:B------:R-:W-:-:S03]  /*109f0*/  LOP3.LUT R15, R15, R14, RZ, 0x3c, !PT ;  /* 0x0000000e0f0f7212 */ /* 0x000fc600078e3cff */
[----:B------:R-:W-:Y:S02]  /*10a00*/  IMAD.MOV.U32 R16, RZ, RZ, R10 ;  /* 0x000000ffff107224 */ /* 0x000fe400078e000a */
[----:B------:R-:W-:Y:S01]  /*10a10*/  IMAD.MOV.U32 R17, RZ, RZ, R19 ;  /* 0x000000ffff117224 */ /* 0x000fe200078e0013 */
[----:B------:R-:W-:Y:S01]  /*10a20*/  LOP3.LUT R14, R15, R14, RZ, 0x3c, !PT ;  /* 0x0000000e0f0e7212 */ /* 0x000fe200078e3cff */
[----:B------:R1:W-:Y:S01]  /*10a30*/  STL [R1+0x9c4], R12 ;  /* 0x0009c40c01007387 */ /* 0x0003e20000100800 */
[----:B------:R-:W-:-:S03]  /*10a40*/  IMAD.WIDE R16, R231, 0x2, R16 ;  /* 0x00000002e7107825 */ /* 0x000fc600078e0210 */
[----:B------:R3:W-:Y:S01]  /*10a50*/  STL [R1+0x970], R13 ;  /* 0x0009700d01007387 */ /* 0x0007e20000100800 */
[----:B------:R-:W-:-:S03]  /*10a60*/  LOP3.LUT R15, R15, R14, RZ, 0x3c, !PT ;  /* 0x0000000e0f0f7212 */ /* 0x000fc600078e3cff */
[----:B------:R0:W5:Y:S04]  /*10a70*/  LDL.LU R19, [R1+0x9f4] ;  /* 0x0009f40001137983 */ /* 0x0001680000300800 */
[----:B------:R0:W5:Y:S01]  /*10a80*/  LDL.LU R10, [R1+0x9f0] ;  /* 0x0009f000010a7983 */ /* 0x0001620000300800 */
[----:B-1----:R-:W-:Y:S02]  /*10a90*/  IMAD.MOV.U32 R12, RZ, RZ, R8 ;  /* 0x000000ffff0c7224 */ /* 0x002fe400078e0008 */
[----:B---3--:R-:W-:Y:S02]  /*10aa0*/  IMAD.MOV.U32 R13, RZ, RZ, R9 ;  /* 0x000000ffff0d7224 */ /* 0x008fe400078e0009 */
[----:B------:R0:W5:Y:S01]  /*10ab0*/  LDL.LU R9, [R1+0x9ec] ;  /* 0x0009ec0001097983 */ /* 0x0001620000300800 */
[----:B------:R-:W-:-:S03]  /*10ac0*/  IMAD.WIDE R14, R231, 0x2, R14 ;  /* 0x00000002e70e7825 */ /* 0x000fc600078e020e */
[----:B------:R0:W5:Y:S04]  /*10ad0*/  LDL.LU R8, [R1+0x9e8] ;  /* 0x0009e80001087983 */ /* 0x0001680000300800 */
[----:B------:R-:W-:Y:S01]  /*10ae0*/  STL [R1+0x8c8], R16 ;  /* 0x0008c81001007387 */ /* 0x000fe20000100800 */
[----:B------:R-:W-:-:S03]  /*10af0*/  IMAD.WIDE R12, R231, 0x2, R12 ;  /* 0x00000002e70c7825 */ /* 0x000fc600078e020c */
[----:B------:R1:W-:Y:S04]  /*10b00*/  STL [R1+0x81c], R17 ;  /* 0x00081c1101007387 */ /* 0x0003e80000100800 */
[----:B------:R0:W-:Y:S01]  /*10b10*/  STL [R1+0x8cc], R14 ;  /* 0x0008cc0e01007387 */ /* 0x0001e20000100800 */
[----:B-1----:R-:W1:Y:S03]  /*10b20*/  LDC R17, c[0x0][0x238] ;  /* 0x00008e00ff117b82 */ /* 0x002e660000000800 */
[----:B------:R0:W-:Y:S04]  /*10b30*/  STL [R1+0x820], R15 ;  /* 0x0008200f01007387 */ /* 0x0001e80000100800 */
[----:B------:R0:W-:Y:S04]  /*10b40*/  STL [R1+0x974], R12 ;  /* 0x0009740c01007387 */ /* 0x0001e80000100800 */
[----:B------:R0:W-:Y:S01]  /*10b50*/  STL [R1+0x8d0], R13 ;  /* 0x0008d00d01007387 */ /* 0x0001e20000100800 */
[----:B------:R-:W-:-:S02]  /*10b60*/  VIADD R6, R6, 0xffffffe0 ;  /* 0xffffffe006067836 */ /* 0x000fc40000000000 */
[----:B-1----:R-:W-:-:S04]  /*10b70*/  IMAD.SHL.U32 R17, R17, 0x20, RZ ;  /* 0x0000002011117824 */ /* 0x002fc800078e00ff */
[----:B------:R-:W-:Y:S01]  /*10b80*/  IMAD.WIDE R2, R17, 0x2, R2 ;  /* 0x0000000211027825 */ /* 0x000fe200078e0202 */
[----:B------:R-:W-:-:S03]  /*10b90*/  WARPGROUP.DEPBAR.LE gsb0, 0x0 ;  /* 0x00008000000079c5 */ /* 0x000fc60000010000 */
[----:B--2---:R-:W-:-:S05]  /*10ba0*/  VIADD R252, R252, 0xffffffff ;  /* 0xfffffffffcfc7836 */ /* 0x004fca0000000000 */
[----:B------:R-:W-:-:S13]  /*10bb0*/  ISETP.NE.U32.AND P0, PT, R252, RZ, PT ;  /* 0x000000fffc00720c */ /* 0x000fda0003f05070 */
[----:B0-----:R-:W-:Y:S05]  /*10bc0*/  @P0 BRA `(.L_x_1) ;  /* 0xffffff7000e80947 */ /* 0x001fea000383ffff */
[----:B------:R-:W2:Y:S04]  /*10bd0*/  LDL.LU R14, [R1+0x5d8] ;  /* 0x0005d800010e7983 */ /* 0x000ea80000300800 */
[----:B------:R-:W3:Y:S04]  /*10be0*/  LDL.LU R15, [R1+0x1d8] ;  /* 0x0001d800010f7983 */ /* 0x000ee80000300800 */
[----:B------:R-:W4:Y:S04]  /*10bf0*/  LDL.LU R16, [R1+0x3d0] ;  /* 0x0003d00001107983 */ /* 0x000f280000300800 */
[----:B------:R-:W2:Y:S04]  /*10c00*/  LDL.LU R17, [R1+0x3d8] ;  /* 0x0003d80001117983 */ /* 0x000ea80000300800 */
[----:B-----5:R-:W3:Y:S04]  /*10c10*/  LDL.LU R7, [R1+0x5f4] ;  /* 0x0005f40001077983 */ /* 0x020ee80000300800 */
[----:B------:R-:W4:Y:S04]  /*10c20*/  LDL.LU R5, [R1+0x3f8] ;  /* 0x0003f80001057983 */ /* 0x000f280000300800 */
[----:B------:R-:W2:Y:S04]  /*10c30*/  LDL.LU R6, [R1+0x3f0] ;  /* 0x0003f00001067983 */ /* 0x000ea80000300800 */
[----:B------:R-:W4:Y:S04]  /*10c40*/  LDL.LU R231, [R1+0x1f8] ;  /* 0x0001f80001e77983 */ /* 0x000f280000300800 */
[----:B------:R-:W4:Y:S04]  /*10c50*/  LDL.LU R252, [R1+0x5f8] ;  /* 0x0005f80001fc7983 */ /* 0x000f280000300800 */
[----:B------:R-:W3:Y:S04]  /*10c60*/  LDL.LU R0, [R1+0x1f0] ;  /* 0x0001f00001007983 */ /* 0x000ee80000300800 */
[----:B------:R-:W3:Y:S04]  /*10c70*/  LDL.LU R4, [R1+0x5f0] ;  /* 0x0005f00001047983 */ /* 0x000ee80000300800 */
        /* <DEDUP_REMOVED lines=18> */
[----:B------:R0:W-:Y:S04]  /*10da0*/  STL [R1+0xba0], R172 ;  /* 0x000ba0ac01007387 */ /* 0x0001e80000100800 */
[----:B0-----:R-:W4:Y:S04]  /*10db0*/  LDL.LU R172, [R1+0x1f4] ;  /* 0x0001f40001ac7983 */ /* 0x001f280000300800 */
        /* <DEDUP_REMOVED lines=8> */
[----:B------:R-:W-:Y:S04]  /*10e40*/  STL [R1+0xb8c], R169 ;  /* 0x000b8ca901007387 */ /* 0x000fe80000100800 */
        /* <DEDUP_REMOVED lines=33> */
[----:B------:R-:W-:Y:S01]  /*11060*/  STL [R1+0xb04], R87 ;  /* 0x000b045701007387 */ /* 0x000fe20000100800 */
[----:B--2---:R-:W-:-:S03]  /*11070*/  F2FP.F16.F32.PACK_AB R6, R148, R6 ;  /* 0x000000069406723e */ /* 0x004fc600000000ff */
[----:B------:R-:W-:Y:S04]  /*11080*/  STL [R1+0xb00], R85 ;  /* 0x000b005501007387 */ /* 0x000fe80000100800 */
[----:B------:R-:W-:Y:S04]  /*11090*/  STL [R1+0xafc], R86 ;  /* 0x000afc5601007387 */ /* 0x000fe80000100800 */
[----:B------:R-:W-:Y:S04]  /*110a0*/  STL [R1+0xaf8], R84 ;  /* 0x000af85401007387 */ /* 0x000fe80000100800 */
[----:B------:R-:W-:Y:S01]  /*110b0*/  STL [R1+0xaf4], R83 ;  /* 0x000af45301007387 */ /* 0x000fe20000100800 */
[----:B---3--:R-:W-:-:S03]  /*110c0*/  F2FP.F16.F32.PACK_AB R0, R0, R4 ;  /* 0x000000040000723e */ /* 0x008fc600000000ff */
[----:B------:R-:W-:Y:S01]  /*110d0*/  STL [R1+0xaf0], R81 ;  /* 0x000af05101007387 */ /* 0x000fe20000100800 */
[----:B----4-:R-:W-:-:S03]  /*110e0*/  F2FP.F16.F32.PACK_AB R4, R147, R20 ;  /* 0x000000149304723e */ /* 0x010fc600000000ff */
        /* <DEDUP_REMOVED lines=15> */
[----:B------:R-:W-:-:S03]  /*111e0*/  F2FP.F16.F32.PACK_AB R2, R2, R3 ;  /* 0x000000030202723e */ /* 0x000fc600000000ff */
        /* <DEDUP_REMOVED lines=49> */
[----:B------:R1:W-:Y:S04]  /*11500*/  STL [R1+0x9ec], R9 ;  /* 0x0009ec0901007387 */ /* 0x0003e80000100800 */
[----:B------:R2:W-:Y:S01]  /*11510*/  STL [R1+0x9e8], R8 ;  /* 0x0009e80801007387 */ /* 0x0005e20000100800 */
[----:B0-----:R-:W-:-:S02]  /*11520*/  F2FP.F16.F32.PACK_AB R10, R149, R170 ;  /* 0x000000aa950a723e */ /* 0x001fc400000000ff */
[----:B-1----:R-:W-:Y:S02]  /*11530*/  F2FP.F16.F32.PACK_AB R9, R106, R171 ;  /* 0x000000ab6a09723e */ /* 0x002fe400000000ff */
[----:B--2---:R-:W-:-:S05]  /*11540*/  F2FP.F16.F32.PACK_AB R8, R151, R104 ;  /* 0x000000689708723e */ /* 0x004fca00000000ff */
[----:B------:R0:W-:Y:S04]  /*11550*/  STL [R1+0x61c], R8 ;  /* 0x00061c0801007387 */ /* 0x0001e80000100800 */
[----:B------:R-:W-:Y:S04]  /*11560*/  STL [R1+0x618], R10 ;  /* 0x0006180a01007387 */ /* 0x000fe80000100800 */
[----:B------:R-:W-:Y:S01]  /*11570*/  STL [R1+0x614], R9 ;  /* 0x0006140901007387 */ /* 0x000fe20000100800 */
[----:B0-----:R-:W-:Y:S01]  /*11580*/  F2FP.F16.F32.PACK_AB R8, R172, R7 ;  /* 0x00000007ac08723e */ /* 0x001fe200000000ff */
[----:B------:R-:W-:Y:S01]  /*11590*/  IMAD.MOV.U32 R172, RZ, RZ, R15 ;  /* 0x000000ffffac7224 */ /* 0x000fe200078e000f */
[----:B------:R-:W-:-:S02]  /*115a0*/  F2FP.F16.F32.PACK_AB R7, R150, R5 ;  /* 0x000000059607723e */ /* 0x000fc400000000ff */
[----:B------:R-:W-:Y:S01]  /*115b0*/  F2FP.F16.F32.PACK_AB R5, R231, R252 ;  /* 0x000000fce705723e */ /* 0x000fe200000000ff */
[----:B------:R-:W-:Y:S04]  /*115c0*/  STL [R1+0x610], R8 ;  /* 0x0006100801007387 */ /* 0x000fe80000100800 */
[----:B------:R-:W-:Y:S04]  /*115d0*/  STL [R1+0x60c], R7 ;  /* 0x00060c0701007387 */ /* 0x000fe80000100800 */
[----:B------:R-:W-:Y:S04]  /*115e0*/  STL [R1+0x608], R6 ;  /* 0x0006080601007387 */ /* 0x000fe80000100800 */
[----:B------:R0:W-:Y:S04]  /*115f0*/  STL [R1+0x604], R5 ;  /* 0x0006040501007387 */ /* 0x0001e80000100800 */
[----:B------:R1:W-:Y:S04]  /*11600*/  STL [R1+0x600], R0 ;  /* 0x0006000001007387 */ /* 0x0003e80000100800 */
[----:B------:R2:W-:Y:S01]  /*11610*/  STL [R1+0x3fc], R4 ;  /* 0x0003fc0401007387 */ /* 0x0005e20000100800 */
[----:B0-----:R-:W-:-:S02]  /*11620*/  F2FP.F16.F32.PACK_AB R5, R145, R21 ;  /* 0x000000159105723e */ /* 0x001fc400000000ff */
[----:B-1----:R-:W-:-:S03]  /*11630*/  F2FP.F16.F32.PACK_AB R0, R18, R19 ;  /* 0x000000131200723e */ /* 0x002fc600000000ff */
[----:B------:R0:W-:Y:S01]  /*11640*/  STL [R1+0x3f8], R5 ;  /* 0x0003f80501007387 */ /* 0x0001e20000100800 */
[----:B--2---:R-:W-:-:S03]  /*11650*/  F2FP.F16.F32.PACK_AB R4, R250, R251 ;  /* 0x000000fbfa04723e */ /* 0x004fc600000000ff */
[----:B------:R1:W-:Y:S01]  /*11660*/  STL [R1+0x3f4], R0 ;  /* 0x0003f40001007387 */ /* 0x0003e20000100800 */
[----:B------:R-:W-:Y:S02]  /*11670*/  IMAD.MOV.U32 R251, RZ, RZ, R17 ;  /* 0x000000fffffb7224 */ /* 0x000fe400078e0011 */
[----:B------:R-:W-:Y:S01]  /*11680*/  IMAD.MOV.U32 R250, RZ, RZ, R16 ;  /* 0x000000fffffa7224 */ /* 0x000fe200078e0010 */
[----:B------:R2:W-:Y:S01]  /*11690*/  STL [R1+0x3f0], R4 ;  /* 0x0003f00401007387 */ /* 0x0005e20000100800 */
[----:B0-----:R-:W-:Y:S02]  /*116a0*/  F2FP.F16.F32.PACK_AB R5, R146, R248 ;  /* 0x000000f89205723e */ /* 0x001fe400000000ff */
[----:B-1----:R-:W-:-:S03]  /*116b0*/  F2FP.F16.F32.PACK_AB R0, R144, R249 ;  /* 0x000000f99000723e */ /* 0x002fc600000000ff */
[----:B------:R0:W-:Y:S01]  /*116c0*/  STL [R1+0x1fc], R5 ;  /* 0x0001fc0501007387 */ /* 0x0001e20000100800 */
[----:B------:R-:W-:Y:S01]  /*116d0*/  IMAD.MOV.U32 R249, RZ, RZ, R14 ;  /* 0x000000fffff97224 */ /* 0x000fe200078e000e */
[----:B--2---:R-:W-:Y:S02]  /*116e0*/  F2FP.F16.F32.PACK_AB R4, R246, R247 ;  /* 0x000000f7f604723e */ /* 0x004fe400000000ff */
[----:B------:R1:W-:Y:S04]  /*116f0*/  STL [R1+0x1f8], R0 ;  /* 0x0001f80001007387 */ /* 0x0003e80000100800 */
[----:B------:R2:W-:Y:S01]  /*11700*/  STL [R1+0x1f4], R4 ;  /* 0x0001f40401007387 */ /* 0x0005e20000100800 */
[----:B0-----:R-:W-:Y:S02]  /*11710*/  F2FP.F16.F32.PACK_AB R5, R244, R245 ;  /* 0x000000f5f405723e */ /* 0x001fe400000000ff */
[----:B-1----:R-:W-:-:S03]  /*11720*/  F2FP.F16.F32.PACK_AB R0, R143, R242 ;  /* 0x000000f28f00723e */ /* 0x002fc600000000ff */
[----:B------:R-:W-:Y:S01]  /*11730*/  STL [R1+0x1f0], R5 ;  /* 0x0001f00501007387 */ /* 0x000fe20000100800 */
[----:B--2---:R-:W-:-:S03]  /*11740*/  F2FP.F16.F32.PACK_AB R4, R141, R243 ;  /* 0x000000f38d04723e */ /* 0x004fc600000000ff */
[----:B------:R0:W-:Y:S04]  /*11750*/  STL [R1+0x1ec], R0 ;  /* 0x0001ec0001007387 */ /* 0x0001e80000100800 */
[----:B------:R1:W-:Y:S04]  /*11760*/  STL [R1+0x1e8], R4 ;  /* 0x0001e80401007387 */ /* 0x0003e80000100800 */
[----:B------:R-:W-:Y:S01]  /*11770*/  STL [R1+0x1e4], R2 ;  /* 0x0001e40201007387 */ /* 0x000fe20000100800 */
[----:B0-----:R-:W-:-:S05]  /*11780*/  F2FP.F16.F32.PACK_AB R0, R12, R13 ;  /* 0x0000000d0c00723e */ /* 0x001fca00000000ff */
[----:B------:R0:W-:Y:S04]  /*11790*/  STL [R1+0x1e0], R0 ;  /* 0x0001e00001007387 */ /* 0x0001e80000100800 */
[----:B------:R-:W2:Y:S04]  /*117a0*/  LDL.LU R171, [R1+0x1d0] ;  /* 0x0001d00001ab7983 */ /* 0x000ea80000300800 */
[----:B------:R-:W2:Y:S04]  /*117b0*/  LDL.LU R248, [R1+0x5d0] ;  /* 0x0005d00001f87983 */ /* 0x000ea80000300800 */
        /* <DEDUP_REMOVED lines=72> */
[----:B-1----:R-:W4:Y:S04]  /*11c40*/  LDL.LU R4, [R1+0x4e0] ;  /* 0x0004e00001047983 */ /* 0x002f280000300800 */
        /* <DEDUP_REMOVED lines=62> */
[----:B0-----:R-:W4:Y:S04]  /*12030*/  LDL.LU R0, [R1+0x20c] ;  /* 0x00020c0001007983 */ /* 0x001f280000300800 */
[----:B------:R-:W4:Y:S04]  /*12040*/  LDL.LU R246, [R1+0x204] ;  /* 0x0002040001f67983 */ /* 0x000f280000300800 */
[----:B------:R-:W4:Y:S04]  /*12050*/  LDL.LU R247, [R1+0xc] ;  /* 0x00000c0001f77983 */ /* 0x000f280000300800 */
[----:B------:R-:W4:Y:S04]  /*12060*/  LDL.LU R244, [R1+0x40c] ;  /* 0x00040c0001f47983 */ /* 0x000f280000300800 */
[----:B------:R-:W4:Y:S01]  /*12070*/  LDL.LU R245, [R1+0x4] ;  /* 0x0000040001f57983 */ /* 0x000f220000300800 */
[----:B------:R-:W-:-:S03]  /*12080*/  F2FP.F16.F32.PACK_AB R251, R142, R251 ;  /* 0x000000fb8efb723e */ /* 0x000fc600000000ff */
[----:B------:R-:W4:Y:S01]  /*12090*/  LDL.LU R242, [R1+0x404] ;  /* 0x0004040001f27983 */ /* 0x000f220000300800 */
[----:B------:R-:W-:-:S03]  /*120a0*/  F2FP.F16.F32.PACK_AB R250, R140, R250 ;  /* 0x000000fa8cfa723e */ /* 0x000fc600000000ff */
[----:B------:R-:W4:Y:S01]  /*120b0*/  LDL.LU R243, [R1+0x208] ;  /* 0x0002080001f37983 */ /* 0x000f220000300800 */
[----:B------:R-:W-:-:S03]  /*120c0*/  F2FP.F16.F32.PACK_AB R249, R172, R249 ;  /* 0x000000f9acf9723e */ /* 0x000fc600000000ff */
[----:B------:R-:W4:Y:S01]  /*120d0*/  LDL.LU R2, [R1+0x200] ;  /* 0x0002000001027983 */ /* 0x000f220000300800 */
[----:B--2---:R-:W-:-:S03]  /*120e0*/  F2FP.F16.F32.PACK_AB R248, R171, R248 ;  /* 0x000000f8abf8723e */ /* 0x004fc600000000ff */
[----:B------:R-:W2:Y:S01]  /*120f0*/  LDL.LU R3, [R1+0x8] ;  /* 0x0000080001037983 */ /* 0x000ea20000300800 */
[----:B------:R-:W-:-:S03]  /*12100*/  F2FP.F16.F32.PACK_AB R239, R139, R239 ;  /* 0x000000ef8bef723e */ /* 0x000fc600000000ff */
[----:B------:R-:W2:Y:S01]  /*12110*/  LDL.LU R142, [R1+0x254] ;  /* 0x00025400018e7983 */ /* 0x000ea20000300800 */
[----:B------:R-:W-:-:S03]  /*12120*/  F2FP.F16.F32.PACK_AB R238, R137, R238 ;  /* 0x000000ee89ee723e */ /* 0x000fc600000000ff */
[----:B------:R-:W2:Y:S01]  /*12130*/  LDL.LU R140, [R1+0x454] ;  /* 0x00045400018c7983 */ /* 0x000ea20000300800 */
[----:B---3--:R-:W-:-:S03]  /*12140*/  F2FP.F16.F32.PACK_AB R237, R106, R237 ;  /* 0x000000ed6aed723e */ /* 0x008fc600000000ff */
[----:B------:R-:W3:Y:S01]  /*12150*/  LDL.LU R172, [R1+0xba0] ;  /* 0x000ba00001ac7983 */ /* 0x000ee20000300800 */
[----:B----4-:R-:W-:-:S03]  /*12160*/  F2FP.F16.F32.PACK_AB R236, R170, R236 ;  /* 0x000000ecaaec723e */ /* 0x010fc600000000ff */
[----:B------:R-:W4:Y:S01]  /*12170*/  LDL.LU R171, [R1+0xb9c] ;  /* 0x000b9c0001ab7983 */ /* 0x000f220000300800 */
[----:B------:R-:W-:-:S03]  /*12180*/  F2FP.F16.F32.PACK_AB R235, R138, R235 ;  /* 0x000000eb8aeb723e */ /* 0x000fc600000000ff */
[----:B------:R-:W2:Y:S01]  /*12190*/  LDL.LU R139, [R1+0x30c] ;  /* 0x00030c00018b7983 */ /* 0x000ea20000300800 */
[----:B------:R-:W-:-:S03]  /*121a0*/  F2FP.F16.F32.PACK_AB R234, R136, R234 ;  /* 0x000000ea88ea723e */ /* 0x000fc600000000ff */
[----:B------:R-:W2:Y:S01]  /*121b0*/  LDL.LU R137, [R1+0x50c] ;  /* 0x00050c0001897983 */ /* 0x000ea20000300800 */
[----:B------:R-:W-:-:S03]  /*121c0*/  F2FP.F16.F32.PACK_AB R233, R104, R233 ;  /* 0x000000e968e9723e */ /* 0x000fc600000000ff */
[----:B------:R-:W4:Y:S01]  /*121d0*/  LDL.LU R106, [R1+0xb98] ;  /* 0x000b9800016a7983 */ /* 0x000f220000300800 */
[----:B------:R-:W-:-:S03]  /*121e0*/  F2FP.F16.F32.PACK_AB R232, R169, R232 ;  /* 0x000000e8a9e8723e */ /* 0x000fc600000000ff */
[----:B------:R-:W2:Y:S01]  /*121f0*/  LDL.LU R170, [R1+0xb94] ;  /* 0x000b940001aa7983 */ /* 0x000ea20000300800 */
        /* <DEDUP_REMOVED lines=23> */
[----:B------:R-:W2:Y:S04]  /*12370*/  LDL.LU R166, [R1+0xb7c] ;  /* 0x000b7c0001a67983 */ /* 0x000ea80000300800 */
[----:B------:R-:W2:Y:S04]  /*12380*/  LDL.LU R131, [R1+0x268] ;  /* 0x0002680001837983 */ /* 0x000ea80000300800 */
[----:B------:R-:W2:Y:S04]  /*12390*/  LDL.LU R129, [R1+0x468] ;  /* 0x0004680001817983 */ /* 0x000ea80000300800 */
[----:B------:R-:W2:Y:S04]  /*123a0*/  LDL.LU R101, [R1+0xb78] ;  /* 0x000b780001657983 */ /* 0x000ea80000300800 */
[----:B------:R-:W2:Y:S01]  /*123b0*/  LDL.LU R165, [R1+0xb74] ;  /* 0x000b740001a57983 */ /* 0x000ea20000300800 */
[----:B------:R-:W-:-:S02]  /*123c0*/  F2FP.F16.F32.PACK_AB R219, R130, R219 ;  /* 0x000000db82db723e */ /* 0x000fc400000000ff */
[----:B------:R-:W-:Y:S01]  /*123d0*/  F2FP.F16.F32.PACK_AB R218, R128, R218 ;  /* 0x000000da80da723e */ /* 0x000fe200000000ff */
[----:B------:R-:W2:Y:S01]  /*123e0*/  LDL.LU R130, [R1+0x260] ;  /* 0x0002600001827983 */ /* 0x000ea20000300800 */
[----:B------:R-:W-:Y:S02]  /*123f0*/  F2FP.F16.F32.PACK_AB R217, R164, R217 ;  /* 0x000000d9a4d9723e */ /* 0x000fe400000000ff */
[----:B------:R-:W-:Y:S01]  /*12400*/  F2FP.F16.F32.PACK_AB R216, R163, R216 ;  /* 0x000000d8a3d8723e */ /* 0x000fe200000000ff */
        /* <DEDUP_REMOVED lines=88> */
[----:B------:R-:W2:Y:S01]  /*12990*/  LDL.LU R92, [R1+0xb18] ;  /* 0x000b1800015c7983 */ /* 0x000ea20000300800 */
[----:B---3--:R-:W-:-:S03]  /*129a0*/  F2FP.F16.F32.PACK_AB R172, R91, R172 ;  /* 0x000000ac5bac723e */ /* 0x008fc600000000ff */
[----:B------:R-:W3:Y:S01]  /*129b0*/  LDL.LU R91, [R1+0xb14] ;  /* 0x000b1400015b7983 */ /* 0x000ee20000300800 */
[----:B----4-:R-:W-:-:S03]  /*129c0*/  F2FP.F16.F32.PACK_AB R171, R106, R171 ;  /* 0x000000ab6aab723e */ /* 0x010fc600000000ff */
[----:B------:R-:W4:Y:S01]  /*129d0*/  LDL.LU R106, [R1+0x2e4] ;  /* 0x0002e400016a7983 */ /* 0x000f220000300800 */
[----:B--2---:R-:W-:-:S03]  /*129e0*/  F2FP.F16.F32.PACK_AB R170, R104, R170 ;  /* 0x000000aa68aa723e */ /* 0x004fc600000000ff */
        /* <DEDUP_REMOVED lines=15> */
[----:B------:R-:W-:Y:S02]  /*12ae0*/  F2FP.F16.F32.PACK_AB R149, R80, R149 ;  /* 0x000000955095723e */ /* 0x000fe400000000ff */
[----:B------:R-:W-:Y:S02]  /*12af0*/  F2FP.F16.F32.PACK_AB R162, R100, R162 ;  /* 0x000000a264a2723e */ /* 0x000fe400000000ff */
        /* <DEDUP_REMOVED lines=33> */
[----:B------:R-:W-:-:S03]  /*12d10*/  F2FP.F16.F32.PACK_AB R146, R92, R146 ;  /* 0x000000925c92723e */ /* 0x000fc600000000ff */
[----:B------:R-:W2:Y:S04]  /*12d20*/  LDL.LU R92, [R1+0x424] ;  /* 0x00042400015c7983 */ /* 0x000ea80000300800 */
[----:B------:R-:W2:Y:S01]  /*12d30*/  LDL.LU R77, [R1+0xae0] ;  /* 0x000ae000014d7983 */ /* 0x000ea20000300800 */
[----:B------:R-:W-:-:S03]  /*12d40*/  F2FP.F16.F32.PACK_AB R136, R23, R136 ;  /* 0x000000881788723e */ /* 0x000fc600000000ff */
[----:B------:R-:W2:Y:S01]  /*12d50*/  LDL.LU R78, [R1+0xadc] ;  /* 0x000adc00014e7983 */ /* 0x000ea20000300800 */
[----:B------:R-:W-:Y:S02]  /*12d60*/  F2FP.F16.F32.PACK_AB R133, R75, R133 ;  /* 0x000000854b85723e */ /* 0x000fe400000000ff */
[----:B---3--:R-:W-:Y:S02]  /*12d70*/  F2FP.F16.F32.PACK_AB R139, R91, R139 ;  /* 0x0000008b5b8b723e */ /* 0x008fe400000000ff */
[----:B------:R-:W3:Y:S01]  /*12d80*/  LDL.LU R91, [R1+0x28c] ;  /* 0x00028c00015b7983 */ /* 0x000ee20000300800 */
[----:B----4-:R-:W-:-:S03]  /*12d90*/  F2FP.F16.F32.PACK_AB R138, R89, R138 ;  /* 0x0000008a598a723e */ /* 0x010fc600000000ff */
[----:B------:R-:W4:Y:S04]  /*12da0*/  LDL.LU R89, [R1+0x48c] ;  /* 0x00048c0001597983 */ /* 0x000f280000300800 */
[----:B------:R-:W3:Y:S04]  /*12db0*/  LDL.LU R76, [R1+0xad8] ;  /* 0x000ad800014c7983 */ /* 0x000ee80000300800 */
[----:B------:R-:W4:Y:S01]  /*12dc0*/  LDL.LU R23, [R1+0xad4] ;  /* 0x000ad40001177983 */ /* 0x000f220000300800 */
[----:B--2---:R-:W-:-:S03]  /*12dd0*/  F2FP.F16.F32.PACK_AB R135, R90, R135 ;  /* 0x000000875a87723e */ /* 0x004fc600000000ff */
[----:B------:R-:W2:Y:S01]  /*12de0*/  LDL.LU R90, [R1+0x284] ;  /* 0x00028400015a7983 */ /* 0x000ea20000300800 */
[----:B------:R-:W-:-:S03]  /*12df0*/  F2FP.F16.F32.PACK_AB R134, R88, R134 ;  /* 0x000000865886723e */ /* 0x000fc600000000ff */
[----:B------:R-:W2:Y:S04]  /*12e00*/  LDL.LU R88, [R1+0x484] ;  /* 0x0004840001587983 */ /* 0x000ea80000300800 */
[----:B------:R-:W4:Y:S01]  /*12e10*/  LDL.LU R75, [R1+0xad0] ;  /* 0x000ad000014b7983 */ /* 0x000f220000300800 */
[----:B------:R-:W-:-:S03]  /*12e20*/  F2FP.F16.F32.PACK_AB R132, R22, R132 ;  /* 0x000000841684723e */ /* 0x000fc600000000ff */
[----:B------:R-:W2:Y:S01]  /*12e30*/  LDL.LU R22, [R1+0xacc] ;  /* 0x000acc0001167983 */ /* 0x000ea20000300800 */
[----:B------:R-:W-:-:S03]  /*12e40*/  F2FP.F16.F32.PACK_AB R127, R87, R127 ;  /* 0x0000007f577f723e */ /* 0x000fc600000000ff */
[----:B------:R-:W2:Y:S01]  /*12e50*/  LDL.LU R87, [R1+0x29c] ;  /* 0x00029c0001577983 */ /* 0x000ea20000300800 */
[----:B------:R-:W-:Y:S02]  /*12e60*/  F2FP.F16.F32.PACK_AB R125, R73, R125 ;  /* 0x0000007d497d723e */ /* 0x000fe400000000ff */
[----:B------:R-:W-:Y:S02]  /*12e70*/  F2FP.F16.F32.PACK_AB R124, R74, R124 ;  /* 0x0000007c4a7c723e */ /* 0x000fe400000000ff */
[----:B------:R-:W-:Y:S02]  /*12e80*/  F2FP.F16.F32.PACK_AB R113, R72, R113 ;  /* 0x000000714871723e */ /* 0x000fe400000000ff */
[----:B------:R-:W-:Y:S02]  /*12e90*/  F2FP.F16.F32.PACK_AB R112, R71, R112 ;  /* 0x000000704770723e */ /* 0x000fe400000000ff */
[----:B------:R-:W-:Y:S02]  /*12ea0*/  F2FP.F16.F32.PACK_AB R105, R69, R105 ;  /* 0x000000694569723e */ /* 0x000fe400000000ff */
[----:B------:R-:W-:-:S02]  /*12eb0*/  F2FP.F16.F32.PACK_AB R104, R70, R104 ;  /* 0x000000684668723e */ /* 0x000fc400000000ff */
[----:B------:R-:W-:Y:S02]  /*12ec0*/  F2FP.F16.F32.PACK_AB R5, R68, R5 ;  /* 0x000000054405723e */ /* 0x000fe400000000ff */
[----:B------:R-:W-:Y:S02]  /*12ed0*/  F2FP.F16.F32.PACK_AB R4, R67, R4 ;  /* 0x000000044304723e */ /* 0x000fe400000000ff */
[----:B------:R-:W-:Y:S02]  /*12ee0*/  F2FP.F16.F32.PACK_AB R13, R65, R13 ;  /* 0x0000000d410d723e */ /* 0x000fe400000000ff */
[----:B------:R-:W-:Y:S02]  /*12ef0*/  F2FP.F16.F32.PACK_AB R126, R85, R126 ;  /* 0x0000007e557e723e */ /* 0x000fe400000000ff */
[----:B------:R-:W2:Y:S04]  /*12f00*/  LDL.LU R85, [R1+0x49c] ;  /* 0x00049c0001557983 */ /* 0x000ea80000300800 */
[----:B------:R-:W2:Y:S04]  /*12f10*/  LDL.LU R73, [R1+0xac8] ;  /* 0x000ac80001497983 */ /* 0x000ea80000300800 */
[----:B------:R-:W2:Y:S01]  /*12f20*/  LDL.LU R74, [R1+0xac4] ;  /* 0x000ac400014a7983 */ /* 0x000ea20000300800 */
[----:B------:R-:W-:-:S03]  /*12f30*/  F2FP.F16.F32.PACK_AB R115, R86, R115 ;  /* 0x000000735673723e */ /* 0x000fc600000000ff */
[----:B------:R-:W2:Y:S01]  /*12f40*/  LDL.LU R86, [R1+0x294] ;  /* 0x0002940001567983 */ /* 0x000ea20000300800 */
        /* <DEDUP_REMOVED lines=28> */
[----:B------:R-:W3:Y:S04]  /*13110*/  LDL.LU R76, [R1+0x4b4] ;  /* 0x0004b400014c7983 */ /* 0x000ee80000300800 */
[----:B------:R-:W3:Y:S04]  /*13120*/  LDL.LU R64, [R1+0xaa0] ;  /* 0x000aa00001407983 */ /* 0x000ee80000300800 */
[----:B------:R-:W3:Y:S01]  /*13130*/  LDL.LU R63, [R1+0xa9c] ;  /* 0x000a9c00013f7983 */ /* 0x000ee20000300800 */
[----:B----4-:R-:W-:-:S03]  /*13140*/  F2FP.F16.F32.PACK_AB R23, R75, R23 ;  /* 0x000000174b17723e */ /* 0x010fc600000000ff */
[----:B------:R-:W4:Y:S01]  /*13150*/  LDL.LU R75, [R1+0x2c8] ;  /* 0x0002c800014b7983 */ /* 0x000f220000300800 */
[----:B------:R-:W-:Y:S02]  /*13160*/  F2FP.F16.F32.PACK_AB R21, R61, R21 ;  /* 0x000000153d15723e */ /* 0x000fe400000000ff */
[----:B------:R-:W-:Y:S02]  /*13170*/  F2FP.F16.F32.PACK_AB R20, R62, R20 ;  /* 0x000000143e14723e */ /* 0x000fe400000000ff */
[----:B--2---:R-:W-:Y:S02]  /*13180*/  F2FP.F16.F32.PACK_AB R22, R73, R22 ;  /* 0x000000164916723e */ /* 0x004fe400000000ff */
[----:B------:R-:W2:Y:S04]  /*13190*/  LDL.LU R73, [R1+0x4c8] ;  /* 0x0004c80001497983 */ /* 0x000ea80000300800 */
[----:B------:R-:W3:Y:S04]  /*131a0*/  LDL.LU R61, [R1+0xa98] ;  /* 0x000a9800013d7983 */ /* 0x000ee80000300800 */
[----:B------:R-:W3:Y:S01]  /*131b0*/  LDL.LU R62, [R1+0xa94] ;  /* 0x000a9400013e7983 */ /* 0x000ee20000300800 */
[----:B----4-:R-:W-:-:S03]  /*131c0*/  F2FP.F16.F32.PACK_AB R75, R74, R75 ;  /* 0x0000004b4a4b723e */ /* 0x010fc600000000ff */
[----:B------:R-:W4:Y:S02]  /*131d0*/  LDL.LU R74, [R1+0x2c0] ;  /* 0x0002c000014a7983 */ /* 0x000f240000300800 */
[----:B----4-:R-:W-:Y:S02]  /*131e0*/  F2FP.F16.F32.PACK_AB R74, R72, R74 ;  /* 0x0000004a484a723e */ /* 0x010fe400000000ff */
[----:B------:R-:W4:Y:S01]  /*131f0*/  LDL.LU R72, [R1+0x4c0] ;  /* 0x0004c00001487983 */ /* 0x000f220000300800 */
[----:B--2---:R-:W-:Y:S02]  /*13200*/  F2FP.F16.F32.PACK_AB R73, R60, R73 ;  /* 0x000000493c49723e */ /* 0x004fe400000000ff */
[----:B------:R-:W-:Y:S01]  /*13210*/  F2FP.F16.F32.PACK_AB R79, R71, R79 ;  /* 0x0000004f474f723e */ /* 0x000fe200000000ff */
[----:B------:R-:W2:Y:S01]  /*13220*/  LDL.LU R60, [R1+0xa90] ;  /* 0x000a9000013c7983 */ /* 0x000ea20000300800 */
[----:B----4-:R-:W-:-:S03]  /*13230*/  F2FP.F16.F32.PACK_AB R72, R59, R72 ;  /* 0x000000483b48723e */ /* 0x010fc600000000ff */
[----:B------:R-:W4:Y:S04]  /*13240*/  LDL.LU R59, [R1+0xa8c] ;  /* 0x000a8c00013b7983 */ /* 0x000f280000300800 */
[----:B------:R-:W2:Y:S01]  /*13250*/  LDL.LU R71, [R1+0x2b8] ;  /* 0x0002b80001477983 */ /* 0x000ea20000300800 */
[----:B------:R-:W-:Y:S02]  /*13260*/  F2FP.F16.F32.PACK_AB R78, R69, R78 ;  /* 0x0000004e454e723e */ /* 0x000fe400000000ff */
[----:B------:R-:W-:Y:S01]  /*13270*/  F2FP.F16.F32.PACK_AB R77, R57, R77 ;  /* 0x0000004d394d723e */ /* 0x000fe200000000ff */
[----:B------:R-:W4:Y:S01]  /*13280*/  LDL.LU R69, [R1+0x4b8] ;  /* 0x0004b80001457983 */ /* 0x000f220000300800 */
[----:B---3--:R-:W-:-:S03]  /*13290*/  F2FP.F16.F32.PACK_AB R76, R58, R76 ;  /* 0x0000004c3a4c723e */ /* 0x008fc600000000ff */
[----:B------:R-:W3:Y:S04]  /*132a0*/  LDL.LU R57, [R1+0xa88] ;  /* 0x000a880001397983 */ /* 0x000ee80000300800 */
[----:B------:R-:W3:Y:S01]  /*132b0*/  LDL.LU R58, [R1+0xa84] ;  /* 0x000a8400013a7983 */ /* 0x000ee20000300800 */
[----:B--2---:R-:W-:-:S03]  /*132c0*/  F2FP.F16.F32.PACK_AB R71, R70, R71 ;  /* 0x000000474647723e */ /* 0x004fc600000000ff */
[----:B------:R-:W2:Y:S02]  /*132d0*/  LDL.LU R70, [R1+0x2b0] ;  /* 0x0002b00001467983 */ /* 0x000ea40000300800 */
[----:B--2---:R-:W-:Y:S02]  /*132e0*/  F2FP.F16.F32.PACK_AB R70, R68, R70 ;  /* 0x000000464446723e */ /* 0x004fe400000000ff */
[----:B------:R-:W2:Y:S01]  /*132f0*/  LDL.LU R68, [R1+0x4b0] ;  /* 0x0004b00001447983 */ /* 0x000ea20000300800 */
[----:B----4-:R-:W-:Y:S02]  /*13300*/  F2FP.F16.F32.PACK_AB R69, R56, R69 ;  /* 0x000000453845723e */ /* 0x010fe400000000ff */
[----:B------:R-:W-:Y:S01]  /*13310*/  F2FP.F16.F32.PACK_AB R83, R67, R83 ;  /* 0x000000534353723e */ /* 0x000fe200000000ff */
[----:B------:R-:W4:Y:S01]  /*13320*/  LDL.LU R56, [R1+0xa80] ;  /* 0x000a800001387983 */ /* 0x000f220000300800 */
[----:B--2---:R-:W-:-:S03]  /*13330*/  F2FP.F16.F32.PACK_AB R68, R55, R68 ;  /* 0x000000443744723e */ /* 0x004fc600000000ff */
[----:B------:R-:W2:Y:S04]  /*13340*/  LDL.LU R55, [R1+0xa7c] ;  /* 0x000a7c0001377983 */ /* 0x000ea80000300800 */
[----:B------:R-:W3:Y:S01]  /*13350*/  LDL.LU R67, [R1+0x2a8] ;  /* 0x0002a80001437983 */ /* 0x000ee20000300800 */
[----:B------:R-:W-:Y:S02]  /*13360*/  F2FP.F16.F32.PACK_AB R82, R65, R82 ;  /* 0x000000524152723e */ /* 0x000fe400000000ff */
[----:B------:R-:W-:Y:S01]  /*13370*/  F2FP.F16.F32.PACK_AB R81, R53, R81 ;  /* 0x000000513551723e */ /* 0x000fe200000000ff */
[----:B------:R-:W4:Y:S01]  /*13380*/  LDL.LU R65, [R1+0x4a8] ;  /* 0x0004a80001417983 */ /* 0x000f220000300800 */
[----:B------:R-:W-:-:S03]  /*13390*/  F2FP.F16.F32.PACK_AB R80, R54, R80 ;  /* 0x000000503650723e */ /* 0x000fc600000000ff */
[----:B------:R-:W2:Y:S04]  /*133a0*/  LDL.LU R53, [R1+0xa78] ;  /* 0x000a780001357983 */ /* 0x000ea80000300800 */
[----:B------:R-:W2:Y:S01]  /*133b0*/  LDL.LU R54, [R1+0xa74] ;  /* 0x000a740001367983 */ /* 0x000ea20000300800 */
[----:B---3--:R-:W-:-:S03]  /*133c0*/  F2FP.F16.F32.PACK_AB R67, R66, R67 ;  /* 0x000000434243723e */ /* 0x008fc600000000ff */
[----:B------:R-:W3:Y:S02]  /*133d0*/  LDL.LU R66, [R1+0x2a0] ;  /* 0x0002a00001427983 */ /* 0x000ee40000300800 */
[----:B---3--:R-:W-:Y:S02]  /*133e0*/  F2FP.F16.F32.PACK_AB R66, R64, R66 ;  /* 0x000000424042723e */ /* 0x008fe400000000ff */
[----:B------:R-:W3:Y:S01]  /*133f0*/  LDL.LU R64, [R1+0x4a0] ;  /* 0x0004a00001407983 */ /* 0x000ee20000300800 */
[----:B----4-:R-:W-:Y:S02]  /*13400*/  F2FP.F16.F32.PACK_AB R65, R52, R65 ;  /* 0x000000413441723e */ /* 0x010fe400000000ff */
[----:B------:R-:W-:Y:S01]  /*13410*/  F2FP.F16.F32.PACK_AB R87, R63, R87 ;  /* 0x000000573f57723e */ /* 0x000fe200000000ff */
[----:B------:R-:W4:Y:S01]  /*13420*/  LDL.LU R52, [R1+0xa70] ;  /* 0x000a700001347983 */ /* 0x000f220000300800 */
[----:B---3--:R-:W-:-:S03]  /*13430*/  F2FP.F16.F32.PACK_AB R64, R51, R64 ;  /* 0x000000403340723e */ /* 0x008fc600000000ff */
[----:B------:R-:W3:Y:S04]  /*13440*/  LDL.LU R51, [R1+0xa6c] ;  /* 0x000a6c0001337983 */ /* 0x000ee80000300800 */
[----:B------:R-:W2:Y:S01]  /*13450*/  LDL.LU R63, [R1+0x298] ;  /* 0x00029800013f7983 */ /* 0x000ea20000300800 */
[----:B------:R-:W-:Y:S02]  /*13460*/  F2FP.F16.F32.PACK_AB R86, R61, R86 ;  /* 0x000000563d56723e */ /* 0x000fe400000000ff */
[----:B------:R-:W-:Y:S01]  /*13470*/  F2FP.F16.F32.PACK_AB R85, R49, R85 ;  /* 0x000000553155723e */ /* 0x000fe200000000ff */
[----:B------:R-:W4:Y:S01]  /*13480*/  LDL.LU R61, [R1+0x498] ;  /* 0x00049800013d7983 */ /* 0x000f220000300800 */
[----:B------:R-:W-:-:S03]  /*13490*/  F2FP.F16.F32.PACK_AB R84, R50, R84 ;  /* 0x000000543254723e */ /* 0x000fc600000000ff */
        /* <DEDUP_REMOVED lines=25> */
[----:B------:R-:W-:Y:S02]  /*13630*/  F2FP.F16.F32.PACK_AB R110, R53, R110 ;  /* 0x0000006e356e723e */ /* 0x000fe400000000ff */
[----:B------:R-:W-:-:S02]  /*13640*/  F2FP.F16.F32.PACK_AB R109, R41, R109 ;  /* 0x0000006d296d723e */ /* 0x000fc400000000ff */
        /* <DEDUP_REMOVED lines=13> */
[----:B--2---:R-:W-:Y:S02]  /*13720*/  F2FP.F16.F32.PACK_AB R143, R47, R143 ;  /* 0x0000008f2f8f723e */ /* 0x004fe400000000ff */
[----:B---3--:R-:W-:Y:S02]  /*13730*/  F2FP.F16.F32.PACK_AB R56, R43, R56 ;  /* 0x000000382b38723e */ /* 0x008fe400000000ff */
[----:B------:R-:W2:Y:S04]  /*13740*/  LDL.LU R43, [R1+0xa4c] ;  /* 0x000a4c00012b7983 */ /* 0x000ea80000300800 */
[----:B------:R-:W2:Y:S04]  /*13750*/  LDL.LU R55, [R1+0x24c] ;  /* 0x00024c0001377983 */ /* 0x000ea80000300800 */
[----:B------:R-:W3:Y:S04]  /*13760*/  LDL.LU R53, [R1+0x44c] ;  /* 0x00044c0001357983 */ /* 0x000ee80000300800 */
        /* <DEDUP_REMOVED lines=14> */
[----:B------:R-:W4:Y:S01]  /*13850*/  LDL.LU R47, [R1+0x258] ;  /* 0x00025800012f7983 */ /* 0x000f220000300800 */
[----:B------:R-:W-:-:S02]  /*13860*/  F2FP.F16.F32.PACK_AB R142, R45, R142 ;  /* 0x0000008e2d8e723e */ /* 0x000fc400000000ff */
[----:B------:R-:W-:Y:S01]  /*13870*/  F2FP.F16.F32.PACK_AB R141, R33, R141 ;  /* 0x0000008d218d723e */ /* 0x000fe200000000ff */
[----:B------:R-:W2:Y:S01]  /*13880*/  LDL.LU R45, [R1+0x458] ;  /* 0x00045800012d7983 */ /* 0x000ea20000300800 */
[----:B------:R-:W-:-:S03]  /*13890*/  F2FP.F16.F32.PACK_AB R140, R34, R140 ;  /* 0x0000008c228c723e */ /* 0x000fc600000000ff */
        /* <DEDUP_REMOVED lines=12> */
[----:B---3--:R-:W-:Y:S02]  /*13960*/  F2FP.F16.F32.PACK_AB R54, R41, R54 ;  /* 0x000000362936723e */ /* 0x008fe400000000ff */
[----:B------:R-:W-:Y:S01]  /*13970*/  F2FP.F16.F32.PACK_AB R53, R29, R53 ;  /* 0x000000351d35723e */ /* 0x000fe200000000ff */
[----:B------:R-:W3:Y:S01]  /*13980*/  LDL.LU R41, [R1+0x448] ;  /* 0x0004480001297983 */ /* 0x000ee20000300800 */
[----:B------:R-:W-:-:S03]  /*13990*/  F2FP.F16.F32.PACK_AB R52, R30, R52 ;  /* 0x000000341e34723e */ /* 0x000fc600000000ff */
[----:B------:R-:W4:Y:S04]  /*139a0*/  LDL.LU R29, [R1+0xa18] ;  /* 0x000a1800011d7983 */ /* 0x000f280000300800 */
[----:B------:R-:W4:Y:S01]  /*139b0*/  LDL.LU R30, [R1+0xa14] ;  /* 0x000a1400011e7983 */ /* 0x000f220000300800 */
[----:B--2---:R-:W-:-:S03]  /*139c0*/  F2FP.F16.F32.PACK_AB R43, R42, R43 ;  /* 0x0000002b2a2b723e */ /* 0x004fc600000000ff */
[----:B------:R-:W2:Y:S02]  /*139d0*/  LDL.LU R42, [R1+0x240] ;  /* 0x00024000012a7983 */ /* 0x000ea40000300800 */
[----:B--2---:R-:W-:Y:S02]  /*139e0*/  F2FP.F16.F32.PACK_AB R42, R40, R42 ;  /* 0x0000002a282a723e */ /* 0x004fe400000000ff */
[----:B------:R-:W2:Y:S01]  /*139f0*/  LDL.LU R40, [R1+0x440] ;  /* 0x0004400001287983 */ /* 0x000ea20000300800 */
[----:B---3--:R-:W-:Y:S02]  /*13a00*/  F2FP.F16.F32.PACK_AB R41, R28, R41 ;  /* 0x000000291c29723e */ /* 0x008fe400000000ff */
[----:B------:R-:W-:Y:S01]  /*13a10*/  F2FP.F16.F32.PACK_AB R51, R39, R51 ;  /* 0x000000332733723e */ /* 0x000fe200000000ff */
[----:B------:R-:W3:Y:S01]  /*13a20*/  LDL.LU R28, [R1+0xa10] ;  /* 0x000a1000011c7983 */ /* 0x000ee20000300800 */
[----:B--2---:R-:W-:-:S03]  /*13a30*/  F2FP.F16.F32.PACK_AB R40, R27, R40 ;  /* 0x000000281b28723e */ /* 0x004fc600000000ff */
[----:B------:R-:W2:Y:S04]  /*13a40*/  LDL.LU R27, [R1+0xa0c] ;  /* 0x000a0c00011b7983 */ /* 0x000ea80000300800 */
[----:B------:R-:W4:Y:S01]  /*13a50*/  LDL.LU R39, [R1+0x238] ;  /* 0x0002380001277983 */ /* 0x000f220000300800 */
[----:B------:R-:W-:Y:S02]  /*13a60*/  F2FP.F16.F32.PACK_AB R50, R37, R50 ;  /* 0x000000322532723e */ /* 0x000fe400000000ff */
[----:B------:R-:W-:Y:S01]  /*13a70*/  F2FP.F16.F32.PACK_AB R49, R25, R49 ;  /* 0x000000311931723e */ /* 0x000fe200000000ff */
[----:B------:R-:W3:Y:S01]  /*13a80*/  LDL.LU R37, [R1+0x438] ;  /* 0x0004380001257983 */ /* 0x000ee20000300800 */
[----:B------:R-:W-:-:S03]  /*13a90*/  F2FP.F16.F32.PACK_AB R48, R26, R48 ;  /* 0x000000301a30723e */ /* 0x000fc600000000ff */
[----:B------:R-:W2:Y:S04]  /*13aa0*/  LDL.LU R25, [R1+0xa08] ;  /* 0x000a080001197983 */ /* 0x000ea80000300800 */
[----:B------:R-:W2:Y:S01]  /*13ab0*/  LDL.LU R26, [R1+0xa04] ;  /* 0x000a0400011a7983 */ /* 0x000ea20000300800 */
[----:B----4-:R-:W-:-:S03]  /*13ac0*/  F2FP.F16.F32.PACK_AB R39, R38, R39 ;  /* 0x000000272627723e */ /* 0x010fc600000000ff */
[----:B------:R-:W4:Y:S02]  /*13ad0*/  LDL.LU R38, [R1+0x230] ;  /* 0x0002300001267983 */ /* 0x000f240000300800 */
[----:B----4-:R-:W-:Y:S02]  /*13ae0*/  F2FP.F16.F32.PACK_AB R38, R36, R38 ;  /* 0x000000262426723e */ /* 0x010fe400000000ff */
[----:B------:R-:W4:Y:S01]  /*13af0*/  LDL.LU R36, [R1+0x430] ;  /* 0x0004300001247983 */ /* 0x000f220000300800 */
[----:B---3--:R-:W-:Y:S02]  /*13b00*/  F2FP.F16.F32.PACK_AB R37, R24, R37 ;  /* 0x000000251825723e */ /* 0x008fe400000000ff */
[----:B------:R-:W-:Y:S01]  /*13b10*/  F2FP.F16.F32.PACK_AB R95, R35, R95 ;  /* 0x0000005f235f723e */ /* 0x000fe200000000ff */
[----:B------:R-:W3:Y:S01]  /*13b20*/  LDL.LU R24, [R1+0xa00] ;  /* 0x000a000001187983 */ /* 0x000ee20000300800 */
[----:B----4-:R-:W-:-:S03]  /*13b30*/  F2FP.F16.F32.PACK_AB R36, R241, R36 ;  /* 0x00000024f124723e */ /* 0x010fc600000000ff */
[----:B------:R-:W4:Y:S04]  /*13b40*/  LDL.LU R241, [R1+0x9fc] ;  /* 0x0009fc0001f17983 */ /* 0x000f280000300800 */
[----:B------:R-:W2:Y:S01]  /*13b50*/  LDL.LU R35, [R1+0x228] ;  /* 0x0002280001237983 */ /* 0x000ea20000300800 */
[----:B------:R-:W-:Y:S02]  /*13b60*/  F2FP.F16.F32.PACK_AB R94, R33, R94 ;  /* 0x0000005e215e723e */ /* 0x000fe400000000ff */
        /* <DEDUP_REMOVED lines=11> */
[----:B------:R0:W5:Y:S01]  /*13c20*/  LDL.LU R10, [R1+0x9f0] ;  /* 0x0009f000010a7983 */ /* 0x0001620000300800 */
[----:B------:R-:W-:Y:S02]  /*13c30*/  F2FP.F16.F32.PACK_AB R98, R29, R98 ;  /* 0x000000621d62723e */ /* 0x000fe400000000ff */
[----:B------:R-:W-:-:S02]  /*13c40*/  F2FP.F16.F32.PACK_AB R97, R8, R97 ;  /* 0x000000610861723e */ /* 0x000fc400000000ff */
[----:B--2---:R-:W-:Y:S02]  /*13c50*/  F2FP.F16.F32.PACK_AB R32, R9, R32 ;  /* 0x000000200920723e */ /* 0x004fe400000000ff */
[----:B------:R0:W5:Y:S04]  /*13c60*/  LDL.LU R9, [R1+0x9ec] ;  /* 0x0009ec0001097983 */ /* 0x0001680000300800 */
[----:B------:R-:W2:Y:S04]  /*13c70*/  LDL.LU R31, [R1+0x218] ;  /* 0x00021800011f7983 */ /* 0x000ea80000300800 */
[----:B------:R-:W3:Y:S04]  /*13c80*/  LDL.LU R29, [R1+0x14] ;  /* 0x00001400011d7983 */ /* 0x000ee80000300800 */
[----:B------:R0:W5:Y:S01]  /*13c90*/  LDL.LU R8, [R1+0x9e8] ;  /* 0x0009e80001087983 */ /* 0x0001620000300800 */
[----:B--2---:R-:W-:-:S02]  /*13ca0*/  F2FP.F16.F32.PACK_AB R31, R30, R31 ;  /* 0x0000001f1e1f723e */ /* 0x004fc400000000ff */
[----:B------:R-:W-:Y:S02]  /*13cb0*/  F2FP.F16.F32.PACK_AB R30, R28, R100 ;  /* 0x000000641c1e723e */ /* 0x000fe400000000ff */
[----:B------:R-:W-:Y:S02]  /*13cc0*/  F2FP.F16.F32.PACK_AB R28, R103, R252 ;  /* 0x000000fc671c723e */ /* 0x000fe400000000ff */
[----:B---3--:R-:W-:Y:S02]  /*13cd0*/  F2FP.F16.F32.PACK_AB R96, R29, R96 ;  /* 0x000000601d60723e */ /* 0x008fe400000000ff */
[----:B------:R-:W-:Y:S02]  /*13ce0*/  F2FP.F16.F32.PACK_AB R103, R27, R0 ;  /* 0x000000001b67723e */ /* 0x000fe400000000ff */
[----:B------:R-:W-:Y:S02]  /*13cf0*/  F2FP.F16.F32.PACK_AB R29, R102, R101 ;  /* 0x00000065661d723e */ /* 0x000fe400000000ff */
[----:B------:R-:W-:-:S02]  /*13d00*/  F2FP.F16.F32.PACK_AB R27, R26, R243 ;  /* 0x000000f31a1b723e */ /* 0x000fc400000000ff */
[----:B------:R-:W-:Y:S02]  /*13d10*/  F2FP.F16.F32.PACK_AB R102, R25, R246 ;  /* 0x000000f61966723e */ /* 0x000fe400000000ff */
[----:B------:R-:W-:Y:S02]  /*13d20*/  F2FP.F16.F32.PACK_AB R26, R24, R2 ;  /* 0x00000002181a723e */ /* 0x000fe400000000ff */
[----:B------:R-:W-:Y:S02]  /*13d30*/  F2FP.F16.F32.PACK_AB R101, R247, R244 ;  /* 0x000000f4f765723e */ /* 0x000fe400000000ff */
[----:B------:R-:W-:Y:S02]  /*13d40*/  F2FP.F16.F32.PACK_AB R100, R245, R242 ;  /* 0x000000f2f564723e */ /* 0x000fe400000000ff */
[----:B----4-:R-:W-:Y:S02]  /*13d50*/  F2FP.F16.F32.PACK_AB R25, R3, R241 ;  /* 0x000000f10319723e */ /* 0x010fe400000000ff */
[----:B0-----:R-:W-:-:S07]  /*13d60*/  F2FP.F16.F32.PACK_AB R24, R240, R11 ;  /* 0x0000000bf018723e */ /* 0x001fce00000000ff */
.L_x_0:
[----:B------:R-:W0:Y:S01]  /*13d70*/  S2R R2, SR_TID.X ;  /* 0x0000000000027919 */ /* 0x000e220000002100 */
[----:B-----5:R-:W-:Y:S01]  /*13d80*/  VIADD R0, R8, 0xff ;  /* 0x000000ff08007836 */ /* 0x020fe20000000000 */
[----:B------:R-:W-:Y:S01]  /*13d90*/  ULDC.64 UR26, c[0x0][0x228] ;  /* 0x00008a00001a7ab9 */ /* 0x000fe20000000a00 */
[----:B------:R-:W-:Y:S01]  /*13da0*/  ULDC UR4, c[0x0][0x244] ;  /* 0x0000910000047ab9 */ /* 0x000fe20000000800 */
[----:B------:R-:W-:Y:S01]  /*13db0*/  ULDC.64 UR6, c[0x0][0x228] ;  /* 0x00008a0000067ab9 */ /* 0x000fe20000000a00 */
[----:B------:R-:W-:Y:S01]  /*13dc0*/  ULDC.64 UR28, c[0x0][0x228] ;  /* 0x00008a00001c7ab9 */ /* 0x000fe20000000a00 */
[----:B------:R-:W-:Y:S01]  /*13dd0*/  ISETP.GE.AND P3, PT, R0, UR27, PT ;  /* 0x0000001b00007c0c */ /* 0x000fe2000bf66270 */
[----:B------:R-:W-:Y:S01]  /*13de0*/  ULDC.64 UR10, c[0x0][0x228] ;  /* 0x00008a00000a7ab9 */ /* 0x000fe20000000a00 */
[----:B------:R-:W-:Y:S01]  /*13df0*/  ULDC.64 UR8, c[0x0][0x228] ;  /* 0x00008a0000087ab9 */ /* 0x000fe20000000a00 */
[----:B------:R-:W-:Y:S01]  /*13e00*/  ULDC.64 UR16, c[0x0][0x228] ;  /* 0x00008a0000107ab9 */ /* 0x000fe20000000a00 */
[----:B------:R-:W-:Y:S01]  /*13e10*/  ULDC.64 UR20, c[0x0][0x228] ;  /* 0x00008a0000147ab9 */ /* 0x000fe20000000a00 */
[----:B------:R-:W-:Y:S01]  /*13e20*/  ULDC.64 UR18, c[0x0][0x228] ;  /* 0x00008a0000127ab9 */ /* 0x000fe20000000a00 */
[----:B------:R-:W-:Y:S01]  /*13e30*/  ULDC.64 UR24, c[0x0][0x228] ;  /* 0x00008a0000187ab9 */ /* 0x000fe20000000a00 */
[----:B------:R-:W-:Y:S01]  /*13e40*/  ULDC.64 UR22, c[0x0][0x228] ;  /* 0x00008a0000167ab9 */ /* 0x000fe20000000a00 */
[C---:B0-----:R-:W-:Y:S01]  /*13e50*/  IMAD.SHL.U32 R3, R2.reuse, 0x10, RZ ;  /* 0x0000001002037824 */ /* 0x041fe200078e00ff */
[C---:B------:R-:W-:Y:S01]  /*13e60*/  LOP3.LUT R11, R2.reuse, 0x7f, RZ, 0xc0, !PT ;  /* 0x0000007f020b7812 */ /* 0x040fe200078ec0ff */
[----:B------:R-:W-:-:S03]  /*13e70*/  IMAD.SHL.U32 R0, R2, 0x40, RZ ;  /* 0x0000004002007824 */ /* 0x000fc600078e00ff */
[----:B------:R-:W-:Y:S02]  /*13e80*/  LOP3.LUT R3, R3, 0xf0, RZ, 0xc0, !PT ;  /* 0x000000f003037812 */ /* 0x000fe400078ec0ff */
[----:B------:R-:W-:Y:S02]  /*13e90*/  LOP3.LUT R0, R0, 0x400, RZ, 0xc0, !PT ;  /* 0x0000040000007812 */ /* 0x000fe400078ec0ff */
[----:B------:R-:W-:Y:S01]  /*13ea0*/  LEA R11, R11, UR12, 0x4 ;  /* 0x0000000c0b0b7c11 */ /* 0x000fe2000f8e20ff */
[----:B------:R-:W-:Y:S01]  /*13eb0*/  BAR.SYNC.DEFER_BLOCKING 0x0 ;  /* 0x0000000000007b1d */ /* 0x000fe20000010000 */
[----:B------:R-:W-:Y:S02]  /*13ec0*/  IADD3 R0, R0, UR12, R3 ;  /* 0x0000000c00007c10 */ /* 0x000fe4000fffe003 */
[----:B------:R-:W-:Y:S02]  /*13ed0*/  LOP3.LUT R3, R2, 0x60, RZ, 0xc0, !PT ;  /* 0x0000006002037812 */ /* 0x000fe400078ec0ff */
[----:B------:R-:W-:Y:S01]  /*13ee0*/  ISETP.GE.AND P0, PT, R9, UR6, PT ;  /* 0x0000000609007c0c */ /* 0x000fe2000bf06270 */
[----:B------:R-:W-:-:S02]  /*13ef0*/  ULDC.64 UR12, c[0x0][0x228] ;  /* 0x00008a00000c7ab9 */ /* 0x000fc40000000a00 */
[----:B------:R-:W-:-:S05]  /*13f00*/  IMAD R0, R3, 0x8, R0 ;  /* 0x0000000803007824 */ /* 0x000fca00078e0200 */
[----:B------:R-:W-:Y:S01]  /*13f10*/  STSM.16.M88.4 [R0], R24 ;  /* 0x0000001800007844 */ /* 0x000fe20000000200 */
[----:B------:R-:W-:Y:S06]  /*13f20*/  BAR.SYNC.DEFER_BLOCKING 0x0 ;  /* 0x0000000000007b1d */ /* 0x000fec0000010000 */
[----:B------:R-:W0:Y:S02]  /*13f30*/  LDS.128 R24, [R11] ;  /* 0x000000000b187984 */ /* 0x000e240000000c00 */
[----:B------:R-:W-:Y:S06]  /*13f40*/  BAR.SYNC.DEFER_BLOCKING 0x0 ;  /* 0x0000000000007b1d */ /* 0x000fec0000010000 */
[----:B------:R-:W-:Y:S02]  /*13f50*/  STSM.16.M88.4 [R0], R100 ;  /* 0x0000006400007844 */ /* 0x000fe40000000200 */
[----:B------:R-:W-:Y:S06]  /*13f60*/  BAR.SYNC.DEFER_BLOCKING 0x0 ;  /* 0x0000000000007b1d */ /* 0x000fec0000010000 */
[----:B0-----:R-:W-:Y:S04]  /*13f70*/  STL.64 [R1+0x20], R24 ;  /* 0x0000201801007387 */ /* 0x001fe80000100a00 */
[----:B------:R-:W-:Y:S04]  /*13f80*/  STL.64 [R1+0x28], R26 ;  /* 0x0000281a01007387 */ /* 0x000fe80000100a00 */
[----:B------:R-:W0:Y:S01]  /*13f90*/  LDS.128 R24, [R11] ;  /* 0x000000000b187984 */ /* 0x000e220000000c00 */
        /* <DEDUP_REMOVED lines=9> */
[----:B0-----:R-:W-:Y:S04]  /*14030*/  STL.64 [R1], R24 ;  /* 0x0000001801007387 */ /* 0x001fe80000100a00 */
[----:B------:R-:W-:Y:S04]  /*14040*/  STL.64 [R1+0x8], R26 ;  /* 0x0000081a01007387 */ /* 0x000fe80000100a00 */
[----:B------:R-:W0:Y:S01]  /*14050*/  LDS.128 R244, [R11] ;  /* 0x000000000bf47984 */ /* 0x000e220000000c00 */
[----:B------:R-:W-:Y:S06]  /*14060*/  BAR.SYNC.DEFER_BLOCKING 0x0 ;  /* 0x0000000000007b1d */ /* 0x000fec0000010000 */
[----:B------:R-:W-:Y:S02]  /*14070*/  STSM.16.M88.4 [R0], R32 ;  /* 0x0000002000007844 */ /* 0x000fe40000000200 */
[----:B------:R-:W-:Y:S06]  /*14080*/  BAR.SYNC.DEFER_BLOCKING 0x0 ;  /* 0x0000000000007b1d */ /* 0x000fec0000010000 */
[----:B0-----:R0:W-:Y:S04]  /*14090*/  STL [R1+0x9f4], R244 ;  /* 0x0009f4f401007387 */ /* 0x0011e80000100800 */
[----:B------:R1:W-:Y:S04]  /*140a0*/  STL [R1+0x9f0], R245 ;  /* 0x0009f0f501007387 */ /* 0x0003e80000100800 */
[----:B------:R2:W-:Y:S04]  /*140b0*/  STL [R1+0x9ec], R246 ;  /* 0x0009ecf601007387 */ /* 0x0005e80000100800 */
[----:B------:R3:W-:Y:S04]  /*140c0*/  STL [R1+0x9e8], R247 ;  /* 0x0009e8f701007387 */ /* 0x0007e80000100800 */
[----:B------:R-:W4:Y:S01]  /*140d0*/  LDS.128 R240, [R11] ;  /* 0x000000000bf07984 */ /* 0x000f220000000c00 */
[----:B------:R-:W-:Y:S06]  /*140e0*/  BAR.SYNC.DEFER_BLOCKING 0x0 ;  /* 0x0000000000007b1d */ /* 0x000fec0000010000 */
[----:B0-----:R-:W4:Y:S04]  /*140f0*/  LDL.LU R244, [R1+0x610] ;  /* 0x0006100001f47983 */ /* 0x001f280000300800 */
[----:B-1----:R-:W4:Y:S04]  /*14100*/  LDL.LU R245, [R1+0x614] ;  /* 0x0006140001f57983 */ /* 0x002f280000300800 */
[----:B--2---:R-:W2:Y:S04]  /*14110*/  LDL.LU R246, [R1+0x618] ;  /* 0x0006180001f67983 */ /* 0x004ea80000300800 */
[----:B---3--:R-:W2:Y:S04]  /*14120*/  LDL.LU R247, [R1+0x61c] ;  /* 0x00061c0001f77983 */ /* 0x008ea80000300800 */
[----:B------:R-:W-:Y:S01]  /*14130*/  STSM.16.M88.4 [R0], R92 ;  /* 0x0000005c00007844 */ /* 0x000fe20000000200 */
[----:B------:R-:W-:Y:S06]  /*14140*/  BAR.SYNC.DEFER_BLOCKING 0x0 ;  /* 0x0000000000007b1d */ /* 0x000fec0000010000 */
[----:B----4-:R0:W-:Y:S04]  /*14150*/  STL [R1+0xa04], R240 ;  /* 0x000a04f001007387 */ /* 0x0101e80000100800 */
[----:B------:R1:W-:Y:S04]  /*14160*/  STL [R1+0xa00], R241 ;  /* 0x000a00f101007387 */ /* 0x0003e80000100800 */
[----:B------:R3:W-:Y:S04]  /*14170*/  STL [R1+0x9fc], R242 ;  /* 0x0009fcf201007387 */ /* 0x0007e80000100800 */
[----:B------:R4:W-:Y:S04]  /*14180*/  STL [R1+0x9f8], R243 ;  /* 0x0009f8f301007387 */ /* 0x0009e80000100800 */
[----:B------:R-:W2:Y:S01]  /*14190*/  LDS.128 R100, [R11] ;  /* 0x000000000b647984 */ /* 0x000ea20000000c00 */
[----:B------:R-:W-:Y:S06]  /*141a0*/  BAR.SYNC.DEFER_BLOCKING 0x0 ;  /* 0x0000000000007b1d */ /* 0x000fec0000010000 */
[----:B0-----:R-:W2:Y:S04]  /*141b0*/  LDL.LU R240, [R1+0x3f0] ;  /* 0x0003f00001f07983 */ /* 0x001ea80000300800 */
[----:B-1----:R-:W2:Y:S04]  /*141c0*/  LDL.LU R241, [R1+0x3f4] ;  /* 0x0003f40001f17983 */ /* 0x002ea80000300800 */
[----:B---3--:R-:W2:Y:S04]  /*141d0*/  LDL.LU R242, [R1+0x3f8] ;  /* 0x0003f80001f27983 */ /* 0x008ea80000300800 */
[----:B----4-:R-:W2:Y:S04]  /*141e0*/  LDL.LU R243, [R1+0x3fc] ;  /* 0x0003fc0001f37983 */ /* 0x010ea80000300800 */
[----:B------:R-:W-:Y:S01]  /*141f0*/  STSM.16.M88.4 [R0], R36 ;  /* 0x0000002400007844 */ /* 0x000fe20000000200 */
[----:B------:R-:W-:Y:S06]  /*14200*/  BAR.SYNC.DEFER_BLOCKING 0x0 ;  /* 0x0000000000007b1d */ /* 0x000fec0000010000 */
[----:B------:R-:W0:Y:S02]  /*14210*/  LDS.128 R92, [R11] ;  /* 0x000000000b5c7984 */ /* 0x000e240000000c00 */
[----:B------:R-:W-:Y:S06]  /*14220*/  BAR.SYNC.DEFER_BLOCKING 0x0 ;  /* 0x0000000000007b1d */ /* 0x000fec0000010000 */
[----:B------:R-:W-:Y:S02]  /*14230*/  STSM.16.M88.4 [R0], R48 ;  /* 0x0000003000007844 */ /* 0x000fe40000000200 */
[----:B------:R-:W-:Y:S06]  /*14240*/  BAR.SYNC.DEFER_BLOCKING 0x0 ;  /* 0x0000000000007b1d */ /* 0x000fec0000010000 */
[----:B------:R-:W1:Y:S02]  /*14250*/  LDS.128 R96, [R11] ;  /* 0x000000000b607984 */ /* 0x000e640000000c00 */
[----:B------:R-:W-:Y:S06]  /*14260*/  BAR.SYNC.DEFER_BLOCKING 0x0 ;  /* 0x0000000000007b1d */ /* 0x000fec0000010000 */
[----:B------:R-:W-:Y:S02]  /*14270*/  STSM.16.M88.4 [R0], R40 ;  /* 0x0000002800007844 */ /* 0x000fe40000000200 */
[----:B------:R-:W-:Y:S06]  /*14280*/  BAR.SYNC.DEFER_BLOCKING 0x0 ;  /* 0x0000000000007b1d */ /* 0x000fec0000010000 */
[----:B------:R-:W3:Y:S02]  /*14290*/  LDS.128 R48, [R11] ;  /* 0x000000000b307984 */ /* 0x000ee40000000c00 */
[----:B------:R-:W-:Y:S06]  /*142a0*/  BAR.SYNC.DEFER_BLOCKING 0x0 ;  /* 0x0000000000007b1d */ /* 0x000fec0000010000 */
[----:B------:R-:W-:Y:S02]  /*142b0*/  STSM.16.M88.4 [R0], R52 ;  /* 0x0000003400007844 */ /* 0x000fe40000000200 */
[----:B------:R-:W-:Y:S06]  /*142c0*/  BAR.SYNC.DEFER_BLOCKING 0x0 ;  /* 0x0000000000007b1d */ /* 0x000fec0000010000 */
[----:B------:R-:W4:Y:S02]  /*142d0*/  LDS.128 R52, [R11] ;  /* 0x000000000b347984 */ /* 0x000f240000000c00 */
        /* <DEDUP_REMOVED lines=177> */
[----:B------:R0:W-:Y:S02]  /*14df0*/  STSM.16.M88.4 [R0], R224 ;  /* 0x000000e000007844 */ /* 0x0001e40000000200 */
[----:B------:R-:W-:Y:S06]  /*14e00*/  BAR.SYNC.DEFER_BLOCKING 0x0 ;  /* 0x0000000000007b1d */ /* 0x000fec0000010000 */
[----:B0-----:R-:W3:Y:S04]  /*14e10*/  LDL.LU R224, [R1+0x1e0] ;  /* 0x0001e00001e07983 */ /* 0x001ee80000300800 */
[----:B------:R-:W3:Y:S04]  /*14e20*/  LDL.LU R225, [R1+0x1e4] ;  /* 0x0001e40001e17983 */ /* 0x000ee80000300800 */
[----:B------:R-:W3:Y:S04]  /*14e30*/  LDL.LU R226, [R1+0x1e8] ;  /* 0x0001e80001e27983 */ /* 0x000ee80000300800 */
[----:B------:R-:W3:Y:S04]  /*14e40*/  LDL.LU R227, [R1+0x1ec] ;  /* 0x0001ec0001e37983 */ /* 0x000ee80000300800 */
[----:B------:R-:W0:Y:S01]  /*14e50*/  LDS.128 R204, [R11] ;  /* 0x000000000bcc7984 */ /* 0x000e220000000c00 */
[----:B------:R-:W-:Y:S06]  /*14e60*/  BAR.SYNC.DEFER_BLOCKING 0x0 ;  /* 0x0000000000007b1d */ /* 0x000fec0000010000 */
[----:B------:R1:W-:Y:S02]  /*14e70*/  STSM.16.M88.4 [R0], R228 ;  /* 0x000000e400007844 */ /* 0x0003e40000000200 */
[----:B------:R-:W-:Y:S06]  /*14e80*/  BAR.SYNC.DEFER_BLOCKING 0x0 ;  /* 0x0000000000007b1d */ /* 0x000fec0000010000 */
[----:B-1----:R-:W2:Y:S04]  /*14e90*/  LDL.LU R228, [R1+0x1f0] ;  /* 0x0001f00001e47983 */ /* 0x002ea80000300800 */
[----:B------:R-:W2:Y:S04]  /*14ea0*/  LDL.LU R229, [R1+0x1f4] ;  /* 0x0001f40001e57983 */ /* 0x000ea80000300800 */
[----:B------:R-:W2:Y:S04]  /*14eb0*/  LDL.LU R230, [R1+0x1f8] ;  /* 0x0001f80001e67983 */ /* 0x000ea80000300800 */
[----:B------:R-:W2:Y:S04]  /*14ec0*/  LDL.LU R231, [R1+0x1fc] ;  /* 0x0001fc0001e77983 */ /* 0x000ea80000300800 */
[----:B------:R-:W1:Y:S01]  /*14ed0*/  LDS.128 R208, [R11] ;  /* 0x000000000bd07984 */ /* 0x000e620000000c00 */
[----:B------:R-:W-:Y:S06]  /*14ee0*/  BAR.SYNC.DEFER_BLOCKING 0x0 ;  /* 0x0000000000007b1d */ /* 0x000fec0000010000 */
[----:B------:R-:W-:Y:S02]  /*14ef0*/  STSM.16.M88.4 [R0], R232 ;  /* 0x000000e800007844 */ /* 0x000fe40000000200 */
[----:B------:R-:W-:Y:S06]  /*14f00*/  BAR.SYNC.DEFER_BLOCKING 0x0 ;  /* 0x0000000000007b1d */ /* 0x000fec0000010000 */
[----:B------:R-:W1:Y:S02]  /*14f10*/  LDS.128 R212, [R11] ;  /* 0x000000000bd47984 */ /* 0x000e640000000c00 */
[----:B------:R-:W-:Y:S06]  /*14f20*/  BAR.SYNC.DEFER_BLOCKING 0x0 ;  /* 0x0000000000007b1d */ /* 0x000fec0000010000 */
[----:B------:R4:W-:Y:S02]  /*14f30*/  STSM.16.M88.4 [R0], R236 ;  /* 0x000000ec00007844 */ /* 0x0009e40000000200 */
[----:B------:R-:W-:Y:S06]  /*14f40*/  BAR.SYNC.DEFER_BLOCKING 0x0 ;  /* 0x0000000000007b1d */ /* 0x000fec0000010000 */
[----:B----4-:R-:W4:Y:S04]  /*14f50*/  LDL.LU R236, [R1+0x600] ;  /* 0x0006000001ec7983 */ /* 0x010f280000300800 */
[----:B------:R-:W4:Y:S04]  /*14f60*/  LDL.LU R237, [R1+0x604] ;  /* 0x0006040001ed7983 */ /* 0x000f280000300800 */
[----:B------:R-:W4:Y:S04]  /*14f70*/  LDL.LU R238, [R1+0x608] ;  /* 0x0006080001ee7983 */ /* 0x000f280000300800 */
[----:B------:R-:W1:Y:S01]  /*14f80*/  LDS.128 R216, [R11] ;  /* 0x000000000bd87984 */ /* 0x000e620000000c00 */
[----:B------:R-:W-:Y:S06]  /*14f90*/  BAR.SYNC.DEFER_BLOCKING 0x0 ;  /* 0x0000000000007b1d */ /* 0x000fec0000010000 */
[----:B------:R-:W4:Y:S04]  /*14fa0*/  LDL.LU R239, [R1+0x60c] ;  /* 0x00060c0001ef7983 */ /* 0x000f280000300800 */
[----:B------:R0:W-:Y:S01]  /*14fb0*/  STSM.16.M88.4 [R0], R248 ;  /* 0x000000f800007844 */ /* 0x0001e20000000200 */
[----:B------:R-:W-:Y:S08]  /*14fc0*/  BAR.SYNC.DEFER_BLOCKING 0x0 ;  /* 0x0000000000007b1d */ /* 0x000ff00000010000 */
[----:B0-----:R-:W0:Y:S01]  /*14fd0*/  LDC R250, c[0x0][0x244] ;  /* 0x00009100fffa7b82 */ /* 0x001e220000000800 */
[----:B------:R-:W1:Y:S07]  /*14fe0*/  LDS.128 R220, [R11] ;  /* 0x000000000bdc7984 */ /* 0x000e6e0000000c00 */
[----:B------:R-:W-:Y:S06]  /*14ff0*/  BAR.SYNC.DEFER_BLOCKING 0x0 ;  /* 0x0000000000007b1d */ /* 0x000fec0000010000 */
[----:B---3--:R-:W-:Y:S02]  /*15000*/  STSM.16.M88.4 [R0], R224 ;  /* 0x000000e000007844 */ /* 0x008fe40000000200 */
[----:B------:R-:W-:Y:S06]  /*15010*/  BAR.SYNC.DEFER_BLOCKING 0x0 ;  /* 0x0000000000007b1d */ /* 0x000fec0000010000 */
[----:B------:R-:W3:Y:S02]  /*15020*/  LDS.128 R224, [R11] ;  /* 0x000000000be07984 */ /* 0x000ee40000000c00 */
[----:B------:R-:W-:Y:S06]  /*15030*/  BAR.SYNC.DEFER_BLOCKING 0x0 ;  /* 0x0000000000007b1d */ /* 0x000fec0000010000 */
[----:B--2---:R-:W-:Y:S02]  /*15040*/  STSM.16.M88.4 [R0], R228 ;  /* 0x000000e400007844 */ /* 0x004fe40000000200 */
[----:B------:R-:W-:Y:S06]  /*15050*/  BAR.SYNC.DEFER_BLOCKING 0x0 ;  /* 0x0000000000007b1d */ /* 0x000fec0000010000 */
[----:B------:R-:W2:Y:S02]  /*15060*/  LDS.128 R228, [R11] ;  /* 0x000000000be47984 */ /* 0x000ea40000000c00 */
[----:B------:R-:W-:Y:S06]  /*15070*/  BAR.SYNC.DEFER_BLOCKING 0x0 ;  /* 0x0000000000007b1d */ /* 0x000fec0000010000 */
[----:B------:R1:W-:Y:S02]  /*15080*/  STSM.16.M88.4 [R0], R240 ;  /* 0x000000f000007844 */ /* 0x0003e40000000200 */
[----:B------:R-:W-:Y:S06]  /*15090*/  BAR.SYNC.DEFER_BLOCKING 0x0 ;  /* 0x0000000000007b1d */ /* 0x000fec0000010000 */
[----:B-1----:R-:W3:Y:S04]  /*150a0*/  LDL.LU R241, [R1+0x20] ;  /* 0x0000200001f17983 */ /* 0x002ee80000300800 */
[----:B------:R-:W2:Y:S01]  /*150b0*/  LDL.LU R240, [R1+0x10] ;  /* 0x0000100001f07983 */ /* 0x000ea20000300800 */
[----:B------:R-:W-:-:S03]  /*150c0*/  ISETP.LT.AND P0, PT, R8, UR29, !P0 ;  /* 0x0000001d08007c0c */ /* 0x000fc6000c701270 */
[----:B------:R-:W2:Y:S04]  /*150d0*/  LDL.LU R242, [R1+0x14] ;  /* 0x0000140001f27983 */ /* 0x000ea80000300800 */
[----:B------:R-:W1:Y:S01]  /*150e0*/  LDS.128 R232, [R11] ;  /* 0x000000000be87984 */ /* 0x000e620000000c00 */
[----:B------:R-:W-:Y:S06]  /*150f0*/  BAR.SYNC.DEFER_BLOCKING 0x0 ;  /* 0x0000000000007b1d */ /* 0x000fec0000010000 */
[----:B------:R-:W2:Y:S04]  /*15100*/  LDL.LU R243, [R1+0x28] ;  /* 0x0000280001f37983 */ /* 0x000ea80000300800 */
[----:B----4-:R-:W-:Y:S01]  /*15110*/  STSM.16.M88.4 [R0], R236 ;  /* 0x000000ec00007844 */ /* 0x010fe20000000200 */
[----:B------:R-:W-:Y:S06]  /*15120*/  BAR.SYNC.DEFER_BLOCKING 0x0 ;  /* 0x0000000000007b1d */ /* 0x000fec0000010000 */
[----:B------:R-:W4:Y:S02]  /*15130*/  LDS.128 R236, [R11] ;  /* 0x000000000bec7984 */ /* 0x000f240000000c00 */
[----:B------:R-:W-:Y:S06]  /*15140*/  BAR.SYNC.DEFER_BLOCKING 0x0 ;  /* 0x0000000000007b1d */ /* 0x000fec0000010000 */
[----:B------:R0:W-:Y:S02]  /*15150*/  STSM.16.M88.4 [R0], R244 ;  /* 0x000000f400007844 */ /* 0x0001e40000000200 */
[----:B0-----:R-:W-:Y:S01]  /*15160*/  IMAD R0, R9, UR4, RZ ;  /* 0x0000000409007c24 */ /* 0x001fe2000f8e02ff */
[----:B------:R-:W-:Y:S01]  /*15170*/  ULDC.64 UR4, c[0x0][0x220] ;  /* 0x0000880000047ab9 */ /* 0x000fe20000000a00 */
[----:B------:R-:W4:Y:S01]  /*15180*/  LDL.LU R244, [R1+0x18] ;  /* 0x0000180001f47983 */ /* 0x000f220000300800 */
[----:B------:R-:W-:Y:S02]  /*15190*/  BAR.SYNC.DEFER_BLOCKING 0x0 ;  /* 0x0000000000007b1d */ /* 0x000fe40000010000 */
[----:B------:R-:W-:Y:S01]  /*151a0*/  LEA R2, P1, R0, UR4, 0x1 ;  /* 0x0000000400027c11 */ /* 0x000fe2000f8208ff */
[----:B------:R-:W-:-:S03]  /*151b0*/  IMAD R250, R250, 0x80, R0 ;  /* 0x00000080fafa7824 */ /* 0x000fc600078e0200 */
[----:B------:R-:W-:Y:S01]  /*151c0*/  LEA.HI.X.SX32 R3, R0, UR5, 0x1, P1 ;  /* 0x0000000500037c11 */ /* 0x000fe200088f0eff */
[----:B------:R-:W-:Y:S02]  /*151d0*/  ULDC UR4, c[0x0][0x248] ;  /* 0x0000920000047ab9 */ /* 0x000fe40000000800 */
[----:B------:R-:W-:Y:S01]  /*151e0*/  IMAD R0, R8, UR4, RZ ;  /* 0x0000000408007c24 */ /* 0x000fe2000f8e02ff */
[----:B------:R-:W4:Y:S01]  /*151f0*/  LDL.LU R245, [R1+0x2c] ;  /* 0x00002c0001f57983 */ /* 0x000f220000300800 */
[----:B------:R-:W-:Y:S02]  /*15200*/  ULDC.64 UR4, c[0x0][0x228] ;  /* 0x00008a0000047ab9 */ /* 0x000fe40000000a00 */
[----:B------:R-:W-:Y:S01]  /*15210*/  IMAD.WIDE R248, R0, 0x2, R2 ;  /* 0x0000000200f87825 */ /* 0x000fe200078e0202 */
[----:B------:R-:W4:Y:S04]  /*15220*/  LDL.LU R246, [R1+0x1c] ;  /* 0x00001c0001f67983 */ /* 0x000f280000300800 */
[----:B------:R-:W4:Y:S04]  /*15230*/  LDL.LU R247, [R1] ;  /* 0x0000000001f77983 */ /* 0x000f280000300800 */
[----:B---3--:R0:W-:Y:S01]  /*15240*/  @P0 STG.E.U16 desc[UR14][R248.64], R241 ;  /* 0x000000f1f8000986 */ /* 0x0081e2000c10150e */
[----:B------:R-:W-:-:S03]  /*15250*/  PRMT R252, R241, 0x7632, R252 ;  /* 0x00007632f1fc7816 */ /* 0x000fc600000000fc */
[----:B0-----:R-:W3:Y:S01]  /*15260*/  LDL.LU R241, [R1+0x24] ;  /* 0x0000240001f17983 */ /* 0x001ee20000300800 */
[----:B------:R-:W-:Y:S01]  /*15270*/  ISETP.GE.AND P0, PT, R8, UR7, PT ;  /* 0x0000000708007c0c */ /* 0x000fe2000bf06270 */
[----:B------:R-:W-:Y:S02]  /*15280*/  ULDC.64 UR6, c[0x0][0x220] ;  /* 0x0000880000067ab9 */ /* 0x000fe40000000a00 */
[----:B------:R-:W-:Y:S02]  /*15290*/  LEA R248, P1, R250, UR6, 0x1 ;  /* 0x00000006faf87c11 */ /* 0x000fe4000f8208ff */
[----:B------:R-:W-:Y:S01]  /*152a0*/  ISETP.LT.AND P0, PT, R10, UR4, !P0 ;  /* 0x000000040a007c0c */ /* 0x000fe2000c701270 */
[----:B------:R-:W-:Y:S01]  /*152b0*/  ULDC UR4, c[0x0][0x22c] ;  /* 0x00008b0000047ab9 */ /* 0x000fe20000000800 */
[----:B------:R-:W-:Y:S01]  /*152c0*/  LEA.HI.X.SX32 R249, R250, UR7, 0x1, P1 ;  /* 0x00000007faf97c11 */ /* 0x000fe200088f0eff */
[----:B------:R-:W-:Y:S02]  /*152d0*/  ULDC.64 UR6, c[0x0][0x228] ;  /* 0x00008a0000067ab9 */ /* 0x000fe40000000a00 */
[----:B------:R-:W-:-:S08]  /*152e0*/  IMAD.WIDE R250, R0, 0x2, R248 ;  /* 0x0000000200fa7825 */ /* 0x000fd000078e02f8 */
[----:B------:R0:W-:Y:S02]  /*152f0*/  @P0 STG.E.U16 desc[UR14][R250.64], R252 ;  /* 0x000000fcfa000986 */ /* 0x0001e4000c10150e */
[----:B0-----:R-:W-:-:S05]  /*15300*/  VIADD R250, R8, 0x1 ;  /* 0x0000000108fa7836 */ /* 0x001fca0000000000 */
[----:B------:R-:W-:Y:S01]  /*15310*/  ISETP.GE.AND P0, PT, R250, UR4, PT ;  /* 0x00000004fa007c0c */ /* 0x000fe2000bf06270 */
[----:B------:R-:W-:-:S03]  /*15320*/  ULDC UR4, c[0x0][0x248] ;  /* 0x0000920000047ab9 */ /* 0x000fc60000000800 */
[----:B------:R-:W-:Y:S01]  /*15330*/  ISETP.LT.AND P1, PT, R9, UR6, !P0 ;  /* 0x0000000609007c0c */ /* 0x000fe2000c721270 */
[----:B------:R-:W-:Y:S01]  /*15340*/  VIADD R0, R0, UR4 ;  /* 0x0000000400007c36 */ /* 0x000fe20008000000 */
[----:B------:R-:W-:Y:S01]  /*15350*/  ISETP.LT.AND P0, PT, R10, UR10, !P0 ;  /* 0x0000000a0a007c0c */ /* 0x000fe2000c701270 */
[----:B------:R-:W-:Y:S01]  /*15360*/  ULDC UR4, c[0x0][0x22c] ;  /* 0x00008b0000047ab9 */ /* 0x000fe20000000800 */
[----:B------:R-:W-:Y:S01]  /*15370*/  ULDC UR6, c[0x0][0x22c] ;  /* 0x00008b0000067ab9 */ /* 0x000fe20000000800 */
[----:B------:R-:W-:Y:S01]  /*15380*/  IMAD.WIDE R250, R0, 0x2, R2 ;  /* 0x0000000200fa7825 */ /* 0x000fe200078e0202 */
[----:B------:R-:W-:-:S07]  /*15390*/  ULDC UR10, c[0x0][0x228] ;  /* 0x00008a00000a7ab9 */ /* 0x000fce0000000800 */
[----:B--2---:R0:W-:Y:S02]  /*153a0*/  @P1 STG.E.U16 desc[UR14][R250.64], R240 ;  /* 0x000000f0fa001986 */ /* 0x0041e4000c10150e */
[----:B0-----:R-:W-:Y:S02]  /*153b0*/  IMAD.MOV.U32 R251, RZ, RZ, R240 ;  /* 0x000000fffffb7224 */ /* 0x001fe400078e00f0 */
[----:B------:R-:W2:Y:S03]  /*153c0*/  LDL.LU R240, [R1+0xa04] ;  /* 0x000a040001f07983 */ /* 0x000ea60000300800 */
[----:B------:R-:W-:Y:S01]  /*153d0*/  PRMT R252, R251, 0x7632, R252 ;  /* 0x00007632fbfc7816 */ /* 0x000fe200000000fc */
[----:B------:R-:W-:-:S05]  /*153e0*/  IMAD.WIDE R250, R0, 0x2, R248 ;  /* 0x0000000200fa7825 */ /* 0x000fca00078e02f8 */
        /* <DEDUP_REMOVED lines=11> */
[----:B---3--:R0:W-:Y:S02]  /*154a0*/  @P1 STG.E.U16 desc[UR14][R250.64], R241 ;  /* 0x000000f1fa001986 */ /* 0x0081e4000c10150e */
[----:B0-----:R-:W-:Y:S02]  /*154b0*/  IMAD.MOV.U32 R251, RZ, RZ, R241 ;  /* 0x000000fffffb7224 */ /* 0x001fe400078e00f1 */
[----:B------:R-:W3:Y:S03]  /*154c0*/  LDL.LU R241, [R1+0xa00] ;  /* 0x000a000001f17983 */ /* 0x000ee60000300800 */
        /* <DEDUP_REMOVED lines=10> */
[----:B------:R-:W-:Y:S01]  /*15570*/  PRMT R252, R242, 0x7632, R252 ;  /* 0x00007632f2fc7816 */ /* 0x000fe200000000fc */
[----:B------:R-:W-:Y:S01]  /*15580*/  IMAD.WIDE R250, R0, 0x2, R2 ;  /* 0x0000000200fa7825 */ /* 0x000fe200078e0202 */
[----:B------:R-:W-:-:S07]  /*15590*/  ULDC UR12, c[0x0][0x228] ;  /* 0x00008a00000c7ab9 */ /* 0x000fce0000000800 */
[----:B------:R0:W-:Y:S02]  /*155a0*/  @P1 STG.E.U16 desc[UR14][R250.64], R242 ;  /* 0x000000f2fa001986 */ /* 0x0001e4000c10150e */
[----:B0-----:R-:W-:Y:S02]  /*155b0*/  IMAD.WIDE R250, R0, 0x2, R248 ;  /* 0x0000000200fa7825 */ /* 0x001fe400078e02f8 */
[----:B------:R-:W3:Y:S04]  /*155c0*/  LDL.LU R242, [R1+0x9fc] ;  /* 0x0009fc0001f27983 */ /* 0x000ee80000300800 */
        /* <DEDUP_REMOVED lines=20> */
[----:B----4-:R-:W-:Y:S01]  /*15710*/  PRMT R252, R244, 0x7632, R252 ;  /* 0x00007632f4fc7816 */ /* 0x010fe200000000fc */
[----:B------:R-:W-:Y:S02]  /*15720*/  ULDC UR4, c[0x0][0x22c] ;  /* 0x00008b0000047ab9 */ /* 0x000fe40000000800 */
[----:B------:R-:W-:-:S08]  /*15730*/  IMAD.WIDE R250, R0, 0x2, R2 ;  /* 0x0000000200fa7825 */ /* 0x000fd000078e0202 */
[----:B------:R0:W-:Y:S04]  /*15740*/  @P1 STG.E.U16 desc[UR14][R250.64], R244 ;  /* 0x000000f4fa001986 */ /* 0x0001e8000c10150e */
[----:B0-----:R-:W4:Y:S01]  /*15750*/  LDL.LU R244, [R1+0x9f4] ;  /* 0x0009f40001f47983 */ /* 0x001f220000300800 */
[----:B------:R-:W-:Y:S01]  /*15760*/  ISETP.LT.AND P0, PT, R10, UR26, !P0 ;  /* 0x0000001a0a007c0c */ /* 0x000fe2000c701270 */
[----:B------:R-:W-:-:S12]  /*15770*/  IMAD.WIDE R250, R0, 0x2, R248 ;  /* 0x0000000200fa7825 */ /* 0x000fd800078e02f8 */
[----:B------:R0:W-:Y:S02]  /*15780*/  @P0 STG.E.U16 desc[UR14][R250.64], R252 ;  /* 0x000000fcfa000986 */ /* 0x0001e4000c10150e */
[----:B0-----:R-:W-:-:S05]  /*15790*/  VIADD R250, R8, 0x6 ;  /* 0x0000000608fa7836 */ /* 0x001fca0000000000 */
[----:B------:R-:W-:Y:S01]  /*157a0*/  ISETP.GE.AND P0, PT, R250, UR4, PT ;  /* 0x00000004fa007c0c */ /* 0x000fe2000bf06270 */
[----:B------:R-:W-:-:S03]  /*157b0*/  ULDC UR4, c[0x0][0x248] ;  /* 0x0000920000047ab9 */ /* 0x000fc60000000800 */
[----:B------:R-:W-:Y:S01]  /*157c0*/  ISETP.LT.AND P1, PT, R9, UR28, !P0 ;  /* 0x0000001c09007c0c */ /* 0x000fe2000c721270 */
[----:B------:R-:W-:Y:S01]  /*157d0*/  VIADD R0, R0, UR4 ;  /* 0x0000000400007c36 */ /* 0x000fe20008000000 */
[----:B------:R-:W-:Y:S02]  /*157e0*/  ULDC UR4, c[0x0][0x228] ;  /* 0x00008a0000047ab9 */ /* 0x000fe40000000800 */
[----:B------:R-:W-:Y:S01]  /*157f0*/  ISETP.LT.AND P0, PT, R10, UR4, !P0 ;  /* 0x000000040a007c0c */ /* 0x000fe2000c701270 */
[----:B------:R-:W-:Y:S01]  /*15800*/  IMAD.WIDE R250, R0, 0x2, R2 ;  /* 0x0000000200fa7825 */ /* 0x000fe200078e0202 */
[----:B------:R-:W-:Y:S01]  /*15810*/  PRMT R252, R245, 0x7632, R252 ;  /* 0x00007632f5fc7816 */ /* 0x000fe200000000fc */
[----:B------:R-:W-:-:S06]  /*15820*/  ULDC UR4, c[0x0][0x22c] ;  /* 0x00008b0000047ab9 */ /* 0x000fcc0000000800 */
[----:B------:R0:W-:Y:S02]  /*15830*/  @P1 STG.E.U16 desc[UR14][R250.64], R245 ;  /* 0x000000f5fa001986 */ /* 0x0001e4000c10150e */
[----:B0-----:R-:W-:Y:S02]  /*15840*/  IMAD.WIDE R250, R0, 0x2, R248 ;  /* 0x0000000200fa7825 */ /* 0x001fe400078e02f8 */
[----:B------:R-:W2:Y:S04]  /*15850*/  LDL.LU R245, [R1+0x9f0] ;  /* 0x0009f00001f57983 */ /* 0x000ea80000300800 */
[----:B------:R0:W-:Y:S02]  /*15860*/  @P0 STG.E.U16 desc[UR14][R250.64], R252 ;  /* 0x000000fcfa000986 */ /* 0x0001e4000c10150e */
[----:B0-----:R-:W-:-:S05]  /*15870*/  VIADD R250, R8, 0x7 ;  /* 0x0000000708fa7836 */ /* 0x001fca0000000000 */
[----:B------:R-:W-:Y:S01]  /*15880*/  ISETP.GE.AND P0, PT, R250, UR4, PT ;  /* 0x00000004fa007c0c */ /* 0x000fe2000bf06270 */
[----:B------:R-:W-:-:S03]  /*15890*/  ULDC UR4, c[0x0][0x228] ;  /* 0x00008a0000047ab9 */ /* 0x000fc60000000800 */
[----:B------:R-:W-:Y:S01]  /*158a0*/  ISETP.LT.AND P1, PT, R9, UR4, !P0 ;  /* 0x0000000409007c0c */ /* 0x000fe2000c721270 */
[----:B------:R-:W-:Y:S02]  /*158b0*/  ULDC UR4, c[0x0][0x248] ;  /* 0x0000920000047ab9 */ /* 0x000fe40000000800 */
[----:B------:R-:W-:Y:S01]  /*158c0*/  VIADD R0, R0, UR4 ;  /* 0x0000000400007c36 */ /* 0x000fe20008000000 */
[----:B------:R-:W-:Y:S02]  /*158d0*/  ULDC UR4, c[0x0][0x228] ;  /* 0x00008a0000047ab9 */ /* 0x000fe40000000800 */
[----:B------:R-:W-:Y:S01]  /*158e0*/  ISETP.LT.AND P0, PT, R10, UR4, !P0 ;  /* 0x000000040a007c0c */ /* 0x000fe2000c701270 */
[----:B------:R-:W-:Y:S01]  /*158f0*/  IMAD.WIDE R250, R0, 0x2, R2 ;  /* 0x0000000200fa7825 */ /* 0x000fe200078e0202 */
[----:B------:R-:W-:Y:S01]  /*15900*/  PRMT R252, R246, 0x7632, R252 ;  /* 0x00007632f6fc7816 */ /* 0x000fe200000000fc */
[----:B------:R-:W-:-:S04]  /*15910*/  ULDC UR4, c[0x0][0x22c] ;  /* 0x00008b0000047ab9 */ /* 0x000fc80000000800 */
        /* <DEDUP_REMOVED lines=28> */
[----:B------:R-:W-:-:S03]  /*15ae0*/  ULDC UR4, c[0x0][0x22c] ;  /* 0x00008b0000047ab9 */ /* 0x000fc60000000800 */
[----:B------:R-:W-:Y:S02]  /*15af0*/  VIADD R252, R8, 0xa ;  /* 0x0000000a08fc7836 */ /* 0x000fe40000000000 */
[----:B----4-:R0:W-:Y:S02]  /*15b00*/  @P1 STG.E.U16 desc[UR14][R250.64], R244 ;  /* 0x000000f4fa001986 */ /* 0x0101e4000c10150e */
[----:B0-----:R-:W-:Y:S01]  /*15b10*/  PRMT R244, R244, 0x7632, R244 ;  /* 0x00007632f4f47816 */ /* 0x001fe200000000f4 */
[----:B------:R-:W-:-:S05]  /*15b20*/  IMAD.WIDE R250, R0, 0x2, R248 ;  /* 0x0000000200fa7825 */ /* 0x000fca00078e02f8 */
[----:B------:R0:W-:Y:S01]  /*15b30*/  @P0 STG.E.U16 desc[UR14][R250.64], R244 ;  /* 0x000000f4fa000986 */ /* 0x0001e2000c10150e */
[----:B------:R-:W-:Y:S01]  /*15b40*/  ISETP.GE.AND P0, PT, R252, UR4, PT ;  /* 0x00000004fc007c0c */ /* 0x000fe2000bf06270 */
[----:B------:R-:W-:Y:S02]  /*15b50*/  ULDC UR4, c[0x0][0x228] ;  /* 0x00008a0000047ab9 */ /* 0x000fe40000000800 */
[----:B------:R-:W4:Y:S01]  /*15b60*/  LDL.LU R252, [R1+0x4] ;  /* 0x0000040001fc7983 */ /* 0x000f220000300800 */
[----:B------:R-:W-:Y:S01]  /*15b70*/  ISETP.LT.AND P1, PT, R9, UR4, !P0 ;  /* 0x0000000409007c0c */ /* 0x000fe2000c721270 */
[----:B------:R-:W-:Y:S02]  /*15b80*/  ULDC UR4, c[0x0][0x248] ;  /* 0x0000920000047ab9 */ /* 0x000fe40000000800 */
[----:B------:R-:W-:Y:S01]  /*15b90*/  VIADD R0, R0, UR4 ;  /* 0x0000000400007c36 */ /* 0x000fe20008000000 */
[----:B------:R-:W-:Y:S02]  /*15ba0*/  ULDC UR4, c[0x0][0x228] ;  /* 0x00008a0000047ab9 */ /* 0x000fe40000000800 */
[----:B------:R-:W-:Y:S01]  /*15bb0*/  ISETP.LT.AND P0, PT, R10, UR4, !P0 ;  /* 0x000000040a007c0c */ /* 0x000fe2000c701270 */
[----:B0-----:R-:W-:Y:S01]  /*15bc0*/  IMAD.WIDE R250, R0, 0x2, R2 ;  /* 0x0000000200fa7825 */ /* 0x001fe200078e0202 */
[----:B------:R-:W-:-:S05]  /*15bd0*/  ULDC UR4, c[0x0][0x22c] ;  /* 0x00008b0000047ab9 */ /* 0x000fca0000000800 */
[----:B----4-:R0:W-:Y:S01]  /*15be0*/  @P1 STG.E.U16 desc[UR14][R250.64], R252 ;  /* 0x000000fcfa001986 */ /* 0x0101e2000c10150e */
[----:B------:R-:W-:Y:S01]  /*15bf0*/  PRMT R244, R252, 0x7632, R244 ;  /* 0x00007632fcf47816 */ /* 0x000fe200000000f4 */
[----:B0-----:R-:W-:-:S04]  /*15c00*/  IMAD.WIDE R250, R0, 0x2, R248 ;  /* 0x0000000200fa7825 */ /* 0x001fc800078e02f8 */
[----:B------:R-:W-:Y:S01]  /*15c10*/  VIADD R252, R8, 0xb ;  /* 0x0000000b08fc7836 */ /* 0x000fe20000000000 */
[----:B------:R0:W-:Y:S04]  /*15c20*/  @P0 STG.E.U16 desc[UR14][R250.64], R244 ;  /* 0x000000f4fa000986 */ /* 0x0001e8000c10150e */
[----:B------:R-:W-:Y:S01]  /*15c30*/  ISETP.GE.AND P0, PT, R252, UR4, PT ;  /* 0x00000004fc007c0c */ /* 0x000fe2000bf06270 */
[----:B------:R-:W-:-:S03]  /*15c40*/  ULDC UR4, c[0x0][0x228] ;  /* 0x00008a0000047ab9 */ /* 0x000fc60000000800 */
[----:B------:R-:W-:Y:S01]  /*15c50*/  ISETP.LT.AND P1, PT, R9, UR4, !P0 ;  /* 0x0000000409007c0c */ /* 0x000fe2000c721270 */
[----:B------:R-:W-:Y:S02]  /*15c60*/  ULDC UR4, c[0x0][0x248] ;  /* 0x0000920000047ab9 */ /* 0x000fe40000000800 */
[----:B------:R-:W-:Y:S01]  /*15c70*/  VIADD R0, R0, UR4 ;  /* 0x0000000400007c36 */ /* 0x000fe20008000000 */
[----:B------:R-:W-:-:S03]  /*15c80*/  ULDC UR4, c[0x0][0x228] ;  /* 0x00008a0000047ab9 */ /* 0x000fc60000000800 */
[----:B0-----:R-:W-:-:S06]  /*15c90*/  IMAD.WIDE R250, R0, 0x2, R2 ;  /* 0x0000000200fa7825 */ /* 0x001fcc00078e0202 */
[----:B--2---:R0:W-:Y:S04]  /*15ca0*/  @P1 STG.E.U16 desc[UR14][R250.64], R245 ;  /* 0x000000f5fa001986 */ /* 0x0041e8000c10150e */
[----:B0-----:R-:W2:Y:S01]  /*15cb0*/  LDL.LU R251, [R1+0x8] ;  /* 0x0000080001fb7983 */ /* 0x001ea20000300800 */
[----:B------:R-:W-:Y:S01]  /*15cc0*/  ISETP.LT.AND P0, PT, R10, UR4, !P0 ;  /* 0x000000040a007c0c */ /* 0x000fe2000c701270 */
[----:B------:R-:W-:Y:S01]  /*15cd0*/  VIADD R252, R8, 0xc ;  /* 0x0000000c08fc7836 */ /* 0x000fe20000000000 */
[----:B------:R-:W-:Y:S01]  /*15ce0*/  PRMT R250, R245, 0x7632, R250 ;  /* 0x00007632f5fa7816 */ /* 0x000fe200000000fa */
[----:B------:R-:W-:Y:S01]  /*15cf0*/  IMAD.WIDE R244, R0, 0x2, R248 ;  /* 0x0000000200f47825 */ /* 0x000fe200078e02f8 */
[----:B------:R-:W-:-:S09]  /*15d00*/  ULDC UR4, c[0x0][0x22c] ;  /* 0x00008b0000047ab9 */ /* 0x000fd20000000800 */
[----:B------:R0:W-:Y:S01]  /*15d10*/  @P0 STG.E.U16 desc[UR14][R244.64], R250 ;  /* 0x000000faf4000986 */ /* 0x0001e2000c10150e */
[----:B------:R-:W-:Y:S01]  /*15d20*/  ISETP.GE.AND P0, PT, R252, UR4, PT ;  /* 0x00000004fc007c0c */ /* 0x000fe2000bf06270 */
[----:B------:R-:W-:-:S03]  /*15d30*/  ULDC UR4, c[0x0][0x228] ;  /* 0x00008a0000047ab9 */ /* 0x000fc60000000800 */
[----:B------:R-:W-:Y:S01]  /*15d40*/  ISETP.LT.AND P1, PT, R9, UR4, !P0 ;  /* 0x0000000409007c0c */ /* 0x000fe2000c721270 */
[----:B------:R-:W-:Y:S02]  /*15d50*/  ULDC UR4, c[0x0][0x248] ;  /* 0x0000920000047ab9 */ /* 0x000fe40000000800 */
[----:B------:R-:W-:Y:S01]  /*15d60*/  VIADD R0, R0, UR4 ;  /* 0x0000000400007c36 */ /* 0x000fe20008000000 */
[----:B------:R-:W-:Y:S02]  /*15d70*/  ULDC UR4, c[0x0][0x228] ;  /* 0x00008a0000047ab9 */ /* 0x000fe40000000800 */
[----:B------:R-:W-:Y:S01]  /*15d80*/  ISETP.LT.AND P0, PT, R10, UR4, !P0 ;  /* 0x000000040a007c0c */ /* 0x000fe2000c701270 */
[----:B0-----:R-:W-:Y:S01]  /*15d90*/  IMAD.WIDE R244, R0, 0x2, R2 ;  /* 0x0000000200f47825 */ /* 0x001fe200078e0202 */
[----:B------:R-:W-:-:S03]  /*15da0*/  ULDC UR4, c[0x0][0x22c] ;  /* 0x00008b0000047ab9 */ /* 0x000fc60000000800 */
[----:B------:R-:W-:Y:S02]  /*15db0*/  VIADD R250, R8, 0xd ;  /* 0x0000000d08fa7836 */ /* 0x000fe40000000000 */
[----:B--2---:R0:W-:Y:S01]  /*15dc0*/  @P1 STG.E.U16 desc[UR14][R244.64], R251 ;  /* 0x000000fbf4001986 */ /* 0x0041e2000c10150e */
[----:B------:R-:W-:Y:S01]  /*15dd0*/  PRMT R252, R251, 0x7632, R252 ;  /* 0x00007632fbfc7816 */ /* 0x000fe200000000fc */
[----:B0-----:R-:W-:-:S05]  /*15de0*/  IMAD.WIDE R244, R0, 0x2, R248 ;  /* 0x0000000200f47825 */ /* 0x001fca00078e02f8 */
[----:B------:R0:W-:Y:S04]  /*15df0*/  @P0 STG.E.U16 desc[UR14][R244.64], R252 ;  /* 0x000000fcf4000986 */ /* 0x0001e8000c10150e */
[----:B0-----:R-:W2:Y:S01]  /*15e00*/  LDL.LU R252, [R1+0xc] ;  /* 0x00000c0001fc7983 */ /* 0x001ea20000300800 */
        /* <DEDUP_REMOVED lines=8> */
[----:B---3--:R-:W-:Y:S01]  /*15e90*/  PRMT R250, R246, 0x7632, R250 ;  /* 0x00007632f6fa7816 */ /* 0x008fe200000000fa */
[----:B------:R-:W-:Y:S02]  /*15ea0*/  ULDC UR4, c[0x0][0x22c] ;  /* 0x00008b0000047ab9 */ /* 0x000fe40000000800 */
[----:B------:R-:W-:-:S02]  /*15eb0*/  VIADD R0, R8, 0xe ;  /* 0x0000000e08007836 */ /* 0x000fc40000000000 */
[----:B------:R0:W-:Y:S02]  /*15ec0*/  @P1 STG.E.U16 desc[UR14][R244.64], R246 ;  /* 0x000000f6f4001986 */ /* 0x0001e4000c10150e */
[----:B0-----:R-:W-:-:S05]  /*15ed0*/  IMAD.WIDE R244, R251, 0x2, R248 ;  /* 0x00000002fbf47825 */ /* 0x001fca00078e02f8 */
        /* <DEDUP_REMOVED lines=24> */
[----:B------:R-:W-:Y:S02]  /*16060*/  IMAD.WIDE R250, R246, 0x2, R248 ;  /* 0x00000002f6fa7825 */ /* 0x000fe400078e02f8 */
[----:B------:R0:W-:Y:S02]  /*16070*/  @P1 STG.E.U16 desc[UR14][R244.64], R247 ;  /* 0x000000f7f4001986 */ /* 0x0001e4000c10150e */
[----:B------:R-:W-:Y:S01]  /*16080*/  VIADD R0, R8, 0x10 ;  /* 0x0000001008007836 */ /* 0x000fe20000000000 */
[----:B0-----:R-:W-:-:S05]  /*16090*/  PRMT R245, R247, 0x7632, R245 ;  /* 0x00007632f7f57816 */ /* 0x001fca00000000f5 */
        /* <DEDUP_REMOVED lines=22> */
[C---:B0-----:R-:W-:Y:S01]  /*16200*/  IMAD.WIDE R244, R251.reuse, 0x2, R2 ;  /* 0x00000002fbf47825 */ /* 0x041fe200078e0202 */
[----:B------:R-:W-:Y:S01]  /*16210*/  PRMT R240, R100, 0x7632, R240 ;  /* 0x0000763264f07816 */ /* 0x000fe200000000f0 */
[----:B------:R-:W-:Y:S02]  /*16220*/  ULDC UR4, c[0x0][0x22c] ;  /* 0x00008b0000047ab9 */ /* 0x000fe40000000800 */
[----:B------:R-:W-:-:S04]  /*16230*/  IMAD.WIDE R246, R251, 0x2, R248 ;  /* 0x00000002fbf67825 */ /* 0x000fc800078e02f8 */
[----:B------:R-:W-:Y:S01]  /*16240*/  VIADD R0, R8, 0x12 ;  /* 0x0000001208007836 */ /* 0x000fe20000000000 */
[----:B------:R0:W-:Y:S04]  /*16250*/  @P1 STG.E.U16 desc[UR14][R244.64], R100 ;  /* 0x00000064f4001986 */ /* 0x0001e8000c10150e */
        /* <DEDUP_REMOVED lines=9> */
[----:B------:R-:W-:Y:S01]  /*162f0*/  PRMT R100, R241, 0x7632, R100 ;  /* 0x00007632f1647816 */ /* 0x000fe20000000064 */
[----:B------:R-:W-:Y:S02]  /*16300*/  ULDC UR4, c[0x0][0x22c] ;  /* 0x00008b0000047ab9 */ /* 0x000fe40000000800 */
[----:B--2---:R-:W-:-:S04]  /*16310*/  IMAD.WIDE R246, R251, 0x2, R248 ;  /* 0x00000002fbf67825 */ /* 0x004fc800078e02f8 */
        /* <DEDUP_REMOVED lines=11> */
[----:B--2---:R-:W-:Y:S01]  /*163d0*/  PRMT R100, R101, 0x7632, R100 ;  /* 0x0000763265647816 */ /* 0x004fe20000000064 */
        /* <DEDUP_REMOVED lines=10> */
[----:B------:R-:W-:Y:S01]  /*16480*/  ULDC UR4, c[0x0][0x228] ;  /* 0x00008a0000047ab9 */ /* 0x000fe20000000800 */
[----:B------:R-:W-:Y:S01]  /*16490*/  VIADD R0, R8, 0x15 ;  /* 0x0000001508007836 */ /* 0x000fe20000000000 */
[----:B------:R-:W-:Y:S01]  /*164a0*/  ISETP.LT.AND P1, PT, R10, UR4, !P0 ;  /* 0x000000040a007c0c */ /* 0x000fe2000c721270 */
[C---:B0-----:R-:W-:Y:S01]  /*164b0*/  IMAD.WIDE R240, R251.reuse, 0x2, R2 ;  /* 0x00000002fbf07825 */ /* 0x041fe200078e0202 */
[----:B------:R-:W-:Y:S02]  /*164c0*/  ULDC UR4, c[0x0][0x22c] ;  /* 0x00008b0000047ab9 */ /* 0x000fe40000000800 */
[----:B------:R-:W-:Y:S01]  /*164d0*/  ISETP.GE.AND P0, PT, R0, UR4, PT ;  /* 0x0000000400007c0c */ /* 0x000fe2000bf06270 */
[----:B------:R-:W-:Y:S01]  /*164e0*/  ULDC UR4, c[0x0][0x228] ;  /* 0x00008a0000047ab9 */ /* 0x000fe20000000800 */
[----:B--2---:R-:W-:Y:S01]  /*164f0*/  IMAD.WIDE R100, R251, 0x2, R248 ;  /* 0x00000002fb647825 */ /* 0x004fe200078e02f8 */
[----:B------:R0:W-:Y:S01]  /*16500*/  @P2 STG.E.U16 desc[UR14][R240.64], R242 ;  /* 0x000000f2f0002986 */ /* 0x0001e2000c10150e */
[----:B------:R-:W-:Y:S01]  /*16510*/  ISETP.LT.AND P2, PT, R9, UR4, !P0 ;  /* 0x0000000409007c0c */ /* 0x000fe2000c741270 */
[----:B------:R-:W-:Y:S01]  /*16520*/  ULDC UR4, c[0x0][0x248] ;  /* 0x0000920000047ab9 */ /* 0x000fe20000000800 */
[----:B------:R-:W-:-:S02]  /*16530*/  VIADD R0, R8, 0x16 ;  /* 0x0000001608007836 */ /* 0x000fc40000000000 */
[----:B------:R-:W-:Y:S01]  /*16540*/  VIADD R251, R251, UR4 ;  /* 0x00000004fbfb7c36 */ /* 0x000fe20008000000 */
[----:B------:R-:W-:Y:S01]  /*16550*/  ULDC UR4, c[0x0][0x228] ;  /* 0x00008a0000047ab9 */ /* 0x000fe20000000800 */
[----:B0-----:R-:W-:-:S05]  /*16560*/  PRMT R241, R242, 0x7632, R241 ;  /* 0x00007632f2f17816 */ /* 0x001fca00000000f1 */
[----:B------:R0:W-:Y:S01]  /*16570*/  @P1 STG.E.U16 desc[UR14][R100.64], R241 ;  /* 0x000000f164001986 */ /* 0x0001e2000c10150e */
[----:B------:R-:W-:Y:S01]  /*16580*/  ISETP.LT.AND P1, PT, R10, UR4, !P0 ;  /* 0x000000040a007c0c */ /* 0x000fe2000c721270 */
[----:B------:R-:W-:Y:S02]  /*16590*/  ULDC UR4, c[0x0][0x22c] ;  /* 0x00008b0000047ab9 */ /* 0x000fe40000000800 */
[----:B------:R-:W-:Y:S01]  /*165a0*/  ISETP.GE.AND P0, PT, R0, UR4, PT ;  /* 0x0000000400007c0c */ /* 0x000fe2000bf06270 */
[----:B------:R-:W-:Y:S01]  /*165b0*/  ULDC UR4, c[0x0][0x228] ;  /* 0x00008a0000047ab9 */ /* 0x000fe20000000800 */
[----:B------:R-:W-:Y:S02]  /*165c0*/  VIADD R0, R8, 0x18 ;  /* 0x0000001808007836 */ /* 0x000fe40000000000 */
[----:B0-----:R-:W-:Y:S01]  /*165d0*/  IMAD.WIDE R240, R251, 0x2, R2 ;  /* 0x00000002fbf07825 */ /* 0x001fe200078e0202 */
[----:B------:R-:W-:Y:S02]  /*165e0*/  PRMT R101, R102, 0x7632, R101 ;  /* 0x0000763266657816 */ /* 0x000fe40000000065 */
[----:B------:R-:W-:Y:S01]  /*165f0*/  ISETP.LT.AND P6, PT, R9, UR4, !P0 ;  /* 0x0000000409007c0c */ /* 0x000fe2000c7c1270 */
[----:B------:R-:W-:Y:S01]  /*16600*/  ULDC UR4, c[0x0][0x248] ;  /* 0x0000920000047ab9 */ /* 0x000fe20000000800 */
[----:B------:R0:W-:Y:S01]  /*16610*/  @P2 STG.E.U16 desc[UR14][R240.64], R102 ;  /* 0x00000066f0002986 */ /* 0x0001e2000c10150e */
[----:B------:R-:W-:Y:S01]  /*16620*/  IMAD.WIDE R244, R251, 0x2, R248 ;  /* 0x00000002fbf47825 */ /* 0x000fe200078e02f8 */
[----:B------:R-:W-:Y:S01]  /*16630*/  ISETP.GE.AND P4, PT, R0, UR6, PT ;  /* 0x0000000600007c0c */ /* 0x000fe2000bf86270 */
[----:B------:R-:W-:-:S02]  /*16640*/  ULDC UR6, c[0x0][0x22c] ;  /* 0x00008b0000067ab9 */ /* 0x000fc40000000800 */
[----:B------:R-:W-:Y:S01]  /*16650*/  VIADD R251, R251, UR4 ;  /* 0x00000004fbfb7c36 */ /* 0x000fe20008000000 */
[----:B------:R-:W-:Y:S01]  /*16660*/  ULDC UR4, c[0x0][0x22c] ;  /* 0x00008b0000047ab9 */ /* 0x000fe20000000800 */
[C---:B------:R-:W-:Y:S02]  /*16670*/  VIADD R0, R8.reuse, 0x19 ;  /* 0x0000001908007836 */ /* 0x040fe40000000000 */
[----:B0-----:R-:W-:Y:S01]  /*16680*/  VIADD R102, R8, 0x17 ;  /* 0x0000001708667836 */ /* 0x001fe20000000000 */
[----:B------:R0:W-:Y:S01]  /*16690*/  @P1 STG.E.U16 desc[UR14][R244.64], R101 ;  /* 0x00000065f4001986 */ /* 0x0001e2000c10150e */
[----:B------:R-:W-:Y:S01]  /*166a0*/  ISETP.LT.AND P2, PT, R10, UR8, !P0 ;  /* 0x000000080a007c0c */ /* 0x000fe2000c741270 */
[----:B------:R-:W-:Y:S02]  /*166b0*/  IMAD.WIDE R240, R251, 0x2, R248 ;  /* 0x00000002fbf07825 */ /* 0x000fe400078e02f8 */
[----:B------:R-:W-:Y:S01]  /*166c0*/  ISETP.GE.AND P5, PT, R102, UR4, PT ;  /* 0x0000000466007c0c */ /* 0x000fe2000bfa6270 */
[----:B------:R-:W-:Y:S01]  /*166d0*/  ULDC UR4, c[0x0][0x228] ;  /* 0x00008a0000047ab9 */ /* 0x000fe20000000800 */
[----:B------:R-:W-:Y:S01]  /*166e0*/  ISETP.GE.AND P1, PT, R0, UR6, PT ;  /* 0x0000000600007c0c */ /* 0x000fe2000bf26270 */
[----:B------:R-:W-:Y:S01]  /*166f0*/  ULDC UR6, c[0x0][0x228] ;  /* 0x00008a0000067ab9 */ /* 0x000fe20000000800 */
[----:B------:R-:W-:Y:S01]  /*16700*/  ISETP.LT.AND P0, PT, R9, UR4, !P5 ;  /* 0x0000000409007c0c */ /* 0x000fe2000ef01270 */
[----:B------:R-:W-:Y:S01]  /*16710*/  ULDC UR4, c[0x0][0x248] ;  /* 0x0000920000047ab9 */ /* 0x000fe20000000800 */
[----:B------:R-:W-:Y:S01]  /*16720*/  ULDC UR8, c[0x0][0x228] ;  /* 0x00008a0000087ab9 */ /* 0x000fe20000000800 */
[----:B0-----:R-:W-:Y:S01]  /*16730*/  IMAD.WIDE R100, R251, 0x2, R2 ;  /* 0x00000002fb647825 */ /* 0x001fe200078e0202 */
[----:B------:R-:W-:Y:S01]  /*16740*/  ISETP.LT.AND P5, PT, R10, UR6, !P5 ;  /* 0x000000060a007c0c */ /* 0x000fe2000efa1270 */
[----:B------:R-:W-:-:S02]  /*16750*/  ULDC UR6, c[0x0][0x22c] ;  /* 0x00008b0000067ab9 */ /* 0x000fc40000000800 */
[----:B------:R-:W-:Y:S01]  /*16760*/  VIADD R251, R251, UR4 ;  /* 0x00000004fbfb7c36 */ /* 0x000fe20008000000 */
[----:B------:R0:W-:Y:S01]  /*16770*/  @P6 STG.E.U16 desc[UR14][R100.64], R243 ;  /* 0x000000f364006986 */ /* 0x0001e2000c10150e */
[----:B------:R-:W-:Y:S01]  /*16780*/  ISETP.LT.AND P6, PT, R9, UR8, !P4 ;  /* 0x0000000809007c0c */ /* 0x000fe2000e7c1270 */
[----:B------:R-:W-:Y:S01]  /*16790*/  ULDC UR4, c[0x0][0x248] ;  /* 0x0000920000047ab9 */ /* 0x000fe20000000800 */
[----:B------:R-:W-:Y:S01]  /*167a0*/  PRMT R102, R243, 0x7632, R102 ;  /* 0x00007632f3667816 */ /* 0x000fe20000000066 */
[----:B------:R-:W-:Y:S01]  /*167b0*/  VIADD R245, R251, UR4 ;  /* 0x00000004fbf57c36 */ /* 0x000fe20008000000 */
[----:B------:R-:W-:Y:S01]  /*167c0*/  PRMT R244, R103, 0x7632, R244 ;  /* 0x0000763267f47816 */ /* 0x000fe200000000f4 */
[----:B------:R-:W-:Y:S01]  /*167d0*/  VIADD R0, R8, 0x1b ;  /* 0x0000001b08007836 */ /* 0x000fe20000000000 */
[----:B------:R-:W-:Y:S01]  /*167e0*/  ULDC UR8, c[0x0][0x228] ;  /* 0x00008a0000087ab9 */ /* 0x000fe20000000800 */
[----:B------:R2:W-:Y:S01]  /*167f0*/  @P2 STG.E.U16 desc[UR14][R240.64], R102 ;  /* 0x00000066f0002986 */ /* 0x0005e2000c10150e */
[----:B------:R-:W-:Y:S01]  /*16800*/  ULDC UR4, c[0x0][0x22c] ;  /* 0x00008b0000047ab9 */ /* 0x000fe20000000800 */
[----:B0-----:R-:W-:-:S04]  /*16810*/  IMAD.WIDE R242, R251, 0x2, R2 ;  /* 0x00000002fbf27825 */ /* 0x001fc800078e0202 */
[----:B------:R-:W-:Y:S01]  /*16820*/  IMAD.WIDE R100, R251, 0x2, R248 ;  /* 0x00000002fb647825 */ /* 0x000fe200078e02f8 */
[----:B------:R0:W-:Y:S01]  /*16830*/  @P0 STG.E.U16 desc[UR14][R242.64], R103 ;  /* 0x00000067f2000986 */ /* 0x0001e2000c10150e */
[----:B------:R-:W-:Y:S01]  /*16840*/  ISETP.GE.AND P0, PT, R0, UR6, PT ;  /* 0x0000000600007c0c */ /* 0x000fe2000bf06270 */
[----:B------:R-:W-:Y:S01]  /*16850*/  ULDC UR6, c[0x0][0x228] ;  /* 0x00008a0000067ab9 */ /* 0x000fe20000000800 */
[----:B--2---:R-:W-:Y:S01]  /*16860*/  IMAD.WIDE R240, R245, 0x2, R2 ;  /* 0x00000002f5f07825 */ /* 0x004fe200078e0202 */
[----:B------:R2:W-:Y:S01]  /*16870*/  @P5 STG.E.U16 desc[UR14][R100.64], R244 ;  /* 0x000000f464005986 */ /* 0x0005e2000c10150e */
[----:B------:R-:W-:Y:S01]  /*16880*/  ISETP.LT.AND P4, PT, R10, UR6, !P4 ;  /* 0x000000060a007c0c */ /* 0x000fe2000e781270 */
[----:B------:R-:W-:Y:S01]  /*16890*/  ULDC UR6, c[0x0][0x22c] ;  /* 0x00008b0000067ab9 */ /* 0x000fe20000000800 */
[C---:B------:R-:W-:Y:S01]  /*168a0*/  VIADD R102, R8.reuse, 0x1a ;  /* 0x0000001a08667836 */ /* 0x040fe20000000000 */
[----:B------:R3:W-:Y:S01]  /*168b0*/  @P6 STG.E.U16 desc[UR14][R240.64], R92 ;  /* 0x0000005cf0006986 */ /* 0x0007e2000c10150e */
[----:B------:R-:W-:Y:S01]  /*168c0*/  ISETP.LT.AND P6, PT, R9, UR8, !P1 ;  /* 0x0000000809007c0c */ /* 0x000fe2000cfc1270 */
[----:B------:R-:W-:-:S02]  /*168d0*/  VIADD R0, R8, 0x1c ;  /* 0x0000001c08007836 */ /* 0x000fc40000000000 */
[----:B------:R-:W-:Y:S01]  /*168e0*/  ISETP.GE.AND P2, PT, R102, UR4, PT ;  /* 0x0000000466007c0c */ /* 0x000fe2000bf46270 */
[----:B------:R-:W-:Y:S01]  /*168f0*/  ULDC UR4, c[0x0][0x248] ;  /* 0x0000920000047ab9 */ /* 0x000fe20000000800 */
[----:B0-----:R-:W-:Y:S01]  /*16900*/  PRMT R242, R92, 0x7632, R242 ;  /* 0x000076325cf27816 */ /* 0x001fe200000000f2 */
[C---:B------:R-:W-:Y:S01]  /*16910*/  VIADD R243, R245.reuse, UR4 ;  /* 0x00000004f5f37c36 */ /* 0x040fe20008000000 */
[----:B------:R-:W-:Y:S01]  /*16920*/  ISETP.LT.AND P1, PT, R10, UR10, !P1 ;  /* 0x0000000a0a007c0c */ /* 0x000fe2000cf21270 */
[----:B------:R-:W-:Y:S01]  /*16930*/  IMAD.WIDE R102, R245, 0x2, R248 ;  /* 0x00000002f5667825 */ /* 0x000fe200078e02f8 */
[----:B------:R-:W-:Y:S01]  /*16940*/  ULDC UR4, c[0x0][0x22c] ;  /* 0x00008b0000047ab9 */ /* 0x000fe20000000800 */
[----:B------:R-:W-:Y:S02]  /*16950*/  ULDC UR8, c[0x0][0x228] ;  /* 0x00008a0000087ab9 */ /* 0x000fe40000000800 */
[----:B--2---:R-:W-:Y:S01]  /*16960*/  IMAD.WIDE R100, R243, 0x2, R2 ;  /* 0x00000002f3647825 */ /* 0x004fe200078e0202 */
[----:B------:R-:W-:Y:S01]  /*16970*/  ISETP.GE.AND P5, PT, R0, UR4, PT ;  /* 0x0000000400007c0c */ /* 0x000fe2000bfa6270 */
[----:B------:R0:W-:Y:S01]  /*16980*/  @P4 STG.E.U16 desc[UR14][R102.64], R242 ;  /* 0x000000f266004986 */ /* 0x0001e2000c10150e */
[----:B------:R-:W-:Y:S01]  /*16990*/  ULDC UR10, c[0x0][0x228] ;  /* 0x00008a00000a7ab9 */ /* 0x000fe20000000800 */
[----:B------:R-:W-:Y:S01]  /*169a0*/  ULDC UR4, c[0x0][0x248] ;  /* 0x0000920000047ab9 */ /* 0x000fe20000000800 */
[----:B------:R-:W-:Y:S01]  /*169b0*/  ISETP.LT.AND P4, PT, R9, UR8, !P2 ;  /* 0x0000000809007c0c */ /* 0x000fe2000d781270 */
[----:B------:R2:W-:Y:S01]  /*169c0*/  @P6 STG.E.U16 desc[UR14][R100.64], R96 ;  /* 0x0000006064006986 */ /* 0x0005e2000c10150e */
[----:B------:R-:W-:Y:S01]  /*169d0*/  ISETP.LT.AND P2, PT, R10, UR10, !P2 ;  /* 0x0000000a0a007c0c */ /* 0x000fe2000d741270 */
[----:B---3--:R-:W-:Y:S01]  /*169e0*/  IMAD.WIDE R240, R243, 0x2, R248 ;  /* 0x00000002f3f07825 */ /* 0x008fe200078e02f8 */
[----:B------:R-:W-:Y:S01]  /*169f0*/  ISETP.LT.AND P6, PT, R9, UR12, !P0 ;  /* 0x0000000c09007c0c */ /* 0x000fe2000c7c1270 */
[----:B------:R-:W-:Y:S01]  /*16a00*/  ULDC UR8, c[0x0][0x228] ;  /* 0x00008a0000087ab9 */ /* 0x000fe20000000800 */
[----:B------:R-:W-:Y:S01]  /*16a10*/  PRMT R92, R96, 0x7632, R92 ;  /* 0x00007632605c7816 */ /* 0x000fe2000000005c */
[----:B------:R-:W-:Y:S01]  /*16a20*/  VIADD R0, R8, 0x1d ;  /* 0x0000001d08007836 */ /* 0x000fe20000000000 */
[----:B------:R-:W-:Y:S01]  /*16a30*/  ULDC UR10, c[0x0][0x228] ;  /* 0x00008a00000a7ab9 */ /* 0x000fe20000000800 */
[----:B0-----:R-:W-:Y:S01]  /*16a40*/  VIADD R103, R243, UR4 ;  /* 0x00000004f3677c36 */ /* 0x001fe20008000000 */
[----:B------:R-:W-:Y:S01]  /*16a50*/  ULDC UR4, c[0x0][0x248] ;  /* 0x0000920000047ab9 */ /* 0x000fe20000000800 */
[----:B------:R0:W-:Y:S01]  /*16a60*/  @P1 STG.E.U16 desc[UR14][R240.64], R92 ;  /* 0x0000005cf0001986 */ /* 0x0001e2000c10150e */
[----:B------:R-:W-:Y:S01]  /*16a70*/  ULDC UR12, c[0x0][0x228] ;  /* 0x00008a00000c7ab9 */ /* 0x000fe20000000800 */
[----:B------:R-:W-:-:S02]  /*16a80*/  VIADD R243, R103, UR4 ;  /* 0x0000000467f37c36 */ /* 0x000fc40008000000 */
[C---:B--2---:R-:W-:Y:S01]  /*16a90*/  IMAD.WIDE R100, R103.reuse, 0x2, R2 ;  /* 0x0000000267647825 */ /* 0x044fe200078e0202 */
[----:B------:R-:W-:Y:S01]  /*16aa0*/  ISETP.GE.AND P1, PT, R0, UR6, PT ;  /* 0x0000000600007c0c */ /* 0x000fe2000bf26270 */
[----:B------:R-:W-:Y:S01]  /*16ab0*/  ULDC UR4, c[0x0][0x22c] ;  /* 0x00008b0000047ab9 */ /* 0x000fe20000000800 */
[----:B------:R-:W-:Y:S01]  /*16ac0*/  ISETP.LT.AND P0, PT, R10, UR8, !P0 ;  /* 0x000000080a007c0c */ /* 0x000fe2000c701270 */
[----:B------:R-:W-:Y:S01]  /*16ad0*/  IMAD.WIDE R102, R103, 0x2, R248 ;  /* 0x0000000267667825 */ /* 0x000fe200078e02f8 */
[----:B0-----:R-:W-:-:S03]  /*16ae0*/  PRMT R92, R93, 0x7632, R92 ;  /* 0x000076325d5c7816 */ /* 0x001fc6000000005c */
[----:B------:R-:W-:Y:S01]  /*16af0*/  IMAD.WIDE R240, R243, 0x2, R2 ;  /* 0x00000002f3f07825 */ /* 0x000fe200078e0202 */
[----:B------:R-:W-:Y:S01]  /*16b00*/  @P4 STG.E.U16 desc[UR14][R100.64], R93 ;  /* 0x0000005d64004986 */ /* 0x000fe2000c10150e */
[----:B------:R-:W-:Y:S01]  /*16b10*/  ULDC UR6, c[0x0][0x22c] ;  /* 0x00008b0000067ab9 */ /* 0x000fe20000000800 */
[----:B------:R-:W-:Y:S01]  /*16b20*/  ULDC UR8, c[0x0][0x228] ;  /* 0x00008a0000087ab9 */ /* 0x000fe20000000800 */
[----:B------:R-:W-:Y:S01]  /*16b30*/  VIADD R0, R8, 0x1e ;  /* 0x0000001e08007836 */ /* 0x000fe20000000000 */
[----:B------:R0:W-:Y:S04]  /*16b40*/  @P2 STG.E.U16 desc[UR14][R102.64], R92 ;  /* 0x0000005c66002986 */ /* 0x0001e8000c10150e */
[----:B------:R2:W-:Y:S01]  /*16b50*/  @P6 STG.E.U16 desc[UR14][R240.64], R97 ;  /* 0x00000061f0006986 */ /* 0x0005e2000c10150e */
[----:B------:R-:W-:Y:S01]  /*16b60*/  ISETP.GE.AND P4, PT, R0, UR4, PT ;  /* 0x0000000400007c0c */ /* 0x000fe2000bf86270 */
[----:B------:R-:W-:Y:S01]  /*16b70*/  VIADD R0, R8, 0x1f ;  /* 0x0000001f08007836 */ /* 0x000fe20000000000 */
[----:B------:R-:W-:Y:S01]  /*16b80*/  ISETP.LT.AND P6, PT, R9, UR10, !P5 ;  /* 0x0000000a09007c0c */ /* 0x000fe2000efc1270 */
[----:B------:R-:W-:Y:S01]  /*16b90*/  ULDC UR4, c[0x0][0x248] ;  /* 0x0000920000047ab9 */ /* 0x000fe20000000800 */
[----:B------:R-:W-:Y:S01]  /*16ba0*/  ISETP.LT.AND P5, PT, R10, UR12, !P5 ;  /* 0x0000000c0a007c0c */ /* 0x000fe2000efa1270 */
[----:B------:R-:W-:Y:S01]  /*16bb0*/  ULDC UR10, c[0x0][0x228] ;  /* 0x00008a00000a7ab9 */ /* 0x000fe20000000800 */
[----:B------:R-:W-:Y:S01]  /*16bc0*/  ISETP.GE.AND P2, PT, R0, UR6, PT ;  /* 0x0000000600007c0c */ /* 0x000fe2000bf46270 */
[----:B0-----:R-:W-:Y:S01]  /*16bd0*/  VIADD R103, R243, UR4 ;  /* 0x00000004f3677c36 */ /* 0x001fe20008000000 */
[----:B------:R-:W-:Y:S01]  /*16be0*/  PRMT R0, R97, 0x7632, R0 ;  /* 0x0000763261007816 */ /* 0x000fe20000000000 */
[----:B------:R-:W-:Y:S01]  /*16bf0*/  IMAD.WIDE R92, R243, 0x2, R248 ;  /* 0x00000002f35c7825 */ /* 0x000fe200078e02f8 */
[----:B------:R-:W-:Y:S01]  /*16c00*/  PRMT R102, R94, 0x7632, R102 ;  /* 0x000076325e667816 */ /* 0x000fe20000000066 */
[----:B------:R-:W-:Y:S01]  /*16c10*/  ULDC UR4, c[0x0][0x22c] ;  /* 0x00008b0000047ab9 */ /* 0x000fe20000000800 */
[----:B------:R-:W-:Y:S01]  /*16c20*/  ULDC UR12, c[0x0][0x228] ;  /* 0x00008a00000c7ab9 */ /* 0x000fe20000000800 */
[----:B--2---:R-:W-:Y:S01]  /*16c30*/  IMAD.WIDE R96, R103, 0x2, R2 ;  /* 0x0000000267607825 */ /* 0x004fe200078e0202 */
[----:B------:R0:W-:Y:S01]  /*16c40*/  @P0 STG.E.U16 desc[UR14][R92.64], R0 ;  /* 0x000000005c000986 */ /* 0x0001e2000c10150e */
[----:B------:R-:W-:-:S02]  /*16c50*/  ULDC UR6, c[0x0][0x248] ;  /* 0x0000920000067ab9 */ /* 0x000fc40000000800 */
[----:B------:R-:W-:Y:S02]  /*16c60*/  VIADD R240, R8, 0x20 ;  /* 0x0000002008f07836 */ /* 0x000fe40000000000 */
[----:B------:R-:W-:Y:S01]  /*16c70*/  IMAD.WIDE R100, R103, 0x2, R248 ;  /* 0x0000000267647825 */ /* 0x000fe200078e02f8 */
[----:B------:R2:W-:Y:S02]  /*16c80*/  @P6 STG.E.U16 desc[UR14][R96.64], R94 ;  /* 0x0000005e60006986 */ /* 0x0005e4000c10150e */
[----:B------:R-:W-:Y:S01]  /*16c90*/  ISETP.GE.AND P0, PT, R240, UR4, PT ;  /* 0x00000004f0007c0c */ /* 0x000fe2000bf06270 */
[----:B------:R-:W-:Y:S01]  /*16ca0*/  ULDC UR4, c[0x0][0x248] ;  /* 0x0000920000047ab9 */ /* 0x000fe20000000800 */
[----:B------:R3:W-:Y:S01]  /*16cb0*/  @P5 STG.E.U16 desc[UR14][R100.64], R102 ;  /* 0x0000006664005986 */ /* 0x0007e2000c10150e */
[----:B------:R-:W-:Y:S01]  /*16cc0*/  ISETP.LT.AND P5, PT, R9, UR8, !P1 ;  /* 0x0000000809007c0c */ /* 0x000fe2000cfa1270 */
[----:B------:R-:W-:Y:S01]  /*16cd0*/  VIADD R103, R103, UR4 ;  /* 0x0000000467677c36 */ /* 0x000fe20008000000 */
[----:B------:R-:W-:Y:S01]  /*16ce0*/  ISETP.LT.AND P1, PT, R10, UR10, !P1 ;  /* 0x0000000a0a007c0c */ /* 0x000fe2000cf21270 */
[----:B0-----:R-:W-:Y:S01]  /*16cf0*/  VIADD R0, R8, 0x21 ;  /* 0x0000002108007836 */ /* 0x001fe20000000000 */
[----:B------:R-:W-:Y:S01]  /*16d00*/  ISETP.LT.AND P6, PT, R9, UR12, !P4 ;  /* 0x0000000c09007c0c */ /* 0x000fe2000e7c1270 */
[C---:B------:R-:W-:Y:S01]  /*16d10*/  VIADD R241, R103.reuse, UR6 ;  /* 0x0000000667f17c36 */ /* 0x040fe20008000000 */
[----:B------:R-:W-:Y:S01]  /*16d20*/  ISETP.LT.AND P4, PT, R10, UR16, !P4 ;  /* 0x000000100a007c0c */ /* 0x000fe2000e781270 */
[----:B------:R-:W-:Y:S01]  /*16d30*/  IMAD.WIDE R92, R103, 0x2, R2 ;  /* 0x00000002675c7825 */ /* 0x000fe200078e0202 */
[----:B--2---:R-:W-:Y:S01]  /*16d40*/  PRMT R94, R98, 0x7632, R94 ;  /* 0x00007632625e7816 */ /* 0x004fe2000000005e */
[----:B------:R-:W-:Y:S01]  /*16d50*/  ULDC UR4, c[0x0][0x22c] ;  /* 0x00008b0000047ab9 */ /* 0x000fe20000000800 */
[----:B------:R-:W-:Y:S01]  /*16d60*/  PRMT R240, R95, 0x7632, R240 ;  /* 0x000076325ff07816 */ /* 0x000fe200000000f0 */
[----:B------:R-:W-:Y:S01]  /*16d70*/  IMAD.WIDE R96, R103, 0x2, R248 ;  /* 0x0000000267607825 */ /* 0x000fe200078e02f8 */
[----:B------:R-:W-:Y:S01]  /*16d80*/  ULDC UR8, c[0x0][0x228] ;  /* 0x00008a0000087ab9 */ /* 0x000fe20000000800 */
[----:B------:R-:W-:Y:S01]  /*16d90*/  ULDC UR10, c[0x0][0x228] ;  /* 0x00008a00000a7ab9 */ /* 0x000fe20000000800 */
[----:B------:R-:W-:Y:S01]  /*16da0*/  ULDC UR12, c[0x0][0x228] ;  /* 0x00008a00000c7ab9 */ /* 0x000fe20000000800 */
[C---:B---3--:R-:W-:Y:S01]  /*16db0*/  IMAD.WIDE R100, R241.reuse, 0x2, R2 ;  /* 0x00000002f1647825 */ /* 0x048fe200078e0202 */
[----:B------:R0:W-:Y:S01]  /*16dc0*/  @P5 STG.E.U16 desc[UR14][R92.64], R98 ;  /* 0x000000625c005986 */ /* 0x0001e2000c10150e */
[----:B------:R-:W-:Y:S01]  /*16dd0*/  ULDC UR6, c[0x0][0x22c] ;  /* 0x00008b0000067ab9 */ /* 0x000fe20000000800 */
[----:B------:R-:W-:Y:S01]  /*16de0*/  ULDC UR16, c[0x0][0x228] ;  /* 0x00008a0000107ab9 */ /* 0x000fe20000000800 */
[----:B------:R-:W-:Y:S01]  /*16df0*/  IMAD.WIDE R102, R241, 0x2, R248 ;  /* 0x00000002f1667825 */ /* 0x000fe200078e02f8 */
[----:B------:R-:W-:Y:S01]  /*16e00*/  @P1 STG.E.U16 desc[UR14][R96.64], R94 ;  /* 0x0000005e60001986 */ /* 0x000fe2000c10150e */
[----:B------:R-:W-:Y:S01]  /*16e10*/  ISETP.GE.AND P5, PT, R0, UR4, PT ;  /* 0x0000000400007c0c */ /* 0x000fe2000bfa6270 */
[----:B------:R-:W-:-:S02]  /*16e20*/  ULDC UR4, c[0x0][0x248] ;  /* 0x0000920000047ab9 */ /* 0x000fc40000000800 */
[----:B------:R2:W-:Y:S01]  /*16e30*/  @P6 STG.E.U16 desc[UR14][R100.64], R95 ;  /* 0x0000005f64006986 */ /* 0x0005e2000c10150e */
[----:B------:R-:W-:Y:S01]  /*16e40*/  VIADD R241, R241, UR4 ;  /* 0x00000004f1f17c36 */ /* 0x000fe20008000000 */
[C---:B------:R-:W-:Y:S01]  /*16e50*/  ISETP.LT.AND P6, PT, R9.reuse, UR12, !P0 ;  /* 0x0000000c09007c0c */ /* 0x040fe2000c7c1270 */
[----:B------:R-:W-:Y:S01]  /*16e60*/  ULDC UR4, c[0x0][0x248] ;  /* 0x0000920000047ab9 */ /* 0x000fe20000000800 */
[----:B------:R-:W-:Y:S01]  /*16e70*/  @P4 STG.E.U16 desc[UR14][R102.64], R240 ;  /* 0x000000f066004986 */ /* 0x000fe2000c10150e */
[----:B------:R-:W-:Y:S01]  /*16e80*/  ISETP.LT.AND P4, PT, R9, UR8, !P2 ;  /* 0x0000000809007c0c */ /* 0x000fe2000d781270 */
[----:B------:R-:W-:Y:S01]  /*16e90*/  VIADD R0, R8, 0x22 ;  /* 0x0000002208007836 */ /* 0x000fe20000000000 */
[----:B------:R-:W-:Y:S01]  /*16ea0*/  ISETP.LT.AND P2, PT, R10, UR10, !P2 ;  /* 0x0000000a0a007c0c */ /* 0x000fe2000d741270 */
[----:B0-----:R-:W-:Y:S01]  /*16eb0*/  IMAD.WIDE R92, R241, 0x2, R2 ;  /* 0x00000002f15c7825 */ /* 0x001fe200078e0202 */
[----:B------:R-:W-:Y:S01]  /*16ec0*/  PRMT R98, R99, 0x7632, R98 ;  /* 0x0000763263627816 */ /* 0x000fe20000000062 */
[----:B------:R-:W-:Y:S01]  /*16ed0*/  ULDC UR8, c[0x0][0x228] ;  /* 0x00008a0000087ab9 */ /* 0x000fe20000000800 */
[----:B------:R-:W-:Y:S01]  /*16ee0*/  ULDC UR12, c[0x0][0x228] ;  /* 0x00008a00000c7ab9 */ /* 0x000fe20000000800 */
[----:B--2---:R-:W-:-:S02]  /*16ef0*/  VIADD R101, R241, UR4 ;  /* 0x00000004f1657c36 */ /* 0x004fc40008000000 */
[----:B------:R-:W-:Y:S01]  /*16f00*/  IMAD.WIDE R94, R241, 0x2, R248 ;  /* 0x00000002f15e7825 */ /* 0x000fe200078e02f8 */
[----:B------:R-:W-:Y:S01]  /*16f10*/  ISETP.GE.AND P1, PT, R0, UR6, PT ;  /* 0x0000000600007c0c */ /* 0x000fe2000bf26270 */
[----:B------:R-:W-:Y:S01]  /*16f20*/  ULDC UR10, c[0x0][0x228] ;  /* 0x00008a00000a7ab9 */ /* 0x000fe20000000800 */
[----:B------:R-:W-:Y:S01]  /*16f30*/  ULDC UR4, c[0x0][0x22c] ;  /* 0x00008b0000047ab9 */ /* 0x000fe20000000800 */
[----:B------:R-:W-:Y:S01]  /*16f40*/  IMAD.WIDE R96, R101, 0x2, R2 ;  /* 0x0000000265607825 */ /* 0x000fe200078e0202 */
[----:B------:R0:W-:Y:S01]  /*16f50*/  @P4 STG.E.U16 desc[UR14][R92.64], R99 ;  /* 0x000000635c004986 */ /* 0x0001e2000c10150e */
[----:B------:R-:W-:Y:S01]  /*16f60*/  ISETP.LT.AND P0, PT, R10, UR8, !P0 ;  /* 0x000000080a007c0c */ /* 0x000fe2000c701270 */
[----:B------:R-:W-:Y:S01]  /*16f70*/  ULDC UR6, c[0x0][0x22c] ;  /* 0x00008b0000067ab9 */ /* 0x000fe20000000800 */
[----:B------:R-:W-:Y:S01]  /*16f80*/  VIADD R0, R8, 0x23 ;  /* 0x0000002308007836 */ /* 0x000fe20000000000 */
[----:B------:R-:W-:Y:S01]  /*16f90*/  @P2 STG.E.U16 desc[UR14][R94.64], R98 ;  /* 0x000000625e002986 */ /* 0x000fe2000c10150e */
[----:B------:R-:W-:-:S03]  /*16fa0*/  ULDC UR8, c[0x0][0x228] ;  /* 0x00008a0000087ab9 */ /* 0x000fc60000000800 */
[----:B------:R2:W-:Y:S01]  /*16fb0*/  @P6 STG.E.U16 desc[UR14][R96.64], R48 ;  /* 0x0000003060006986 */ /* 0x0005e2000c10150e */
[----:B------:R-:W-:Y:S01]  /*16fc0*/  ISETP.LT.AND P6, PT, R9, UR10, !P5 ;  /* 0x0000000a09007c0c */ /* 0x000fe2000efc1270 */
[----:B------:R-:W-:Y:S01]  /*16fd0*/  ULDC UR10, c[0x0][0x228] ;  /* 0x00008a00000a7ab9 */ /* 0x000fe20000000800 */
[----:B------:R-:W-:Y:S01]  /*16fe0*/  ISETP.GE.AND P4, PT, R0, UR4, PT ;  /* 0x0000000400007c0c */ /* 0x000fe2000bf86270 */
[----:B------:R-:W-:Y:S01]  /*16ff0*/  ULDC UR4, c[0x0][0x248] ;  /* 0x0000920000047ab9 */ /* 0x000fe20000000800 */
[----:B------:R-:W-:Y:S01]  /*17000*/  ISETP.LT.AND P5, PT, R10, UR12, !P5 ;  /* 0x0000000c0a007c0c */ /* 0x000fe2000efa1270 */
[----:B------:R-:W-:Y:S01]  /*17010*/  VIADD R0, R8, 0x24 ;  /* 0x0000002408007836 */ /* 0x000fe20000000000 */
[----:B------:R-:W-:Y:S01]  /*17020*/  ULDC UR12, c[0x0][0x228] ;  /* 0x00008a00000c7ab9 */ /* 0x000fe20000000800 */
[C---:B0-----:R-:W-:Y:S01]  /*17030*/  VIADD R99, R101.reuse, UR4 ;  /* 0x0000000465637c36 */ /* 0x041fe20008000000 */
[----:B------:R-:W-:Y:S01]  /*17040*/  ULDC UR4, c[0x0][0x22c] ;  /* 0x00008b0000047ab9 */ /* 0x000fe20000000800 */
[----:B------:R-:W-:Y:S01]  /*17050*/  IMAD.WIDE R92, R101, 0x2, R248 ;  /* 0x00000002655c7825 */ /* 0x000fe200078e02f8 */
[----:B------:R-:W-:Y:S01]  /*17060*/  ISETP.GE.AND P2, PT, R0, UR6, PT ;  /* 0x0000000600007c0c */ /* 0x000fe2000bf46270 */
[----:B------:R-:W-:Y:S01]  /*17070*/  ULDC UR6, c[0x0][0x248] ;  /* 0x0000920000067ab9 */ /* 0x000fe20000000800 */
[----:B--2---:R-:W-:Y:S01]  /*17080*/  PRMT R48, R48, 0x7632, R48 ;  /* 0x0000763230307816 */ /* 0x004fe20000000030 */
[----:B------:R-:W-:Y:S01]  /*17090*/  IMAD.WIDE R94, R99, 0x2, R2 ;  /* 0x00000002635e7825 */ /* 0x000fe200078e0202 */
[----:B------:R-:W-:-:S03]  /*170a0*/  PRMT R0, R52, 0x7632, R0 ;  /* 0x0000763234007816 */ /* 0x000fc60000000000 */
[----:B------:R-:W-:Y:S02]  /*170b0*/  VIADD R98, R8, 0x25 ;  /* 0x0000002508627836 */ /* 0x000fe40000000000 */
[C---:B------:R-:W-:Y:S01]  /*170c0*/  IMAD.WIDE R96, R99.reuse, 0x2, R248 ;  /* 0x0000000263607825 */ /* 0x040fe200078e02f8 */
[----:B------:R0:W-:Y:S02]  /*170d0*/  @P0 STG.E.U16 desc[UR14][R92.64], R48 ;  /* 0x000000305c000986 */ /* 0x0001e4000c10150e */
[----:B------:R-:W-:Y:S01]  /*170e0*/  ISETP.GE.AND P0, PT, R98, UR4, PT ;  /* 0x0000000462007c0c */ /* 0x000fe2000bf06270 */
[----:B------:R-:W-:Y:S01]  /*170f0*/  ULDC UR4, c[0x0][0x248] ;  /* 0x0000920000047ab9 */ /* 0x000fe20000000800 */
[----:B------:R2:W-:Y:S01]  /*17100*/  @P6 STG.E.U16 desc[UR14][R94.64], R52 ;  /* 0x000000345e006986 */ /* 0x0005e2000c10150e */
[----:B------:R-:W-:Y:S01]  /*17110*/  VIADD R99, R99, UR4 ;  /* 0x0000000463637c36 */ /* 0x000fe20008000000 */
[C---:B------:R-:W-:Y:S01]  /*17120*/  ISETP.LT.AND P6, PT, R9.reuse, UR12, !P4 ;  /* 0x0000000c09007c0c */ /* 0x040fe2000e7c1270 */
[----:B------:R-:W-:Y:S01]  /*17130*/  ULDC UR4, c[0x0][0x22c] ;  /* 0x00008b0000047ab9 */ /* 0x000fe20000000800 */
[----:B------:R3:W-:Y:S01]  /*17140*/  @P5 STG.E.U16 desc[UR14][R96.64], R0 ;  /* 0x0000000060005986 */ /* 0x0007e2000c10150e */
[----:B------:R-:W-:Y:S01]  /*17150*/  ISETP.LT.AND P5, PT, R9, UR8, !P1 ;  /* 0x0000000809007c0c */ /* 0x000fe2000cfa1270 */
[C---:B------:R-:W-:Y:S01]  /*17160*/  VIADD R101, R99.reuse, UR6 ;  /* 0x0000000663657c36 */ /* 0x040fe20008000000 */
[C---:B------:R-:W-:Y:S01]  /*17170*/  ISETP.LT.AND P1, PT, R10.reuse, UR10, !P1 ;  /* 0x0000000a0a007c0c */ /* 0x040fe2000cf21270 */
[----:B0-----:R-:W-:Y:S01]  /*17180*/  IMAD.WIDE R92, R99, 0x2, R2 ;  /* 0x00000002635c7825 */ /* 0x001fe200078e0202 */
[----:B------:R-:W-:Y:S01]  /*17190*/  ISETP.LT.AND P4, PT, R10, UR16, !P4 ;  /* 0x000000100a007c0c */ /* 0x000fe2000e781270 */
[----:B------:R-:W-:Y:S01]  /*171a0*/  ULDC UR8, c[0x0][0x228] ;  /* 0x00008a0000087ab9 */ /* 0x000fe20000000800 */
[----:B------:R-:W-:Y:S01]  /*171b0*/  PRMT R48, R49, 0x7632, R48 ;  /* 0x0000763231307816 */ /* 0x000fe20000000030 */
[----:B--2---:R-:W-:Y:S01]  /*171c0*/  IMAD.WIDE R94, R99, 0x2, R248 ;  /* 0x00000002635e7825 */ /* 0x004fe200078e02f8 */
[----:B------:R-:W-:Y:S01]  /*171d0*/  PRMT R52, R53, 0x7632, R52 ;  /* 0x0000763235347816 */ /* 0x000fe20000000034 */
[----:B------:R-:W-:Y:S01]  /*171e0*/  ULDC UR10, c[0x0][0x228] ;  /* 0x00008a00000a7ab9 */ /* 0x000fe20000000800 */
[----:B------:R-:W-:Y:S01]  /*171f0*/  ULDC UR12, c[0x0][0x228] ;  /* 0x00008a00000c7ab9 */ /* 0x000fe20000000800 */
[----:B---3--:R-:W-:Y:S01]  /*17200*/  IMAD.WIDE R96, R101, 0x2, R2 ;  /* 0x0000000265607825 */ /* 0x008fe200078e0202 */
[----:B------:R-:W-:Y:S01]  /*17210*/  ULDC UR6, c[0x0][0x22c] ;  /* 0x00008b0000067ab9 */ /* 0x000fe20000000800 */
[----:B------:R-:W-:Y:S01]  /*17220*/  @P5 STG.E.U16 desc[UR14][R92.64], R49 ;  /* 0x000000315c005986 */ /* 0x000fe2000c10150e */
[----:B------:R-:W-:Y:S01]  /*17230*/  ULDC UR16, c[0x0][0x228] ;  /* 0x00008a0000107ab9 */ /* 0x000fe20000000800 */
[----:B------:R-:W-:-:S02]  /*17240*/  VIADD R0, R8, 0x26 ;  /* 0x0000002608007836 */ /* 0x000fc40000000000 */
[C---:B------:R-:W-:Y:S01]  /*17250*/  IMAD.WIDE R98, R101.reuse, 0x2, R248 ;  /* 0x0000000265627825 */ /* 0x040fe200078e02f8 */
[----:B------:R0:W-:Y:S02]  /*17260*/  @P1 STG.E.U16 desc[UR14][R94.64], R48 ;  /* 0x000000305e001986 */ /* 0x0001e4000c10150e */
[----:B------:R-:W-:Y:S01]  /*17270*/  ISETP.GE.AND P5, PT, R0, UR4, PT ;  /* 0x0000000400007c0c */ /* 0x000fe2000bfa6270 */
[----:B------:R-:W-:Y:S01]  /*17280*/  ULDC UR4, c[0x0][0x248] ;  /* 0x0000920000047ab9 */ /* 0x000fe20000000800 */
[----:B------:R-:W-:Y:S01]  /*17290*/  @P6 STG.E.U16 desc[UR14][R96.64], R53 ;  /* 0x0000003560006986 */ /* 0x000fe2000c10150e */
[----:B------:R-:W-:Y:S01]  /*172a0*/  VIADD R101, R101, UR4 ;  /* 0x0000000465657c36 */ /* 0x000fe20008000000 */
[C---:B------:R-:W-:Y:S01]  /*172b0*/  ISETP.LT.AND P6, PT, R9.reuse, UR12, !P0 ;  /* 0x0000000c09007c0c */ /* 0x040fe2000c7c1270 */
[----:B------:R-:W-:Y:S01]  /*172c0*/  ULDC UR4, c[0x0][0x248] ;  /* 0x0000920000047ab9 */ /* 0x000fe20000000800 */
[----:B------:R2:W-:Y:S01]  /*172d0*/  @P4 STG.E.U16 desc[UR14][R98.64], R52 ;  /* 0x0000003462004986 */ /* 0x0005e2000c10150e */
[----:B------:R-:W-:Y:S01]  /*172e0*/  ISETP.LT.AND P4, PT, R9, UR8, !P2 ;  /* 0x0000000809007c0c */ /* 0x000fe2000d781270 */
[----:B------:R-:W-:Y:S01]  /*172f0*/  VIADD R0, R8, 0x27 ;  /* 0x0000002708007836 */ /* 0x000fe20000000000 */
[----:B------:R-:W-:Y:S01]  /*17300*/  ISETP.LT.AND P2, PT, R10, UR10, !P2 ;  /* 0x0000000a0a007c0c */ /* 0x000fe2000d741270 */
[C---:B0-----:R-:W-:Y:S01]  /*17310*/  VIADD R95, R101.reuse, UR4 ;  /* 0x00000004655f7c36 */ /* 0x041fe20008000000 */
[----:B------:R-:W-:Y:S01]  /*17320*/  PRMT R94, R50, 0x7632, R94 ;  /* 0x00007632325e7816 */ /* 0x000fe2000000005e */
[--C-:B------:R-:W-:Y:S01]  /*17330*/  IMAD.WIDE R48, R101, 0x2, R2.reuse ;  /* 0x0000000265307825 */ /* 0x100fe200078e0202 */
[----:B------:R-:W-:Y:S01]  /*17340*/  ISETP.GE.AND P1, PT, R0, UR6, PT ;  /* 0x0000000600007c0c */ /* 0x000fe2000bf26270 */
[----:B------:R-:W-:Y:S01]  /*17350*/  ULDC UR8, c[0x0][0x228] ;  /* 0x00008a0000087ab9 */ /* 0x000fe20000000800 */
[----:B------:R-:W-:Y:S01]  /*17360*/  ULDC UR10, c[0x0][0x228] ;  /* 0x00008a00000a7ab9 */ /* 0x000fe20000000800 */
[----:B------:R-:W-:Y:S01]  /*17370*/  IMAD.WIDE R92, R95, 0x2, R2 ;  /* 0x000000025f5c7825 */ /* 0x000fe200078e0202 */
[----:B------:R-:W-:Y:S01]  /*17380*/  ULDC UR4, c[0x0][0x22c] ;  /* 0x00008b0000047ab9 */ /* 0x000fe20000000800 */
[----:B------:R-:W-:-:S02]  /*17390*/  ULDC UR12, c[0x0][0x228] ;  /* 0x00008a00000c7ab9 */ /* 0x000fc40000000800 */
[--C-:B--2---:R-:W-:Y:S01]  /*173a0*/  IMAD.WIDE R52, R101, 0x2, R248.reuse ;  /* 0x0000000265347825 */ /* 0x104fe200078e02f8 */
[----:B------:R0:W-:Y:S03]  /*173b0*/  @P4 STG.E.U16 desc[UR14][R48.64], R50 ;  /* 0x0000003230004986 */ /* 0x0001e6000c10150e */
[----:B------:R-:W-:Y:S01]  /*173c0*/  VIADD R0, R8, 0x28 ;  /* 0x0000002808007836 */ /* 0x000fe20000000000 */
[----:B------:R-:W-:Y:S01]  /*173d0*/  @P2 STG.E.U16 desc[UR14][R52.64], R94 ;  /* 0x0000005e34002986 */ /* 0x000fe2000c10150e */
[----:B------:R-:W-:Y:S01]  /*173e0*/  ISETP.LT.AND P0, PT, R10, UR8, !P0 ;  /* 0x000000080a007c0c */ /* 0x000fe2000c701270 */
[----:B------:R-:W-:Y:S01]  /*173f0*/  ULDC UR6, c[0x0][0x22c] ;  /* 0x00008b0000067ab9 */ /* 0x000fe20000000800 */
[----:B------:R-:W-:Y:S01]  /*17400*/  ULDC UR8, c[0x0][0x228] ;  /* 0x00008a0000087ab9 */ /* 0x000fe20000000800 */
        /* <DEDUP_REMOVED lines=8> */
[C---:B------:R-:W-:Y:S01]  /*17490*/  VIADD R97, R95.reuse, UR4 ;  /* 0x000000045f617c36 */ /* 0x040fe20008000000 */
[----:B------:R-:W-:Y:S01]  /*174a0*/  ULDC UR4, c[0x0][0x22c] ;  /* 0x00008b0000047ab9 */ /* 0x000fe20000000800 */
[----:B0-----:R-:W-:Y:S01]  /*174b0*/  IMAD.WIDE R48, R95, 0x2, R248 ;  /* 0x000000025f307825 */ /* 0x001fe200078e02f8 */
        /* <DEDUP_REMOVED lines=26> */
[----:B------:R-:W-:Y:S01]  /*17660*/  IMAD.WIDE R52, R95, 0x2, R2 ;  /* 0x000000025f347825 */ /* 0x000fe200078e0202 */
[----:B------:R-:W-:Y:S01]  /*17670*/  ULDC UR6, c[0x0][0x22c] ;  /* 0x00008b0000067ab9 */ /* 0x000fe20000000800 */
[----:B------:R-:W-:Y:S01]  /*17680*/  @P5 STG.E.U16 desc[UR14][R48.64], R55 ;  /* 0x0000003730005986 */ /* 0x000fe2000c10150e */
[----:B------:R-:W-:Y:S01]  /*17690*/  ULDC UR16, c[0x0][0x228] ;  /* 0x00008a0000107ab9 */ /* 0x000fe20000000800 */
[----:B---3--:R-:W-:-:S02]  /*176a0*/  VIADD R0, R8, 0x2b ;  /* 0x0000002b08007836 */ /* 0x008fc40000000000 */
[----:B------:R-:W-:Y:S01]  /*176b0*/  IMAD.WIDE R92, R95, 0x2, R248 ;  /* 0x000000025f5c7825 */ /* 0x000fe200078e02f8 */
[----:B------:R0:W-:Y:S02]  /*176c0*/  @P1 STG.E.U16 desc[UR14][R50.64], R54 ;  /* 0x0000003632001986 */ /* 0x0001e4000c10150e */
[----:B------:R-:W-:Y:S01]  /*176d0*/  ISETP.GE.AND P5, PT, R0, UR4, PT ;  /* 0x0000000400007c0c */ /* 0x000fe2000bfa6270 */
[----:B------:R-:W-:Y:S01]  /*176e0*/  ULDC UR4, c[0x0][0x248] ;  /* 0x0000920000047ab9 */ /* 0x000fe20000000800 */
[----:B------:R2:W-:Y:S01]  /*176f0*/  @P6 STG.E.U16 desc[UR14][R52.64], R44 ;  /* 0x0000002c34006986 */ /* 0x0005e2000c10150e */
[C---:B------:R-:W-:Y:S01]  /*17700*/  ISETP.LT.AND P6, PT, R9.reuse, UR12, !P0 ;  /* 0x0000000c09007c0c */ /* 0x040fe2000c7c1270 */
[----:B------:R-:W-:Y:S01]  /*17710*/  VIADD R0, R8, 0x2c ;  /* 0x0000002c08007836 */ /* 0x000fe20000000000 */
[----:B------:R-:W-:Y:S01]  /*17720*/  ULDC UR12, c[0x0][0x228] ;  /* 0x00008a00000c7ab9 */ /* 0x000fe20000000800 */
[----:B------:R3:W-:Y:S01]  /*17730*/  @P4 STG.E.U16 desc[UR14][R92.64], R94 ;  /* 0x0000005e5c004986 */ /* 0x0007e2000c10150e */
[----:B------:R-:W-:Y:S01]  /*17740*/  ISETP.LT.AND P4, PT, R9, UR8, !P2 ;  /* 0x0000000809007c0c */ /* 0x000fe2000d781270 */
[----:B------:R-:W-:Y:S01]  /*17750*/  ULDC UR8, c[0x0][0x228] ;  /* 0x00008a0000087ab9 */ /* 0x000fe20000000800 */
[----:B------:R-:W-:Y:S01]  /*17760*/  ISETP.LT.AND P2, PT, R10, UR10, !P2 ;  /* 0x0000000a0a007c0c */ /* 0x000fe2000d741270 */
[----:B0-----:R-:W-:Y:S01]  /*17770*/  VIADD R51, R95, UR4 ;  /* 0x000000045f337c36 */ /* 0x001fe20008000000 */
[----:B------:R-:W-:Y:S01]  /*17780*/  ULDC UR4, c[0x0][0x248] ;  /* 0x0000920000047ab9 */ /* 0x000fe20000000800 */
[----:B------:R-:W-:Y:S01]  /*17790*/  ISETP.GE.AND P1, PT, R0, UR6, PT ;  /* 0x0000000600007c0c */ /* 0x000fe2000bf26270 */
[----:B------:R-:W-:Y:S01]  /*177a0*/  ULDC UR10, c[0x0][0x228] ;  /* 0x00008a00000a7ab9 */ /* 0x000fe20000000800 */
[C---:B------:R-:W-:Y:S01]  /*177b0*/  VIADD R55, R51.reuse, UR4 ;  /* 0x0000000433377c36 */ /* 0x040fe20008000000 */
[----:B--2---:R-:W-:Y:S01]  /*177c0*/  PRMT R44, R40, 0x7632, R44 ;  /* 0x00007632282c7816 */ /* 0x004fe2000000002c */
[C---:B------:R-:W-:Y:S01]  /*177d0*/  IMAD.WIDE R48, R51.reuse, 0x2, R2 ;  /* 0x0000000233307825 */ /* 0x040fe200078e0202 */
[----:B------:R-:W-:Y:S01]  /*177e0*/  ULDC UR4, c[0x0][0x22c] ;  /* 0x00008b0000047ab9 */ /* 0x000fe20000000800 */
[----:B------:R-:W-:Y:S01]  /*177f0*/  ISETP.LT.AND P0, PT, R10, UR8, !P0 ;  /* 0x000000080a007c0c */ /* 0x000fe2000c701270 */
[----:B------:R-:W-:Y:S01]  /*17800*/  ULDC UR6, c[0x0][0x22c] ;  /* 0x00008b0000067ab9 */ /* 0x000fe20000000800 */
[----:B------:R-:W-:Y:S01]  /*17810*/  IMAD.WIDE R50, R51, 0x2, R248 ;  /* 0x0000000233327825 */ /* 0x000fe200078e02f8 */
[----:B------:R0:W-:Y:S01]  /*17820*/  @P4 STG.E.U16 desc[UR14][R48.64], R40 ;  /* 0x0000002830004986 */ /* 0x0001e2000c10150e */
[----:B------:R-:W-:-:S02]  /*17830*/  ULDC UR8, c[0x0][0x228] ;  /* 0x00008a0000087ab9 */ /* 0x000fc40000000800 */
[----:B------:R-:W-:Y:S02]  /*17840*/  VIADD R0, R8, 0x2d ;  /* 0x0000002d08007836 */ /* 0x000fe40000000000 */
[----:B------:R-:W-:Y:S01]  /*17850*/  IMAD.WIDE R52, R55, 0x2, R2 ;  /* 0x0000000237347825 */ /* 0x000fe200078e0202 */
[----:B------:R-:W-:Y:S02]  /*17860*/  @P2 STG.E.U16 desc[UR14][R50.64], R44 ;  /* 0x0000002c32002986 */ /* 0x000fe4000c10150e */
[----:B------:R-:W-:Y:S01]  /*17870*/  ISETP.GE.AND P4, PT, R0, UR4, PT ;  /* 0x0000000400007c0c */ /* 0x000fe2000bf86270 */
[----:B------:R-:W-:Y:S01]  /*17880*/  VIADD R0, R8, 0x2e ;  /* 0x0000002e08007836 */ /* 0x000fe20000000000 */
[----:B------:R2:W-:Y:S01]  /*17890*/  @P6 STG.E.U16 desc[UR14][R52.64], R45 ;  /* 0x0000002d34006986 */ /* 0x0005e2000c10150e */
[----:B------:R-:W-:Y:S01]  /*178a0*/  ISETP.LT.AND P6, PT, R9, UR10, !P5 ;  /* 0x0000000a09007c0c */ /* 0x000fe2000efc1270 */
[----:B------:R-:W-:Y:S01]  /*178b0*/  ULDC UR4, c[0x0][0x248] ;  /* 0x0000920000047ab9 */ /* 0x000fe20000000800 */
[----:B------:R-:W-:Y:S01]  /*178c0*/  ISETP.LT.AND P5, PT, R10, UR12, !P5 ;  /* 0x0000000c0a007c0c */ /* 0x000fe2000efa1270 */
[----:B---3--:R-:W-:Y:S01]  /*178d0*/  VIADD R93, R55, UR4 ;  /* 0x00000004375d7c36 */ /* 0x008fe20008000000 */
[----:B------:R-:W-:Y:S01]  /*178e0*/  ISETP.GE.AND P2, PT, R0, UR6, PT ;  /* 0x0000000600007c0c */ /* 0x000fe2000bf46270 */
[----:B------:R-:W-:Y:S01]  /*178f0*/  ULDC UR4, c[0x0][0x22c] ;  /* 0x00008b0000047ab9 */ /* 0x000fe20000000800 */
[----:B------:R-:W-:Y:S01]  /*17900*/  PRMT R0, R45, 0x7632, R0 ;  /* 0x000076322d007816 */ /* 0x000fe20000000000 */
[----:B0-----:R-:W-:Y:S01]  /*17910*/  IMAD.WIDE R48, R93, 0x2, R2 ;  /* 0x000000025d307825 */ /* 0x001fe200078e0202 */
[----:B------:R-:W-:Y:S01]  /*17920*/  PRMT R40, R41, 0x7632, R40 ;  /* 0x0000763229287816 */ /* 0x000fe20000000028 */
[----:B------:R-:W-:Y:S01]  /*17930*/  ULDC UR10, c[0x0][0x228] ;  /* 0x00008a00000a7ab9 */ /* 0x000fe20000000800 */
[----:B------:R-:W-:Y:S01]  /*17940*/  ULDC UR12, c[0x0][0x228] ;  /* 0x00008a00000c7ab9 */ /* 0x000fe20000000800 */
[----:B--2---:R-:W-:Y:S01]  /*17950*/  IMAD.WIDE R44, R55, 0x2, R248 ;  /* 0x00000002372c7825 */ /* 0x004fe200078e02f8 */
[----:B------:R-:W-:-:S03]  /*17960*/  ULDC UR6, c[0x0][0x248] ;  /* 0x0000920000067ab9 */ /* 0x000fc60000000800 */
[----:B------:R-:W-:Y:S02]  /*17970*/  VIADD R52, R8, 0x2f ;  /* 0x0000002f08347836 */ /* 0x000fe40000000000 */
[----:B------:R-:W-:Y:S01]  /*17980*/  IMAD.WIDE R50, R93, 0x2, R248 ;  /* 0x000000025d327825 */ /* 0x000fe200078e02f8 */
[----:B------:R0:W-:Y:S02]  /*17990*/  @P0 STG.E.U16 desc[UR14][R44.64], R0 ;  /* 0x000000002c000986 */ /* 0x0001e4000c10150e */
[----:B------:R-:W-:Y:S01]  /*179a0*/  ISETP.GE.AND P0, PT, R52, UR4, PT ;  /* 0x0000000434007c0c */ /* 0x000fe2000bf06270 */
[----:B------:R-:W-:Y:S01]  /*179b0*/  ULDC UR4, c[0x0][0x248] ;  /* 0x0000920000047ab9 */ /* 0x000fe20000000800 */
[----:B------:R-:W-:Y:S01]  /*179c0*/  @P6 STG.E.U16 desc[UR14][R48.64], R41 ;  /* 0x0000002930006986 */ /* 0x000fe2000c10150e */
[C---:B------:R-:W-:Y:S01]  /*179d0*/  ISETP.LT.AND P6, PT, R9.reuse, UR12, !P4 ;  /* 0x0000000c09007c0c */ /* 0x040fe2000e7c1270 */
[----:B------:R-:W-:Y:S02]  /*179e0*/  ULDC UR12, c[0x0][0x228] ;  /* 0x00008a00000c7ab9 */ /* 0x000fe40000000800 */
[----:B------:R2:W-:Y:S01]  /*179f0*/  @P5 STG.E.U16 desc[UR14][R50.64], R40 ;  /* 0x0000002832005986 */ /* 0x0005e2000c10150e */
[----:B------:R-:W-:Y:S01]  /*17a00*/  ISETP.LT.AND P5, PT, R9, UR8, !P1 ;  /* 0x0000000809007c0c */ /* 0x000fe2000cfa1270 */
[----:B------:R-:W-:Y:S01]  /*17a10*/  ULDC UR8, c[0x0][0x228] ;  /* 0x00008a0000087ab9 */ /* 0x000fe20000000800 */
[C---:B------:R-:W-:Y:S01]  /*17a20*/  ISETP.LT.AND P1, PT, R10.reuse, UR10, !P1 ;  /* 0x0000000a0a007c0c */ /* 0x040fe2000cf21270 */
[----:B0-----:R-:W-:Y:S01]  /*17a30*/  VIADD R45, R93, UR4 ;  /* 0x000000045d2d7c36 */ /* 0x001fe20008000000 */
[----:B------:R-:W-:Y:S01]  /*17a40*/  ISETP.LT.AND P4, PT, R10, UR16, !P4 ;  /* 0x000000100a007c0c */ /* 0x000fe2000e781270 */
[----:B------:R-:W-:Y:S01]  /*17a50*/  VIADD R0, R8, 0x30 ;  /* 0x0000003008007836 */ /* 0x000fe20000000000 */
[----:B------:R-:W-:Y:S01]  /*17a60*/  PRMT R52, R46, 0x7632, R52 ;  /* 0x000076322e347816 */ /* 0x000fe20000000034 */
[C---:B------:R-:W-:Y:S01]  /*17a70*/  VIADD R53, R45.reuse, UR6 ;  /* 0x000000062d357c36 */ /* 0x040fe20008000000 */
[----:B------:R-:W-:Y:S01]  /*17a80*/  PRMT R54, R42, 0x7632, R54 ;  /* 0x000076322a367816 */ /* 0x000fe20000000036 */
[----:B------:R-:W-:Y:S01]  /*17a90*/  ULDC UR4, c[0x0][0x22c] ;  /* 0x00008b0000047ab9 */ /* 0x000fe20000000800 */
[----:B------:R-:W-:Y:S01]  /*17aa0*/  ULDC UR10, c[0x0][0x228] ;  /* 0x00008a00000a7ab9 */ /* 0x000fe20000000800 */
[----:B--2---:R-:W-:Y:S01]  /*17ab0*/  IMAD.WIDE R40, R45, 0x2, R2 ;  /* 0x000000022d287825 */ /* 0x004fe200078e0202 */
[----:B------:R-:W-:Y:S01]  /*17ac0*/  ULDC UR6, c[0x0][0x22c] ;  /* 0x00008b0000067ab9 */ /* 0x000fe20000000800 */
[----:B------:R-:W-:-:S02]  /*17ad0*/  ULDC UR16, c[0x0][0x228] ;  /* 0x00008a0000107ab9 */ /* 0x000fc40000000800 */
[----:B------:R-:W-:Y:S01]  /*17ae0*/  IMAD.WIDE R44, R45, 0x2, R248 ;  /* 0x000000022d2c7825 */ /* 0x000fe200078e02f8 */
[----:B------:R-:W-:Y:S03]  /*17af0*/  @P5 STG.E.U16 desc[UR14][R40.64], R46 ;  /* 0x0000002e28005986 */ /* 0x000fe6000c10150e */
[C---:B------:R-:W-:Y:S01]  /*17b00*/  IMAD.WIDE R48, R53.reuse, 0x2, R2 ;  /* 0x0000000235307825 */ /* 0x040fe200078e0202 */
[----:B------:R0:W-:Y:S03]  /*17b10*/  @P1 STG.E.U16 desc[UR14][R44.64], R52 ;  /* 0x000000342c001986 */ /* 0x0001e6000c10150e */
[----:B------:R-:W-:Y:S01]  /*17b20*/  IMAD.WIDE R50, R53, 0x2, R248 ;  /* 0x0000000235327825 */ /* 0x000fe200078e02f8 */
[----:B------:R2:W-:Y:S01]  /*17b30*/  @P6 STG.E.U16 desc[UR14][R48.64], R42 ;  /* 0x0000002a30006986 */ /* 0x0005e2000c10150e */
[----:B------:R-:W-:Y:S01]  /*17b40*/  ISETP.GE.AND P5, PT, R0, UR4, PT ;  /* 0x0000000400007c0c */ /* 0x000fe2000bfa6270 */
[----:B------:R-:W-:-:S02]  /*17b50*/  ULDC UR4, c[0x0][0x248] ;  /* 0x0000920000047ab9 */ /* 0x000fc40000000800 */
[----:B------:R3:W-:Y:S01]  /*17b60*/  @P4 STG.E.U16 desc[UR14][R50.64], R54 ;  /* 0x0000003632004986 */ /* 0x0007e2000c10150e */
[C---:B------:R-:W-:Y:S02]  /*17b70*/  ISETP.LT.AND P4, PT, R9.reuse, UR8, !P2 ;  /* 0x0000000809007c0c */ /* 0x040fe4000d781270 */
[----:B------:R-:W-:Y:S01]  /*17b80*/  ISETP.LT.AND P6, PT, R9, UR12, !P0 ;  /* 0x0000000c09007c0c */ /* 0x000fe2000c7c1270 */
[----:B0-----:R-:W-:Y:S01]  /*17b90*/  VIADD R45, R53, UR4 ;  /* 0x00000004352d7c36 */ /* 0x001fe20008000000 */
[----:B------:R-:W-:Y:S01]  /*17ba0*/  ISETP.LT.AND P2, PT, R10, UR10, !P2 ;  /* 0x0000000a0a007c0c */ /* 0x000fe2000d741270 */
[----:B------:R-:W-:Y:S01]  /*17bb0*/  ULDC UR4, c[0x0][0x248] ;  /* 0x0000920000047ab9 */ /* 0x000fe20000000800 */
[----:B------:R-:W-:Y:S01]  /*17bc0*/  VIADD R0, R8, 0x31 ;  /* 0x0000003108007836 */ /* 0x000fe20000000000 */
[----:B--2---:R-:W-:Y:S01]  /*17bd0*/  PRMT R42, R47, 0x7632, R42 ;  /* 0x000076322f2a7816 */ /* 0x004fe2000000002a */
[C---:B------:R-:W-:Y:S01]  /*17be0*/  IMAD.WIDE R40, R45.reuse, 0x2, R2 ;  /* 0x000000022d287825 */ /* 0x040fe200078e0202 */
[----:B------:R-:W-:Y:S01]  /*17bf0*/  ULDC UR8, c[0x0][0x228] ;  /* 0x00008a0000087ab9 */ /* 0x000fe20000000800 */
[----:B------:R-:W-:Y:S01]  /*17c00*/  ULDC UR10, c[0x0][0x228] ;  /* 0x00008a00000a7ab9 */ /* 0x000fe20000000800 */
[----:B------:R-:W-:Y:S01]  /*17c10*/  ULDC UR12, c[0x0][0x228] ;  /* 0x00008a00000c7ab9 */ /* 0x000fe20000000800 */
[C---:B---3--:R-:W-:Y:S01]  /*17c20*/  VIADD R51, R45.reuse, UR4 ;  /* 0x000000042d337c36 */ /* 0x048fe20008000000 */
[----:B------:R-:W-:Y:S01]  /*17c30*/  ISETP.GE.AND P1, PT, R0, UR6, PT ;  /* 0x0000000600007c0c */ /* 0x000fe2000bf26270 */
[----:B------:R-:W-:Y:S01]  /*17c40*/  IMAD.WIDE R44, R45, 0x2, R248 ;  /* 0x000000022d2c7825 */ /* 0x000fe200078e02f8 */
[----:B------:R0:W-:Y:S01]  /*17c50*/  @P4 STG.E.U16 desc[UR14][R40.64], R47 ;  /* 0x0000002f28004986 */ /* 0x0001e2000c10150e */
[----:B------:R-:W-:Y:S01]  /*17c60*/  ULDC UR4, c[0x0][0x22c] ;  /* 0x00008b0000047ab9 */ /* 0x000fe20000000800 */
[----:B------:R-:W-:Y:S01]  /*17c70*/  ISETP.LT.AND P0, PT, R10, UR8, !P0 ;  /* 0x000000080a007c0c */ /* 0x000fe2000c701270 */
[----:B------:R-:W-:Y:S01]  /*17c80*/  IMAD.WIDE R48, R51, 0x2, R2 ;  /* 0x0000000233307825 */ /* 0x000fe200078e0202 */
[----:B------:R-:W-:Y:S01]  /*17c90*/  @P2 STG.E.U16 desc[UR14][R44.64], R42 ;  /* 0x0000002a2c002986 */ /* 0x000fe2000c10150e */
[----:B------:R-:W-:Y:S01]  /*17ca0*/  ULDC UR6, c[0x0][0x22c] ;  /* 0x00008b0000067ab9 */ /* 0x000fe20000000800 */
[----:B------:R-:W-:Y:S01]  /*17cb0*/  PRMT R46, R36, 0x7632, R46 ;  /* 0x00007632242e7816 */ /* 0x000fe2000000002e */
[----:B------:R-:W-:Y:S01]  /*17cc0*/  VIADD R0, R8, 0x32 ;  /* 0x0000003208007836 */ /* 0x000fe20000000000 */
[----:B------:R2:W-:Y:S01]  /*17cd0*/  @P6 STG.E.U16 desc[UR14][R48.64], R43 ;  /* 0x0000002b30006986 */ /* 0x0005e2000c10150e */
[----:B------:R-:W-:Y:S01]  /*17ce0*/  ISETP.LT.AND P6, PT, R9, UR10, !P5 ;  /* 0x0000000a09007c0c */ /* 0x000fe2000efc1270 */
[----:B------:R-:W-:Y:S01]  /*17cf0*/  ULDC UR8, c[0x0][0x228] ;  /* 0x00008a0000087ab9 */ /* 0x000fe20000000800 */
[----:B------:R-:W-:Y:S01]  /*17d00*/  ISETP.LT.AND P5, PT, R10, UR12, !P5 ;  /* 0x0000000c0a007c0c */ /* 0x000fe2000efa1270 */
[C---:B0-----:R-:W-:Y:S01]  /*17d10*/  IMAD.WIDE R40, R51.reuse, 0x2, R248 ;  /* 0x0000000233287825 */ /* 0x041fe200078e02f8 */
[----:B------:R-:W-:Y:S01]  /*17d20*/  ISETP.GE.AND P4, PT, R0, UR4, PT ;  /* 0x0000000400007c0c */ /* 0x000fe2000bf86270 */
[----:B------:R-:W-:Y:S01]  /*17d30*/  ULDC UR4, c[0x0][0x248] ;  /* 0x0000920000047ab9 */ /* 0x000fe20000000800 */
[----:B------:R-:W-:Y:S01]  /*17d40*/  ULDC UR10, c[0x0][0x228] ;  /* 0x00008a00000a7ab9 */ /* 0x000fe20000000800 */
[----:B------:R-:W-:Y:S01]  /*17d50*/  VIADD R0, R8, 0x33 ;  /* 0x0000003308007836 */ /* 0x000fe20000000000 */
[----:B------:R-:W-:Y:S01]  /*17d60*/  ULDC UR12, c[0x0][0x228] ;  /* 0x00008a00000c7ab9 */ /* 0x000fe20000000800 */
[----:B------:R-:W-:Y:S01]  /*17d70*/  VIADD R47, R51, UR4 ;  /* 0x00000004332f7c36 */ /* 0x000fe20008000000 */
[----:B------:R-:W-:-:S02]  /*17d80*/  ULDC UR4, c[0x0][0x22c] ;  /* 0x00008b0000047ab9 */ /* 0x000fc40000000800 */
[----:B------:R-:W-:Y:S01]  /*17d90*/  ISETP.GE.AND P2, PT, R0, UR6, PT ;  /* 0x0000000600007c0c */ /* 0x000fe2000bf46270 */
[----:B--2---:R-:W-:Y:S01]  /*17da0*/  VIADD R48, R8, 0x34 ;  /* 0x0000003408307836 */ /* 0x004fe20000000000 */
[----:B------:R-:W-:Y:S01]  /*17db0*/  PRMT R0, R43, 0x7632, R0 ;  /* 0x000076322b007816 */ /* 0x000fe20000000000 */
[----:B------:R-:W-:Y:S01]  /*17dc0*/  IMAD.WIDE R42, R47, 0x2, R2 ;  /* 0x000000022f2a7825 */ /* 0x000fe200078e0202 */
[----:B------:R-:W-:-:S03]  /*17dd0*/  ULDC UR6, c[0x0][0x248] ;  /* 0x0000920000067ab9 */ /* 0x000fc60000000800 */
[C---:B------:R-:W-:Y:S01]  /*17de0*/  IMAD.WIDE R44, R47.reuse, 0x2, R248 ;  /* 0x000000022f2c7825 */ /* 0x040fe200078e02f8 */
[----:B------:R0:W-:Y:S01]  /*17df0*/  @P0 STG.E.U16 desc[UR14][R40.64], R0 ;  /* 0x0000000028000986 */ /* 0x0001e2000c10150e */
[----:B------:R-:W-:Y:S01]  /*17e00*/  ISETP.GE.AND P0, PT, R48, UR4, PT ;  /* 0x0000000430007c0c */ /* 0x000fe2000bf06270 */
[----:B------:R-:W-:Y:S02]  /*17e10*/  ULDC UR4, c[0x0][0x248] ;  /* 0x0000920000047ab9 */ /* 0x000fe40000000800 */
        /* <DEDUP_REMOVED lines=18> */
[----:B------:R0:W-:Y:S01]  /*17f40*/  @P5 STG.E.U16 desc[UR14][R40.64], R32 ;  /* 0x0000002028005986 */ /* 0x0001e2000c10150e */
[----:B------:R-:W-:Y:S01]  /*17f50*/  ULDC UR16, c[0x0][0x228] ;  /* 0x00008a0000107ab9 */ /* 0x000fe20000000800 */
[----:B------:R-:W-:-:S02]  /*17f60*/  VIADD R0, R8, 0x35 ;  /* 0x0000003508007836 */ /* 0x000fc40000000000 */
[----:B------:R-:W-:Y:S01]  /*17f70*/  IMAD.WIDE R46, R49, 0x2, R248 ;  /* 0x00000002312e7825 */ /* 0x000fe200078e02f8 */
[----:B------:R-:W-:Y:S02]  /*17f80*/  @P1 STG.E.U16 desc[UR14][R42.64], R36 ;  /* 0x000000242a001986 */ /* 0x000fe4000c10150e */
[----:B------:R-:W-:Y:S01]  /*17f90*/  ISETP.GE.AND P5, PT, R0, UR4, PT ;  /* 0x0000000400007c0c */ /* 0x000fe2000bfa6270 */
[----:B------:R-:W-:Y:S01]  /*17fa0*/  ULDC UR4, c[0x0][0x248] ;  /* 0x0000920000047ab9 */ /* 0x000fe20000000800 */
[----:B------:R2:W-:Y:S01]  /*17fb0*/  @P6 STG.E.U16 desc[UR14][R44.64], R37 ;  /* 0x000000252c006986 */ /* 0x0005e2000c10150e */
[----:B------:R-:W-:Y:S01]  /*17fc0*/  ISETP.LT.AND P6, PT, R9, UR12, !P0 ;  /* 0x0000000c09007c0c */ /* 0x000fe2000c7c1270 */
[----:B------:R-:W-:Y:S01]  /*17fd0*/  VIADD R0, R8, 0x36 ;  /* 0x0000003608007836 */ /* 0x000fe20000000000 */
[----:B0-----:R-:W-:Y:S01]  /*17fe0*/  PRMT R32, R33, 0x7632, R32 ;  /* 0x0000763221207816 */ /* 0x001fe20000000020 */
[----:B------:R0:W-:Y:S01]  /*17ff0*/  @P4 STG.E.U16 desc[UR14][R46.64], R48 ;  /* 0x000000302e004986 */ /* 0x0001e2000c10150e */
[----:B------:R-:W-:Y:S01]  /*18000*/  ISETP.LT.AND P4, PT, R9, UR8, !P2 ;  /* 0x0000000809007c0c */ /* 0x000fe2000d781270 */
[----:B------:R-:W-:Y:S01]  /*18010*/  VIADD R41, R49, UR4 ;  /* 0x0000000431297c36 */ /* 0x000fe20008000000 */
[----:B------:R-:W-:Y:S01]  /*18020*/  ISETP.LT.AND P2, PT, R10, UR10, !P2 ;  /* 0x0000000a0a007c0c */ /* 0x000fe2000d741270 */
[----:B------:R-:W-:Y:S01]  /*18030*/  ULDC UR4, c[0x0][0x248] ;  /* 0x0000920000047ab9 */ /* 0x000fe20000000800 */
[----:B------:R-:W-:Y:S01]  /*18040*/  ISETP.GE.AND P1, PT, R0, UR6, PT ;  /* 0x0000000600007c0c */ /* 0x000fe2000bf26270 */
[----:B------:R-:W-:Y:S01]  /*18050*/  ULDC UR8, c[0x0][0x228] ;  /* 0x00008a0000087ab9 */ /* 0x000fe20000000800 */
[----:B------:R-:W-:Y:S01]  /*18060*/  ULDC UR10, c[0x0][0x228] ;  /* 0x00008a00000a7ab9 */ /* 0x000fe20000000800 */
[C---:B--2---:R-:W-:Y:S01]  /*18070*/  VIADD R45, R41.reuse, UR4 ;  /* 0x00000004292d7c36 */ /* 0x044fe20008000000 */
[----:B------:R-:W-:Y:S01]  /*18080*/  ULDC UR4, c[0x0][0x22c] ;  /* 0x00008b0000047ab9 */ /* 0x000fe20000000800 */
[----:B------:R-:W-:Y:S01]  /*18090*/  IMAD.WIDE R36, R41, 0x2, R2 ;  /* 0x0000000229247825 */ /* 0x000fe200078e0202 */
[----:B------:R-:W-:Y:S01]  /*180a0*/  ULDC UR12, c[0x0][0x228] ;  /* 0x00008a00000c7ab9 */ /* 0x000fe20000000800 */
[----:B------:R-:W-:-:S02]  /*180b0*/  ULDC UR6, c[0x0][0x22c] ;  /* 0x00008b0000067ab9 */ /* 0x000fc40000000800 */
[----:B------:R-:W-:Y:S01]  /*180c0*/  IMAD.WIDE R40, R41, 0x2, R248 ;  /* 0x0000000229287825 */ /* 0x000fe200078e02f8 */
[----:B------:R-:W-:Y:S03]  /*180d0*/  @P4 STG.E.U16 desc[UR14][R36.64], R33 ;  /* 0x0000002124004986 */ /* 0x000fe6000c10150e */
[----:B------:R-:W-:Y:S01]  /*180e0*/  IMAD.WIDE R42, R45, 0x2, R2 ;  /* 0x000000022d2a7825 */ /* 0x000fe200078e0202 */
[----:B------:R-:W-:Y:S03]  /*180f0*/  @P2 STG.E.U16 desc[UR14][R40.64], R32 ;  /* 0x0000002028002986 */ /* 0x000fe6000c10150e */
[----:B------:R-:W-:Y:S01]  /*18100*/  VIADD R0, R8, 0x37 ;  /* 0x0000003708007836 */ /* 0x000fe20000000000 */
[----:B------:R2:W-:Y:S01]  /*18110*/  @P6 STG.E.U16 desc[UR14][R42.64], R38 ;  /* 0x000000262a006986 */ /* 0x0005e2000c10150e */
[----:B------:R-:W-:Y:S01]  /*18120*/  ISETP.LT.AND P0, PT, R10, UR8, !P0 ;  /* 0x000000080a007c0c */ /* 0x000fe2000c701270 */
[----:B------:R-:W-:Y:S01]  /*18130*/  ULDC UR8, c[0x0][0x22c] ;  /* 0x00008b0000087ab9 */ /* 0x000fe20000000800 */
        /* <DEDUP_REMOVED lines=9> */
[----:B--2---:R-:W-:Y:S01]  /*181d0*/  PRMT R38, R38, 0x7632, R38 ;  /* 0x0000763226267816 */ /* 0x004fe20000000026 */
[----:B------:R-:W-:Y:S01]  /*181e0*/  IMAD.WIDE R32, R45, 0x2, R248 ;  /* 0x000000022d207825 */ /* 0x000fe200078e02f8 */
[----:B------:R-:W-:Y:S01]  /*181f0*/  ISETP.GE.AND P2, PT, R0, UR6, PT ;  /* 0x0000000600007c0c */ /* 0x000fe2000bf46270 */
[----:B------:R-:W-:Y:S01]  /*18200*/  ULDC UR6, c[0x0][0x248] ;  /* 0x0000920000067ab9 */ /* 0x000fe20000000800 */
[----:B------:R-:W-:Y:S01]  /*18210*/  PRMT R0, R34, 0x7632, R0 ;  /* 0x0000763222007816 */ /* 0x000fe20000000000 */
[----:B------:R-:W-:Y:S01]  /*18220*/  IMAD.WIDE R36, R47, 0x2, R2 ;  /* 0x000000022f247825 */ /* 0x000fe200078e0202 */
[----:B------:R0:W-:Y:S03]  /*18230*/  @P0 STG.E.U16 desc[UR14][R32.64], R38 ;  /* 0x0000002620000986 */ /* 0x0001e6000c10150e */
[----:B------:R-:W-:-:S02]  /*18240*/  VIADD R42, R8, 0x39 ;  /* 0x00000039082a7836 */ /* 0x000fc40000000000 */
[----:B------:R-:W-:Y:S01]  /*18250*/  IMAD.WIDE R40, R47, 0x2, R248 ;  /* 0x000000022f287825 */ /* 0x000fe200078e02f8 */
[----:B------:R2:W-:Y:S02]  /*18260*/  @P6 STG.E.U16 desc[UR14][R36.64], R34 ;  /* 0x0000002224006986 */ /* 0x0005e4000c10150e */
[----:B------:R-:W-:Y:S01]  /*18270*/  ISETP.GE.AND P0, PT, R42, UR4, PT ;  /* 0x000000042a007c0c */ /* 0x000fe2000bf06270 */
[----:B------:R-:W-:Y:S01]  /*18280*/  ULDC UR4, c[0x0][0x248] ;  /* 0x0000920000047ab9 */ /* 0x000fe20000000800 */
[----:B------:R3:W-:Y:S01]  /*18290*/  @P5 STG.E.U16 desc[UR14][R40.64], R0 ;  /* 0x0000000028005986 */ /* 0x0007e2000c10150e */
[----:B------:R-:W-:Y:S01]  /*182a0*/  ISETP.LT.AND P5, PT, R9, UR10, !P1 ;  /* 0x0000000a09007c0c */ /* 0x000fe2000cfa1270 */
[----:B------:R-:W-:Y:S01]  /*182b0*/  VIADD R47, R47, UR4 ;  /* 0x000000042f2f7c36 */ /* 0x000fe20008000000 */
[C---:B------:R-:W-:Y:S01]  /*182c0*/  ISETP.LT.AND P1, PT, R10.reuse, UR12, !P1 ;  /* 0x0000000c0a007c0c */ /* 0x040fe2000cf21270 */
[----:B------:R-:W-:Y:S01]  /*182d0*/  ULDC UR10, c[0x0][0x228] ;  /* 0x00008a00000a7ab9 */ /* 0x000fe20000000800 */
[----:B------:R-:W-:Y:S01]  /*182e0*/  ISETP.LT.AND P6, PT, R9, UR16, !P4 ;  /* 0x0000001009007c0c */ /* 0x000fe2000e7c1270 */
[C---:B------:R-:W-:Y:S01]  /*182f0*/  VIADD R45, R47.reuse, UR6 ;  /* 0x000000062f2d7c36 */ /* 0x040fe20008000000 */
[----:B------:R-:W-:Y:S01]  /*18300*/  ISETP.LT.AND P4, PT, R10, UR18, !P4 ;  /* 0x000000120a007c0c */ /* 0x000fe2000e781270 */
[----:B0-----:R-:W-:Y:S01]  /*18310*/  IMAD.WIDE R32, R47, 0x2, R2 ;  /* 0x000000022f207825 */ /* 0x001fe200078e0202 */
[----:B--2---:R-:W-:Y:S01]  /*18320*/  PRMT R34, R39, 0x7632, R34 ;  /* 0x0000763227227816 */ /* 0x004fe20000000022 */
[----:B------:R-:W-:Y:S01]  /*18330*/  ULDC UR4, c[0x0][0x248] ;  /* 0x0000920000047ab9 */ /* 0x000fe20000000800 */
[----:B------:R-:W-:Y:S01]  /*18340*/  PRMT R38, R35, 0x7632, R38 ;  /* 0x0000763223267816 */ /* 0x000fe20000000026 */
[----:B---3--:R-:W-:Y:S01]  /*18350*/  VIADD R0, R8, 0x3a ;  /* 0x0000003a08007836 */ /* 0x008fe20000000000 */
[----:B------:R-:W-:Y:S01]  /*18360*/  ULDC UR12, c[0x0][0x228] ;  /* 0x00008a00000c7ab9 */ /* 0x000fe20000000800 */
[----:B------:R-:W-:Y:S01]  /*18370*/  IMAD.WIDE R36, R47, 0x2, R248 ;  /* 0x000000022f247825 */ /* 0x000fe200078e02f8 */
[----:B------:R0:W-:Y:S01]  /*18380*/  @P5 STG.E.U16 desc[UR14][R32.64], R39 ;  /* 0x0000002720005986 */ /* 0x0001e2000c10150e */
[----:B------:R-:W-:Y:S01]  /*18390*/  ULDC UR6, c[0x0][0x22c] ;  /* 0x00008b0000067ab9 */ /* 0x000fe20000000800 */
[----:B------:R-:W-:Y:S01]  /*183a0*/  ULDC UR16, c[0x0][0x228] ;  /* 0x00008a0000107ab9 */ /* 0x000fe20000000800 */
[----:B------:R-:W-:Y:S01]  /*183b0*/  IMAD.WIDE R40, R45, 0x2, R2 ;  /* 0x000000022d287825 */ /* 0x000fe200078e0202 */
[----:B------:R-:W-:-:S03]  /*183c0*/  ISETP.GE.AND P5, PT, R0, UR8, PT ;  /* 0x0000000800007c0c */ /* 0x000fc6000bfa6270 */
[C---:B------:R-:W-:Y:S01]  /*183d0*/  IMAD.WIDE R42, R45.reuse, 0x2, R248 ;  /* 0x000000022d2a7825 */ /* 0x040fe200078e02f8 */
[----:B------:R-:W-:Y:S01]  /*183e0*/  @P1 STG.E.U16 desc[UR14][R36.64], R34 ;  /* 0x0000002224001986 */ /* 0x000fe2000c10150e */
[----:B------:R-:W-:Y:S01]  /*183f0*/  ULDC UR8, c[0x0][0x228] ;  /* 0x00008a0000087ab9 */ /* 0x000fe20000000800 */
[----:B------:R-:W-:Y:S02]  /*18400*/  ULDC UR18, c[0x0][0x228] ;  /* 0x00008a0000127ab9 */ /* 0x000fe40000000800 */
[----:B------:R2:W-:Y:S01]  /*18410*/  @P6 STG.E.U16 desc[UR14][R40.64], R35 ;  /* 0x0000002328006986 */ /* 0x0005e2000c10150e */
        /* <DEDUP_REMOVED lines=8> */
[----:B------:R-:W-:Y:S01]  /*184a0*/  ULDC UR8, c[0x0][0x228] ;  /* 0x00008a0000087ab9 */ /* 0x000fe20000000800 */
[C---:B------:R-:W-:Y:S01]  /*184b0*/  IMAD.WIDE R32, R45.reuse, 0x2, R2 ;  /* 0x000000022d207825 */ /* 0x040fe200078e0202 */
[----:B------:R-:W-:Y:S01]  /*184c0*/  ISETP.GE.AND P1, PT, R0, UR6, PT ;  /* 0x0000000600007c0c */ /* 0x000fe2000bf26270 */
[----:B------:R-:W-:Y:S01]  /*184d0*/  ULDC UR10, c[0x0][0x228] ;  /* 0x00008a00000a7ab9 */ /* 0x000fe20000000800 */
[----:B------:R-:W-:Y:S01]  /*184e0*/  ULDC UR4, c[0x0][0x22c] ;  /* 0x00008b0000047ab9 */ /* 0x000fe20000000800 */
[----:B--2---:R-:W-:Y:S01]  /*184f0*/  IMAD.WIDE R34, R45, 0x2, R248 ;  /* 0x000000022d227825 */ /* 0x004fe200078e02f8 */
[----:B------:R-:W-:Y:S01]  /*18500*/  ULDC UR12, c[0x0][0x228] ;  /* 0x00008a00000c7ab9 */ /* 0x000fe20000000800 */
[----:B---3--:R-:W-:Y:S01]  /*18510*/  PRMT R38, R28, 0x7632, R38 ;  /* 0x000076321c267816 */ /* 0x008fe20000000026 */
[----:B------:R-:W-:Y:S01]  /*18520*/  ULDC UR6, c[0x0][0x22c] ;  /* 0x00008b0000067ab9 */ /* 0x000fe20000000800 */
[----:B------:R-:W-:Y:S01]  /*18530*/  IMAD.WIDE R36, R39, 0x2, R2 ;  /* 0x0000000227247825 */ /* 0x000fe200078e0202 */
[----:B------:R0:W-:Y:S03]  /*18540*/  @P4 STG.E.U16 desc[UR14][R32.64], R28 ;  /* 0x0000001c20004986 */ /* 0x0001e6000c10150e */
[----:B------:R-:W-:Y:S01]  /*18550*/  VIADD R0, R8, 0x3c ;  /* 0x0000003c08007836 */ /* 0x000fe20000000000 */
[----:B------:R-:W-:Y:S01]  /*18560*/  @P2 STG.E.U16 desc[UR14][R34.64], R38 ;  /* 0x0000002622002986 */ /* 0x000fe2000c10150e */
[----:B------:R-:W-:Y:S01]  /*18570*/  ISETP.LT.AND P0, PT, R10, UR8, !P0 ;  /* 0x000000080a007c0c */ /* 0x000fe2000c701270 */
[----:B------:R-:W-:-:S02]  /*18580*/  ULDC UR8, c[0x0][0x228] ;  /* 0x00008a0000087ab9 */ /* 0x000fc40000000800 */
        /* <DEDUP_REMOVED lines=17> */
[----:B------:R-:W-:Y:S01]  /*186a0*/  IMAD.WIDE R36, R41, 0x2, R248 ;  /* 0x0000000229247825 */ /* 0x000fe200078e02f8 */
[----:B------:R0:W-:Y:S02]  /*186b0*/  @P0 STG.E.U16 desc[UR14][R32.64], R24 ;  /* 0x0000001820000986 */ /* 0x0001e4000c10150e */
[----:B------:R-:W-:Y:S01]  /*186c0*/  ISETP.GE.AND P0, PT, R28, UR4, PT ;  /* 0x000000041c007c0c */ /* 0x000fe2000bf06270 */
[----:B------:R-:W-:Y:S01]  /*186d0*/  ULDC UR4, c[0x0][0x248] ;  /* 0x0000920000047ab9 */ /* 0x000fe20000000800 */
[----:B------:R2:W-:Y:S01]  /*186e0*/  @P6 STG.E.U16 desc[UR14][R34.64], R29 ;  /* 0x0000001d22006986 */ /* 0x0005e2000c10150e */
        /* <DEDUP_REMOVED lines=8> */
[----:B------:R-:W-:Y:S01]  /*18770*/  ULDC UR4, c[0x0][0x22c] ;  /* 0x00008b0000047ab9 */ /* 0x000fe20000000800 */
[----:B------:R-:W-:Y:S01]  /*18780*/  PRMT R24, R25, 0x7632, R24 ;  /* 0x0000763219187816 */ /* 0x000fe20000000018 */
[C---:B------:R-:W-:Y:S01]  /*18790*/  VIADD R39, R33.reuse, UR6 ;  /* 0x0000000621277c36 */ /* 0x040fe20008000000 */
[----:B------:R-:W-:Y:S01]  /*187a0*/  PRMT R38, R30, 0x7632, R38 ;  /* 0x000076321e267816 */ /* 0x000fe20000000026 */
[C---:B--2---:R-:W-:Y:S01]  /*187b0*/  IMAD.WIDE R28, R33.reuse, 0x2, R2 ;  /* 0x00000002211c7825 */ /* 0x044fe200078e0202 */
[----:B------:R-:W-:Y:S01]  /*187c0*/  ULDC UR10, c[0x0][0x228] ;  /* 0x00008a00000a7ab9 */ /* 0x000fe20000000800 */
[----:B------:R-:W-:Y:S01]  /*187d0*/  ULDC UR6, c[0x0][0x22c] ;  /* 0x00008b0000067ab9 */ /* 0x000fe20000000800 */
[----:B------:R-:W-:Y:S01]  /*187e0*/  ULDC UR16, c[0x0][0x228] ;  /* 0x00008a0000107ab9 */ /* 0x000fe20000000800 */
[----:B------:R-:W-:Y:S01]  /*187f0*/  IMAD.WIDE R32, R33, 0x2, R248 ;  /* 0x0000000221207825 */ /* 0x000fe200078e02f8 */
[----:B------:R0:W-:Y:S03]  /*18800*/  @P5 STG.E.U16 desc[UR14][R28.64], R25 ;  /* 0x000000191c005986 */ /* 0x0001e6000c10150e */
[----:B------:R-:W-:Y:S01]  /*18810*/  IMAD.WIDE R34, R39, 0x2, R2 ;  /* 0x0000000227227825 */ /* 0x000fe200078e0202 */
[----:B------:R-:W-:Y:S03]  /*18820*/  @P1 STG.E.U16 desc[UR14][R32.64], R24 ;  /* 0x0000001820001986 */ /* 0x000fe6000c10150e */
[----:B---3--:R-:W-:-:S02]  /*18830*/  VIADD R0, R8, 0x3f ;  /* 0x0000003f08007836 */ /* 0x008fc40000000000 */
[----:B------:R-:W-:Y:S01]  /*18840*/  IMAD.WIDE R36, R39, 0x2, R248 ;  /* 0x0000000227247825 */ /* 0x000fe200078e02f8 */
[----:B------:R2:W-:Y:S02]  /*18850*/  @P6 STG.E.U16 desc[UR14][R34.64], R30 ;  /* 0x0000001e22006986 */ /* 0x0005e4000c10150e */
[----:B------:R-:W-:Y:S01]  /*18860*/  ISETP.GE.AND P5, PT, R0, UR4, PT ;  /* 0x0000000400007c0c */ /* 0x000fe2000bfa6270 */
[----:B------:R-:W-:Y:S01]  /*18870*/  ULDC UR4, c[0x0][0x248] ;  /* 0x0000920000047ab9 */ /* 0x000fe20000000800 */
[----:B------:R-:W-:Y:S01]  /*18880*/  @P4 STG.E.U16 desc[UR14][R36.64], R38 ;  /* 0x0000002624004986 */ /* 0x000fe2000c10150e */
[----:B------:R-:W-:Y:S01]  /*18890*/  ISETP.LT.AND P4, PT, R9, UR8, !P2 ;  /* 0x0000000809007c0c */ /* 0x000fe2000d781270 */
[----:B0-----:R-:W-:Y:S01]  /*188a0*/  VIADD R29, R39, UR4 ;  /* 0x00000004271d7c36 */ /* 0x001fe20008000000 */
[----:B------:R-:W-:Y:S01]  /*188b0*/  ISETP.LT.AND P2, PT, R10, UR10, !P2 ;  /* 0x0000000a0a007c0c */ /* 0x000fe2000d741270 */
[----:B------:R-:W-:Y:S01]  /*188c0*/  ULDC UR4, c[0x0][0x248] ;  /* 0x0000920000047ab9 */ /* 0x000fe20000000800 */
[----:B------:R-:W-:Y:S01]  /*188d0*/  ISETP.LT.AND P6, PT, R9, UR12, !P0 ;  /* 0x0000000c09007c0c */ /* 0x000fe2000c7c1270 */
[----:B------:R-:W-:Y:S01]  /*188e0*/  VIADD R0, R8, 0x40 ;  /* 0x0000004008007836 */ /* 0x000fe20000000000 */
[----:B------:R-:W-:Y:S01]  /*188f0*/  ULDC UR8, c[0x0][0x228] ;  /* 0x00008a0000087ab9 */ /* 0x000fe20000000800 */
[C---:B--2---:R-:W-:Y:S01]  /*18900*/  VIADD R35, R29.reuse, UR4 ;  /* 0x000000041d237c36 */ /* 0x044fe20008000000 */
[----:B------:R-:W-:Y:S01]  /*18910*/  PRMT R30, R26, 0x7632, R30 ;  /* 0x000076321a1e7816 */ /* 0x000fe2000000001e */
[C---:B------:R-:W-:Y:S01]  /*18920*/  IMAD.WIDE R24, R29.reuse, 0x2, R2 ;  /* 0x000000021d187825 */ /* 0x040fe200078e0202 */
[----:B------:R-:W-:Y:S01]  /*18930*/  ISETP.GE.AND P1, PT, R0, UR6, PT ;  /* 0x0000000600007c0c */ /* 0x000fe2000bf26270 */
[----:B------:R-:W-:Y:S01]  /*18940*/  ULDC UR4, c[0x0][0x22c] ;  /* 0x00008b0000047ab9 */ /* 0x000fe20000000800 */
[----:B------:R-:W-:Y:S01]  /*18950*/  ULDC UR10, c[0x0][0x228] ;  /* 0x00008a00000a7ab9 */ /* 0x000fe20000000800 */
[----:B------:R-:W-:Y:S01]  /*18960*/  IMAD.WIDE R28, R29, 0x2, R248 ;  /* 0x000000021d1c7825 */ /* 0x000fe200078e02f8 */
[----:B------:R0:W-:Y:S01]  /*18970*/  @P4 STG.E.U16 desc[UR14][R24.64], R26 ;  /* 0x0000001a18004986 */ /* 0x0001e2000c10150e */
[----:B------:R-:W-:Y:S01]  /*18980*/  ULDC UR12, c[0x0][0x228] ;  /* 0x00008a00000c7ab9 */ /* 0x000fe20000000800 */
[----:B------:R-:W-:Y:S01]  /*18990*/  ISETP.LT.AND P0, PT, R10, UR8, !P0 ;  /* 0x000000080a007c0c */ /* 0x000fe2000c701270 */
[----:B------:R-:W-:Y:S01]  /*189a0*/  IMAD.WIDE R32, R35, 0x2, R2 ;  /* 0x0000000223207825 */ /* 0x000fe200078e0202 */
[----:B------:R2:W-:Y:S01]  /*189b0*/  @P2 STG.E.U16 desc[UR14][R28.64], R30 ;  /* 0x0000001e1c002986 */ /* 0x0005e2000c10150e */
[----:B------:R-:W-:Y:S01]  /*189c0*/  ULDC UR6, c[0x0][0x22c] ;  /* 0x00008b0000067ab9 */ /* 0x000fe20000000800 */
[----:B------:R-:W-:Y:S01]  /*189d0*/  ULDC UR8, c[0x0][0x228] ;  /* 0x00008a0000087ab9 */ /* 0x000fe20000000800 */
[----:B------:R-:W-:Y:S01]  /*189e0*/  VIADD R0, R8, 0x41 ;  /* 0x0000004108007836 */ /* 0x000fe20000000000 */
[----:B------:R3:W-:Y:S01]  /*189f0*/  @P6 STG.E.U16 desc[UR14][R32.64], R31 ;  /* 0x0000001f20006986 */ /* 0x0007e2000c10150e */
[----:B------:R-:W-:Y:S01]  /*18a00*/  ISETP.LT.AND P6, PT, R9, UR10, !P5 ;  /* 0x0000000a09007c0c */ /* 0x000fe2000efc1270 */
[----:B------:R-:W-:Y:S01]  /*18a10*/  ULDC UR10, c[0x0][0x228] ;  /* 0x00008a00000a7ab9 */ /* 0x000fe20000000800 */
[----:B------:R-:W-:Y:S01]  /*18a20*/  ISETP.LT.AND P5, PT, R10, UR12, !P5 ;  /* 0x0000000c0a007c0c */ /* 0x000fe2000efa1270 */
[----:B0-----:R-:W-:Y:S01]  /*18a30*/  IMAD.WIDE R24, R35, 0x2, R248 ;  /* 0x0000000223187825 */ /* 0x001fe200078e02f8 */
[----:B------:R-:W-:Y:S01]  /*18a40*/  ISETP.GE.AND P4, PT, R0, UR4, PT ;  /* 0x0000000400007c0c */ /* 0x000fe2000bf86270 */
[----:B------:R-:W-:Y:S01]  /*18a50*/  ULDC UR4, c[0x0][0x248] ;  /* 0x0000920000047ab9 */ /* 0x000fe20000000800 */
[----:B------:R-:W-:Y:S01]  /*18a60*/  PRMT R26, R27, 0x7632, R26 ;  /* 0x000076321b1a7816 */ /* 0x000fe2000000001a */
[----:B------:R-:W-:Y:S01]  /*18a70*/  VIADD R0, R8, 0x42 ;  /* 0x0000004208007836 */ /* 0x000fe20000000000 */
[----:B------:R-:W-:Y:S01]  /*18a80*/  ULDC UR12, c[0x0][0x228] ;  /* 0x00008a00000c7ab9 */ /* 0x000fe20000000800 */
[----:B------:R-:W-:Y:S01]  /*18a90*/  VIADD R37, R35, UR4 ;  /* 0x0000000423257c36 */ /* 0x000fe20008000000 */
[----:B------:R-:W-:-:S02]  /*18aa0*/  ULDC UR4, c[0x0][0x22c] ;  /* 0x00008b0000047ab9 */ /* 0x000fc40000000800 */
[----:B------:R-:W-:Y:S01]  /*18ab0*/  ISETP.GE.AND P2, PT, R0, UR6, PT ;  /* 0x0000000600007c0c */ /* 0x000fe2000bf46270 */
[----:B--2---:R-:W-:Y:S01]  /*18ac0*/  IMAD.WIDE R28, R37, 0x2, R2 ;  /* 0x00000002251c7825 */ /* 0x004fe200078e0202 */
[----:B------:R-:W-:Y:S01]  /*18ad0*/  PRMT R0, R31, 0x7632, R0 ;  /* 0x000076321f007816 */ /* 0x000fe20000000000 */
[----:B------:R-:W-:Y:S02]  /*18ae0*/  ULDC UR6, c[0x0][0x248] ;  /* 0x0000920000067ab9 */ /* 0x000fe40000000800 */
[----:B---3--:R-:W-:Y:S02]  /*18af0*/  VIADD R32, R8, 0x43 ;  /* 0x0000004308207836 */ /* 0x008fe40000000000 */
        /* <DEDUP_REMOVED lines=25> */
[----:B------:R-:W-:Y:S01]  /*18c90*/  IMAD.WIDE R30, R33, 0x2, R248 ;  /* 0x00000002211e7825 */ /* 0x000fe200078e02f8 */
[----:B------:R0:W-:Y:S02]  /*18ca0*/  @P1 STG.E.U16 desc[UR14][R26.64], R32 ;  /* 0x000000201a001986 */ /* 0x0001e4000c10150e */
[----:B------:R-:W-:Y:S01]  /*18cb0*/  ISETP.GE.AND P5, PT, R0, UR4, PT ;  /* 0x0000000400007c0c */ /* 0x000fe2000bfa6270 */
[----:B------:R-:W-:Y:S01]  /*18cc0*/  ULDC UR4, c[0x0][0x248] ;  /* 0x0000920000047ab9 */ /* 0x000fe20000000800 */
[----:B------:R-:W-:Y:S01]  /*18cd0*/  @P6 STG.E.U16 desc[UR14][R28.64], R88 ;  /* 0x000000581c006986 */ /* 0x000fe2000c10150e */
        /* <DEDUP_REMOVED lines=11> */
[----:B------:R-:W-:Y:S01]  /*18d90*/  IMAD.WIDE R24, R27, 0x2, R2 ;  /* 0x000000021b187825 */ /* 0x000fe200078e0202 */
[----:B--2---:R-:W-:-:S03]  /*18da0*/  PRMT R30, R57, 0x7632, R30 ;  /* 0x00007632391e7816 */ /* 0x004fc6000000001e */
[C---:B------:R-:W-:Y:S02]  /*18db0*/  VIADD R31, R27.reuse, UR4 ;  /* 0x000000041b1f7c36 */ /* 0x040fe40008000000 */
[----:B------:R0:W-:Y:S01]  /*18dc0*/  @P4 STG.E.U16 desc[UR14][R24.64], R57 ;  /* 0x0000003918004986 */ /* 0x0001e2000c10150e */
[----:B------:R-:W-:Y:S01]  /*18dd0*/  IMAD.WIDE R26, R27, 0x2, R248 ;  /* 0x000000021b1a7825 */ /* 0x000fe200078e02f8 */
[----:B------:R-:W-:Y:S01]  /*18de0*/  ULDC UR4, c[0x0][0x22c] ;  /* 0x00008b0000047ab9 */ /* 0x000fe20000000800 */
[----:B------:R-:W-:Y:S01]  /*18df0*/  ISETP.LT.AND P0, PT, R10, UR8, !P0 ;  /* 0x000000080a007c0c */ /* 0x000fe2000c701270 */
[----:B------:R-:W-:Y:S01]  /*18e00*/  ULDC UR6, c[0x0][0x22c] ;  /* 0x00008b0000067ab9 */ /* 0x000fe20000000800 */
[----:B------:R-:W-:Y:S01]  /*18e10*/  IMAD.WIDE R28, R31, 0x2, R2 ;  /* 0x000000021f1c7825 */ /* 0x000fe200078e0202 */
[----:B------:R-:W-:Y:S01]  /*18e20*/  @P2 STG.E.U16 desc[UR14][R26.64], R30 ;  /* 0x0000001e1a002986 */ /* 0x000fe2000c10150e */
[----:B------:R-:W-:Y:S02]  /*18e30*/  ULDC UR8, c[0x0][0x228] ;  /* 0x00008a0000087ab9 */ /* 0x000fe40000000800 */
[----:B------:R-:W-:Y:S01]  /*18e40*/  VIADD R0, R8, 0x46 ;  /* 0x0000004608007836 */ /* 0x000fe20000000000 */
[----:B------:R2:W-:Y:S01]  /*18e50*/  @P6 STG.E.U16 desc[UR14][R28.64], R89 ;  /* 0x000000591c006986 */ /* 0x0005e2000c10150e */
[----:B------:R-:W-:Y:S01]  /*18e60*/  ISETP.LT.AND P6, PT, R9, UR10, !P5 ;  /* 0x0000000a09007c0c */ /* 0x000fe2000efc1270 */
[C---:B0-----:R-:W-:Y:S01]  /*18e70*/  IMAD.WIDE R24, R31.reuse, 0x2, R248 ;  /* 0x000000021f187825 */ /* 0x041fe200078e02f8 */
[----:B------:R-:W-:Y:S01]  /*18e80*/  ISETP.LT.AND P5, PT, R10, UR12, !P5 ;  /* 0x0000000c0a007c0c */ /* 0x000fe2000efa1270 */
[----:B------:R-:W-:Y:S01]  /*18e90*/  ULDC UR10, c[0x0][0x228] ;  /* 0x00008a00000a7ab9 */ /* 0x000fe20000000800 */
[----:B------:R-:W-:Y:S01]  /*18ea0*/  ISETP.GE.AND P4, PT, R0, UR4, PT ;  /* 0x0000000400007c0c */ /* 0x000fe2000bf86270 */
[----:B------:R-:W-:Y:S01]  /*18eb0*/  ULDC UR4, c[0x0][0x248] ;  /* 0x0000920000047ab9 */ /* 0x000fe20000000800 */
[----:B------:R-:W-:Y:S01]  /*18ec0*/  VIADD R0, R8, 0x47 ;  /* 0x0000004708007836 */ /* 0x000fe20000000000 */
[----:B------:R-:W-:Y:S01]  /*18ed0*/  ULDC UR12, c[0x0][0x228] ;  /* 0x00008a00000c7ab9 */ /* 0x000fe20000000800 */
[----:B------:R-:W-:Y:S01]  /*18ee0*/  VIADD R33, R31, UR4 ;  /* 0x000000041f217c36 */ /* 0x000fe20008000000 */
[----:B------:R-:W-:Y:S01]  /*18ef0*/  ULDC UR4, c[0x0][0x22c] ;  /* 0x00008b0000047ab9 */ /* 0x000fe20000000800 */
[----:B--2---:R-:W-:-:S02]  /*18f00*/  PRMT R89, R89, 0x7632, R89 ;  /* 0x0000763259597816 */ /* 0x004fc40000000059 */
[C---:B------:R-:W-:Y:S01]  /*18f10*/  IMAD.WIDE R26, R33.reuse, 0x2, R2 ;  /* 0x00000002211a7825 */ /* 0x040fe200078e0202 */
[----:B------:R-:W-:Y:S01]  /*18f20*/  ISETP.GE.AND P2, PT, R0, UR6, PT ;  /* 0x0000000600007c0c */ /* 0x000fe2000bf46270 */
[----:B------:R-:W-:Y:S01]  /*18f30*/  ULDC UR6, c[0x0][0x248] ;  /* 0x0000920000067ab9 */ /* 0x000fe20000000800 */
[----:B------:R-:W-:Y:S01]  /*18f40*/  PRMT R0, R58, 0x7632, R0 ;  /* 0x000076323a007816 */ /* 0x000fe20000000000 */
        /* <DEDUP_REMOVED lines=13> */
[C---:B0-----:R-:W-:Y:S01]  /*19020*/  IMAD.WIDE R24, R33.reuse, 0x2, R2 ;  /* 0x0000000221187825 */ /* 0x041fe200078e0202 */
        /* <DEDUP_REMOVED lines=122> */
[----:B------:R-:W-:Y:S01]  /*197d0*/  IMAD.WIDE R26, R33, 0x2, R2 ;  /* 0x00000002211a7825 */ /* 0x000fe200078e0202 */
        /* <DEDUP_REMOVED lines=195> */
[----:B------:R-:W-:Y:S01]  /*1a410*/  PRMT R32, R71, 0x7632, R32 ;  /* 0x0000763247207816 */ /* 0x000fe20000000020 */
[----:B------:R-:W-:Y:S01]  /*1a420*/  ULDC UR8, c[0x0][0x22c] ;  /* 0x00008b0000087ab9 */ /* 0x000fe20000000800 */
        /* <DEDUP_REMOVED lines=33> */
[----:B------:R-:W-:Y:S01]  /*1a640*/  ULDC UR12, c[0x0][0x228] ;  /* 0x00008a00000c7ab9 */ /* 0x000fe20000000800 */
[----:B--2---:R-:W-:Y:S01]  /*1a650*/  IMAD.WIDE R26, R33, 0x2, R248 ;  /* 0x00000002211a7825 */ /* 0x004fe200078e02f8 */
[----:B------:R-:W-:Y:S01]  /*1a660*/  PRMT R33, R79, 0x7632, R33 ;  /* 0x000076324f217816 */ /* 0x000fe20000000021 */
[----:B------:R-:W-:Y:S01]  /*1a670*/  ULDC UR6, c[0x0][0x22c] ;  /* 0x00008b0000067ab9 */ /* 0x000fe20000000800 */
[----:B------:R-:W-:Y:S01]  /*1a680*/  ULDC UR16, c[0x0][0x228] ;  /* 0x00008a0000107ab9 */ /* 0x000fe20000000800 */
[----:B---3--:R-:W-:Y:S01]  /*1a690*/  VIADD R0, R8, 0x62 ;  /* 0x0000006208007836 */ /* 0x008fe20000000000 */
[----:B------:R-:W-:Y:S01]  /*1a6a0*/  ULDC UR18, c[0x0][0x228] ;  /* 0x00008a0000127ab9 */ /* 0x000fe20000000800 */
[C---:B------:R-:W-:Y:S01]  /*1a6b0*/  IMAD.WIDE R28, R35.reuse, 0x2, R2 ;  /* 0x00000002231c7825 */ /* 0x040fe200078e0202 */
[----:B------:R-:W-:Y:S03]  /*1a6c0*/  @P5 STG.E.U16 desc[UR14][R24.64], R71 ;  /* 0x0000004718005986 */ /* 0x000fe6000c10150e */
[----:B------:R-:W-:Y:S01]  /*1a6d0*/  IMAD.WIDE R30, R35, 0x2, R248 ;  /* 0x00000002231e7825 */ /* 0x000fe200078e02f8 */
[----:B------:R-:W-:Y:S01]  /*1a6e0*/  ISETP.GE.AND P5, PT, R0, UR8, PT ;  /* 0x0000000800007c0c */ /* 0x000fe2000bfa6270 */
[----:B------:R0:W-:Y:S01]  /*1a6f0*/  @P1 STG.E.U16 desc[UR14][R26.64], R32 ;  /* 0x000000201a001986 */ /* 0x0001e2000c10150e */
[----:B------:R-:W-:-:S03]  /*1a700*/  ULDC UR8, c[0x0][0x228] ;  /* 0x00008a0000087ab9 */ /* 0x000fc60000000800 */
        /* <DEDUP_REMOVED lines=76> */
[----:B0-----:R-:W-:Y:S01]  /*1abd0*/  VIADD R25, R35, UR4 ;  /* 0x0000000423197c36 */ /* 0x001fe20008000000 */
[----:B------:R-:W-:Y:S01]  /*1abe0*/  ISETP.LT.AND P2, PT, R10, UR10, !P2 ;  /* 0x0000000a0a007c0c */ /* 0x000fe2000d741270 */
[----:B------:R-:W-:Y:S01]  /*1abf0*/  ULDC UR4, c[0x0][0x248] ;  /* 0x0000920000047ab9 */ /* 0x000fe20000000800 */
[----:B------:R-:W-:Y:S01]  /*1ac00*/  ISETP.GE.AND P1, PT, R0, UR6, PT ;  /* 0x0000000600007c0c */ /* 0x000fe2000bf26270 */
[C---:B--2---:R-:W-:Y:S01]  /*1ac10*/  IMAD.WIDE R20, R25.reuse, 0x2, R2 ;  /* 0x0000000219147825 */ /* 0x044fe200078e0202 */
[----:B------:R-:W-:Y:S01]  /*1ac20*/  ULDC UR8, c[0x0][0x228] ;  /* 0x00008a0000087ab9 */ /* 0x000fe20000000800 */
[----:B---3--:R-:W-:Y:S01]  /*1ac30*/  PRMT R28, R22, 0x7632, R28 ;  /* 0x00007632161c7816 */ /* 0x008fe2000000001c */
[----:B------:R-:W-:Y:S01]  /*1ac40*/  ULDC UR10, c[0x0][0x228] ;  /* 0x00008a00000a7ab9 */ /* 0x000fe20000000800 */
[C---:B------:R-:W-:Y:S01]  /*1ac50*/  VIADD R29, R25.reuse, UR4 ;  /* 0x00000004191d7c36 */ /* 0x040fe20008000000 */
[----:B------:R-:W-:Y:S01]  /*1ac60*/  ULDC UR4, c[0x0][0x22c] ;  /* 0x00008b0000047ab9 */ /* 0x000fe20000000800 */
[----:B------:R-:W-:Y:S01]  /*1ac70*/  IMAD.WIDE R24, R25, 0x2, R248 ;  /* 0x0000000219187825 */ /* 0x000fe200078e02f8 */
[----:B------:R-:W-:-:S03]  /*1ac80*/  ULDC UR6, c[0x0][0x22c] ;  /* 0x00008b0000067ab9 */ /* 0x000fc60000000800 */
[----:B------:R-:W-:Y:S01]  /*1ac90*/  IMAD.WIDE R26, R29, 0x2, R2 ;  /* 0x000000021d1a7825 */ /* 0x000fe200078e0202 */
[----:B------:R0:W-:Y:S03]  /*1aca0*/  @P4 STG.E.U16 desc[UR14][R20.64], R22 ;  /* 0x0000001614004986 */ /* 0x0001e6000c10150e */
[----:B------:R-:W-:Y:S01]  /*1acb0*/  VIADD R0, R8, 0x69 ;  /* 0x0000006908007836 */ /* 0x000fe20000000000 */
[----:B------:R-:W-:Y:S01]  /*1acc0*/  @P2 STG.E.U16 desc[UR14][R24.64], R28 ;  /* 0x0000001c18002986 */ /* 0x000fe2000c10150e */
[----:B------:R-:W-:Y:S01]  /*1acd0*/  ISETP.LT.AND P0, PT, R10, UR8, !P0 ;  /* 0x000000080a007c0c */ /* 0x000fe2000c701270 */
[----:B------:R-:W-:Y:S02]  /*1ace0*/  ULDC UR8, c[0x0][0x228] ;  /* 0x00008a0000087ab9 */ /* 0x000fe40000000800 */
        /* <DEDUP_REMOVED lines=8> */
[C---:B----4-:R-:W-:Y:S01]  /*1ad70*/  VIADD R31, R29.reuse, UR4 ;  /* 0x000000041d1f7c36 */ /* 0x050fe20008000000 */
        /* <DEDUP_REMOVED lines=50> */
[----:B--2---:R-:W-:Y:S01]  /*1b0a0*/  PRMT R12, R17, 0x7632, R12 ;  /* 0x00007632110c7816 */ /* 0x004fe2000000000c */
[----:B------:R-:W-:-:S02]  /*1b0b0*/  ULDC UR6, c[0x0][0x22c] ;  /* 0x00008b0000067ab9 */ /* 0x000fc40000000800 */
[C---:B---3--:R-:W-:Y:S01]  /*1b0c0*/  VIADD R27, R23.reuse, UR4 ;  /* 0x00000004171b7c36 */ /* 0x048fe20008000000 */
[----:B------:R-:W-:Y:S01]  /*1b0d0*/  ULDC UR4, c[0x0][0x22c] ;  /* 0x00008b0000047ab9 */ /* 0x000fe20000000800 */
[----:B------:R-:W-:Y:S01]  /*1b0e0*/  IMAD.WIDE R22, R23, 0x2, R248 ;  /* 0x0000000217167825 */ /* 0x000fe200078e02f8 */
[----:B------:R-:W-:Y:S03]  /*1b0f0*/  @P4 STG.E.U16 desc[UR14][R20.64], R17 ;  /* 0x0000001114004986 */ /* 0x000fe6000c10150e */
[----:B------:R-:W-:Y:S02]  /*1b100*/  VIADD R0, R8, 0x6e ;  /* 0x0000006e08007836 */ /* 0x000fe40000000000 */
[----:B------:R-:W-:Y:S01]  /*1b110*/  IMAD.WIDE R24, R27, 0x2, R2 ;  /* 0x000000021b187825 */ /* 0x000fe200078e0202 */
[----:B------:R0:W-:Y:S01]  /*1b120*/  @P2 STG.E.U16 desc[UR14][R22.64], R12 ;  /* 0x0000000c16002986 */ /* 0x0001e2000c10150e */
[----:B------:R-:W-:Y:S01]  /*1b130*/  ISETP.LT.AND P0, PT, R10, UR8, !P0 ;  /* 0x000000080a007c0c */ /* 0x000fe2000c701270 */
[----:B------:R-:W-:Y:S01]  /*1b140*/  ULDC UR8, c[0x0][0x228] ;  /* 0x00008a0000087ab9 */ /* 0x000fe20000000800 */
[----:B------:R-:W-:Y:S01]  /*1b150*/  ISETP.GE.AND P4, PT, R0, UR4, PT ;  /* 0x0000000400007c0c */ /* 0x000fe2000bf86270 */
[----:B------:R2:W-:Y:S01]  /*1b160*/  @P6 STG.E.U16 desc[UR14][R24.64], R13 ;  /* 0x0000000d18006986 */ /* 0x0005e2000c10150e */
[----:B------:R-:W-:Y:S01]  /*1b170*/  VIADD R0, R8, 0x6f ;  /* 0x0000006f08007836 */ /* 0x000fe20000000000 */
[----:B------:R-:W-:Y:S01]  /*1b180*/  ISETP.LT.AND P6, PT, R9, UR10, !P5 ;  /* 0x0000000a09007c0c */ /* 0x000fe2000efc1270 */
[----:B------:R-:W-:Y:S01]  /*1b190*/  ULDC UR4, c[0x0][0x248] ;  /* 0x0000920000047ab9 */ /* 0x000fe20000000800 */
[----:B------:R-:W-:Y:S01]  /*1b1a0*/  ISETP.LT.AND P5, PT, R10, UR12, !P5 ;  /* 0x0000000c0a007c0c */ /* 0x000fe2000efa1270 */
[----:B------:R-:W-:Y:S01]  /*1b1b0*/  ULDC UR10, c[0x0][0x228] ;  /* 0x00008a00000a7ab9 */ /* 0x000fe20000000800 */
[----:B------:R-:W-:Y:S01]  /*1b1c0*/  ISETP.GE.AND P2, PT, R0, UR6, PT ;  /* 0x0000000600007c0c */ /* 0x000fe2000bf46270 */
[----:B------:R-:W-:Y:S01]  /*1b1d0*/  ULDC UR12, c[0x0][0x228] ;  /* 0x00008a00000c7ab9 */ /* 0x000fe20000000800 */
[----:B0-----:R-:W-:Y:S01]  /*1b1e0*/  VIADD R23, R27, UR4 ;  /* 0x000000041b177c36 */ /* 0x001fe20008000000 */
[----:B------:R-:W-:Y:S01]  /*1b1f0*/  PRMT R0, R13, 0x7632, R0 ;  /* 0x000076320d007816 */ /* 0x000fe20000000000 */
[----:B------:R-:W-:Y:S01]  /*1b200*/  ULDC UR4, c[0x0][0x22c] ;  /* 0x00008b0000047ab9 */ /* 0x000fe20000000800 */
[----:B------:R-:W-:Y:S01]  /*1b210*/  PRMT R22, R18, 0x7632, R22 ;  /* 0x0000763212167816 */ /* 0x000fe20000000016 */
[----:B--2---:R-:W-:Y:S01]  /*1b220*/  IMAD.WIDE R12, R27, 0x2, R248 ;  /* 0x000000021b0c7825 */ /* 0x004fe200078e02f8 */
[----:B------:R-:W-:-:S03]  /*1b230*/  ULDC UR6, c[0x0][0x248] ;  /* 0x0000920000067ab9 */ /* 0x000fc60000000800 */
[C---:B------:R-:W-:Y:S01]  /*1b240*/  IMAD.WIDE R16, R23.reuse, 0x2, R2 ;  /* 0x0000000217107825 */ /* 0x040fe200078e0202 */
[----:B------:R0:W-:Y:S03]  /*1b250*/  @P0 STG.E.U16 desc[UR14][R12.64], R0 ;  /* 0x000000000c000986 */ /* 0x0001e6000c10150e */
        /* <DEDUP_REMOVED lines=22> */
[----:B------:R-:W-:Y:S01]  /*1b3c0*/  @P5 STG.E.U16 desc[UR14][R12.64], R14 ;  /* 0x0000000e0c005986 */ /* 0x000fe2000c10150e */
[----:B------:R-:W-:Y:S01]  /*1b3d0*/  ULDC UR6, c[0x0][0x22c] ;  /* 0x00008b0000067ab9 */ /* 0x000fe20000000800 */
[----:B------:R-:W-:Y:S01]  /*1b3e0*/  ULDC UR16, c[0x0][0x228] ;  /* 0x00008a0000107ab9 */ /* 0x000fe20000000800 */
[----:B------:R-:W-:Y:S01]  /*1b3f0*/  IMAD.WIDE R22, R25, 0x2, R248 ;  /* 0x0000000219167825 */ /* 0x000fe200078e02f8 */
[----:B------:R0:W-:Y:S01]  /*1b400*/  @P1 STG.E.U16 desc[UR14][R16.64], R18 ;  /* 0x0000001210001986 */ /* 0x0001e2000c10150e */
[----:B------:R-:W-:Y:S01]  /*1b410*/  ISETP.GE.AND P5, PT, R0, UR4, PT ;  /* 0x0000000400007c0c */ /* 0x000fe2000bfa6270 */
[----:B------:R-:W-:-:S02]  /*1b420*/  ULDC UR4, c[0x0][0x248] ;  /* 0x0000920000047ab9 */ /* 0x000fc40000000800 */
[----:B------:R2:W-:Y:S01]  /*1b430*/  @P6 STG.E.U16 desc[UR14][R20.64], R19 ;  /* 0x0000001314006986 */ /* 0x0005e2000c10150e */
[C---:B------:R-:W-:Y:S01]  /*1b440*/  ISETP.LT.AND P6, PT, R9.reuse, UR12, !P0 ;  /* 0x0000000c09007c0c */ /* 0x040fe2000c7c1270 */
[----:B------:R-:W-:Y:S01]  /*1b450*/  VIADD R0, R8, 0x72 ;  /* 0x0000007208007836 */ /* 0x000fe20000000000 */
[----:B------:R-:W-:Y:S01]  /*1b460*/  ULDC UR12, c[0x0][0x228] ;  /* 0x00008a00000c7ab9 */ /* 0x000fe20000000800 */
[----:B------:R-:W-:Y:S01]  /*1b470*/  @P4 STG.E.U16 desc[UR14][R22.64], R24 ;  /* 0x0000001816004986 */ /* 0x000fe2000c10150e */
[----:B------:R-:W-:Y:S01]  /*1b480*/  ISETP.LT.AND P4, PT, R9, UR8, !P2 ;  /* 0x0000000809007c0c */ /* 0x000fe2000d781270 */
[----:B------:R-:W-:Y:S01]  /*1b490*/  ULDC UR8, c[0x0][0x228] ;  /* 0x00008a0000087ab9 */ /* 0x000fe20000000800 */
[----:B------:R-:W-:Y:S01]  /*1b4a0*/  ISETP.LT.AND P2, PT, R10, UR10, !P2 ;  /* 0x0000000a0a007c0c */ /* 0x000fe2000d741270 */
[----:B0-----:R-:W-:Y:S01]  /*1b4b0*/  VIADD R17, R25, UR4 ;  /* 0x0000000419117c36 */ /* 0x001fe20008000000 */
[----:B------:R-:W-:Y:S01]  /*1b4c0*/  ULDC UR4, c[0x0][0x248] ;  /* 0x0000920000047ab9 */ /* 0x000fe20000000800 */
[----:B------:R-:W-:Y:S01]  /*1b4d0*/  PRMT R14, R15, 0x7632, R14 ;  /* 0x000076320f0e7816 */ /* 0x000fe2000000000e */
[----:B------:R-:W-:Y:S01]  /*1b4e0*/  ULDC UR10, c[0x0][0x228] ;  /* 0x00008a00000a7ab9 */ /* 0x000fe20000000800 */
[C---:B--2---:R-:W-:Y:S01]  /*1b4f0*/  VIADD R21, R17.reuse, UR4 ;  /* 0x0000000411157c36 */ /* 0x044fe20008000000 */
[----:B------:R-:W-:Y:S01]  /*1b500*/  ISETP.GE.AND P1, PT, R0, UR6, PT ;  /* 0x0000000600007c0c */ /* 0x000fe2000bf26270 */
[C---:B------:R-:W-:Y:S01]  /*1b510*/  IMAD.WIDE R12, R17.reuse, 0x2, R2 ;  /* 0x00000002110c7825 */ /* 0x040fe200078e0202 */
[----:B------:R-:W-:Y:S01]  /*1b520*/  ULDC UR4, c[0x0][0x22c] ;  /* 0x00008b0000047ab9 */ /* 0x000fe20000000800 */
[----:B------:R-:W-:Y:S01]  /*1b530*/  ISETP.LT.AND P0, PT, R10, UR8, !P0 ;  /* 0x000000080a007c0c */ /* 0x000fe2000c701270 */
[----:B------:R-:W-:Y:S01]  /*1b540*/  ULDC UR6, c[0x0][0x22c] ;  /* 0x00008b0000067ab9 */ /* 0x000fe20000000800 */
[----:B------:R-:W-:Y:S01]  /*1b550*/  IMAD.WIDE R16, R17, 0x2, R248 ;  /* 0x0000000211107825 */ /* 0x000fe200078e02f8 */
[----:B------:R0:W-:Y:S01]  /*1b560*/  @P4 STG.E.U16 desc[UR14][R12.64], R15 ;  /* 0x0000000f0c004986 */ /* 0x0001e2000c10150e */
[----:B------:R-:W-:-:S02]  /*1b570*/  ULDC UR8, c[0x0][0x228] ;  /* 0x00008a0000087ab9 */ /* 0x000fc40000000800 */
[----:B------:R-:W-:Y:S01]  /*1b580*/  IMAD.WIDE R18, R21, 0x2, R2 ;  /* 0x0000000215127825 */ /* 0x000fe200078e0202 */
[----:B------:R-:W-:Y:S03]  /*1b590*/  @P2 STG.E.U16 desc[UR14][R16.64], R14 ;  /* 0x0000000e10002986 */ /* 0x000fe6000c10150e */
        /* <DEDUP_REMOVED lines=8> */
[----:B------:R-:W-:Y:S01]  /*1b620*/  ULDC UR12, c[0x0][0x228] ;  /* 0x00008a00000c7ab9 */ /* 0x000fe20000000800 */
[----:B------:R-:W-:-:S02]  /*1b630*/  VIADD R0, R8, 0x74 ;  /* 0x0000007408007836 */ /* 0x000fc40000000000 */
[----:B------:R-:W-:Y:S01]  /*1b640*/  VIADD R23, R21, UR4 ;  /* 0x0000000415177c36 */ /* 0x000fe20008000000 */
[----:B------:R-:W-:Y:S01]  /*1b650*/  ULDC UR4, c[0x0][0x22c] ;  /* 0x00008b0000047ab9 */ /* 0x000fe20000000800 */
[----:B--2---:R-:W-:Y:S01]  /*1b660*/  PRMT R4, R4, 0x7632, R4 ;  /* 0x0000763204047816 */ /* 0x004fe20000000004 */
[----:B------:R-:W-:Y:S01]  /*1b670*/  VIADD R18, R8, 0x75 ;  /* 0x0000007508127836 */ /* 0x000fe20000000000 */
[----:B------:R-:W-:Y:S01]  /*1b680*/  ISETP.GE.AND P2, PT, R0, UR6, PT ;  /* 0x0000000600007c0c */ /* 0x000fe2000bf46270 */
[----:B------:R-:W-:Y:S01]  /*1b690*/  IMAD.WIDE R14, R23, 0x2, R2 ;  /* 0x00000002170e7825 */ /* 0x000fe200078e0202 */
[----:B------:R-:W-:-:S03]  /*1b6a0*/  PRMT R0, R104, 0x7632, R0 ;  /* 0x0000763268007816 */ /* 0x000fc60000000000 */
[C---:B------:R-:W-:Y:S01]  /*1b6b0*/  IMAD.WIDE R16, R23.reuse, 0x2, R248 ;  /* 0x0000000217107825 */ /* 0x040fe200078e02f8 */
[----:B------:R0:W-:Y:S01]  /*1b6c0*/  @P0 STG.E.U16 desc[UR14][R12.64], R4 ;  /* 0x000000040c000986 */ /* 0x0001e2000c10150e */
[----:B------:R-:W-:Y:S01]  /*1b6d0*/  ISETP.GE.AND P0, PT, R18, UR4, PT ;  /* 0x0000000412007c0c */ /* 0x000fe2000bf06270 */
[----:B------:R-:W-:Y:S01]  /*1b6e0*/  ULDC UR4, c[0x0][0x248] ;  /* 0x0000920000047ab9 */ /* 0x000fe20000000800 */
        /* <DEDUP_REMOVED lines=43> */
[----:B------:R-:W-:Y:S01]  /*1b9a0*/  ULDC UR6, c[0x0][0x22c] ;  /* 0x00008b0000067ab9 */ /* 0x000fe20000000800 */
[----:B----4-:R-:W-:Y:S01]  /*1b9b0*/  PRMT R18, R108, 0x7632, R18 ;  /* 0x000076326c127816 */ /* 0x010fe20000000012 */
[----:B------:R-:W0:Y:S01]  /*1b9c0*/  LDS.128 R20, [R11] ;  /* 0x000000000b147984 */ /* 0x000e220000000c00 */
[----:B------:R-:W-:Y:S01]  /*1b9d0*/  IMAD.WIDE R14, R17, 0x2, R2 ;  /* 0x00000002110e7825 */ /* 0x000fe200078e0202 */
[----:B------:R-:W-:Y:S01]  /*1b9e0*/  ISETP.LT.AND P0, PT, R10, UR8, !P0 ;  /* 0x000000080a007c0c */ /* 0x000fe2000c701270 */
[----:B------:R-:W-:Y:S01]  /*1b9f0*/  ULDC UR8, c[0x0][0x228] ;  /* 0x00008a0000087ab9 */ /* 0x000fe20000000800 */
[----:B------:R2:W-:Y:S01]  /*1ba00*/  @P4 STG.E.U16 desc[UR14][R4.64], R6 ;  /* 0x0000000604004986 */ /* 0x0005e2000c10150e */
[----:B------:R-:W-:-:S03]  /*1ba10*/  VIADD R0, R8, 0x78 ;  /* 0x0000007808007836 */ /* 0x000fc60000000000 */
[----:B------:R3:W-:Y:S02]  /*1ba20*/  @P2 STG.E.U16 desc[UR14][R12.64], R16 ;  /* 0x000000100c002986 */ /* 0x0007e4000c10150e */
[----:B------:R-:W-:Y:S01]  /*1ba30*/  ISETP.GE.AND P4, PT, R0, UR4, PT ;  /* 0x0000000400007c0c */ /* 0x000fe2000bf86270 */
[----:B------:R-:W-:Y:S01]  /*1ba40*/  ULDC UR4, c[0x0][0x248] ;  /* 0x0000920000047ab9 */ /* 0x000fe20000000800 */
[----:B------:R4:W-:Y:S01]  /*1ba50*/  @P6 STG.E.U16 desc[UR14][R14.64], R106 ;  /* 0x0000006a0e006986 */ /* 0x0009e2000c10150e */
[----:B------:R-:W-:Y:S01]  /*1ba60*/  ISETP.LT.AND P6, PT, R9, UR10, !P5 ;  /* 0x0000000a09007c0c */ /* 0x000fe2000efc1270 */
[----:B------:R-:W-:Y:S01]  /*1ba70*/  VIADD R0, R8, 0x79 ;  /* 0x0000007908007836 */ /* 0x000fe20000000000 */
[----:B------:R-:W-:Y:S01]  /*1ba80*/  ISETP.LT.AND P5, PT, R10, UR12, !P5 ;  /* 0x0000000c0a007c0c */ /* 0x000fe2000efa1270 */
[C---:B------:R-:W-:Y:S01]  /*1ba90*/  VIADD R19, R17.reuse, UR4 ;  /* 0x0000000411137c36 */ /* 0x040fe20008000000 */
[----:B------:R-:W-:Y:S01]  /*1baa0*/  ULDC UR4, c[0x0][0x22c] ;  /* 0x00008b0000047ab9 */ /* 0x000fe20000000800 */
[----:B--2---:R-:W-:Y:S01]  /*1bab0*/  IMAD.WIDE R4, R17, 0x2, R248 ;  /* 0x0000000211047825 */ /* 0x004fe200078e02f8 */
[----:B------:R-:W-:Y:S01]  /*1bac0*/  ISETP.GE.AND P2, PT, R0, UR6, PT ;  /* 0x0000000600007c0c */ /* 0x000fe2000bf46270 */
[----:B------:R-:W-:Y:S01]  /*1bad0*/  ULDC UR10, c[0x0][0x228] ;  /* 0x00008a00000a7ab9 */ /* 0x000fe20000000800 */
[----:B------:R-:W-:Y:S01]  /*1bae0*/  PRMT R0, R7, 0x7632, R0 ;  /* 0x0000763207007816 */ /* 0x000fe20000000000 */
[----:B---3--:R-:W-:Y:S01]  /*1baf0*/  IMAD.WIDE R12, R19, 0x2, R2 ;  /* 0x00000002130c7825 */ /* 0x008fe200078e0202 */
[----:B------:R-:W-:Y:S01]  /*1bb00*/  ULDC UR12, c[0x0][0x228] ;  /* 0x00008a00000c7ab9 */ /* 0x000fe20000000800 */
[----:B----4-:R-:W-:Y:S01]  /*1bb10*/  PRMT R106, R106, 0x7632, R106 ;  /* 0x000076326a6a7816 */ /* 0x010fe2000000006a */
[----:B------:R-:W-:Y:S01]  /*1bb20*/  ULDC UR6, c[0x0][0x248] ;  /* 0x0000920000067ab9 */ /* 0x000fe20000000800 */
[----:B------:R-:W-:-:S02]  /*1bb30*/  VIADD R6, R8, 0x7a ;  /* 0x0000007a08067836 */ /* 0x000fc40000000000 */
        /* <DEDUP_REMOVED lines=12> */
[----:B--2---:R-:W-:Y:S01]  /*1bc00*/  IMAD.WIDE R4, R19, 0x2, R2 ;  /* 0x0000000213047825 */ /* 0x004fe200078e0202 */
[----:B------:R-:W-:Y:S01]  /*1bc10*/  ISETP.LT.AND P4, PT, R10, UR16, !P4 ;  /* 0x000000100a007c0c */ /* 0x000fe2000e781270 */
[----:B------:R-:W-:Y:S01]  /*1bc20*/  ULDC UR8, c[0x0][0x228] ;  /* 0x00008a0000087ab9 */ /* 0x000fe20000000800 */
[----:B------:R-:W-:Y:S01]  /*1bc30*/  PRMT R16, R107, 0x7632, R16 ;  /* 0x000076326b107816 */ /* 0x000fe20000000010 */
[----:B---3--:R-:W-:Y:S01]  /*1bc40*/  IMAD.WIDE R6, R19, 0x2, R248 ;  /* 0x0000000213067825 */ /* 0x008fe200078e02f8 */
[----:B------:R-:W-:Y:S01]  /*1bc50*/  ULDC UR10, c[0x0][0x228] ;  /* 0x00008a00000a7ab9 */ /* 0x000fe20000000800 */
[----:B------:R-:W-:Y:S01]  /*1bc60*/  ULDC UR12, c[0x0][0x228] ;  /* 0x00008a00000c7ab9 */ /* 0x000fe20000000800 */
[----:B------:R-:W-:Y:S01]  /*1bc70*/  ULDC UR6, c[0x0][0x22c] ;  /* 0x00008b0000067ab9 */ /* 0x000fe20000000800 */
[----:B------:R-:W-:Y:S01]  /*1bc80*/  IMAD.WIDE R12, R17, 0x2, R2 ;  /* 0x00000002110c7825 */ /* 0x000fe200078e0202 */
[----:B------:R-:W-:Y:S01]  /*1bc90*/  ULDC UR16, c[0x0][0x228] ;  /* 0x00008a0000107ab9 */ /* 0x000fe20000000800 */
[----:B------:R-:W-:Y:S02]  /*1bca0*/  @P5 STG.E.U16 desc[UR14][R4.64], R107 ;  /* 0x0000006b04005986 */ /* 0x000fe4000c10150e */
[----:B----4-:R-:W-:-:S02]  /*1bcb0*/  VIADD R0, R8, 0x7b ;  /* 0x0000007b08007836 */ /* 0x010fc40000000000 */
        /* <DEDUP_REMOVED lines=12> */
[----:B--2---:R-:W-:Y:S01]  /*1bd80*/  VIADD R7, R17, UR4 ;  /* 0x0000000411077c36 */ /* 0x004fe20008000000 */
[----:B------:R-:W-:Y:S01]  /*1bd90*/  ULDC UR4, c[0x0][0x248] ;  /* 0x0000920000047ab9 */ /* 0x000fe20000000800 */
[----:B------:R-:W-:Y:S01]  /*1bda0*/  ISETP.GE.AND P1, PT, R0, UR6, PT ;  /* 0x0000000600007c0c */ /* 0x000fe2000bf26270 */
[----:B------:R-:W-:Y:S01]  /*1bdb0*/  ULDC UR10, c[0x0][0x228] ;  /* 0x00008a00000a7ab9 */ /* 0x000fe20000000800 */
[----:B------:R-:W-:Y:S01]  /*1bdc0*/  IMAD.WIDE R4, R7, 0x2, R2 ;  /* 0x0000000207047825 */ /* 0x000fe200078e0202 */
[----:B---3--:R-:W-:-:S03]  /*1bdd0*/  PRMT R14, R112, 0x7632, R14 ;  /* 0x00007632700e7816 */ /* 0x008fc6000000000e */
        /* <DEDUP_REMOVED lines=12> */
[C---:B--2---:R-:W-:Y:S01]  /*1bea0*/  IMAD.WIDE R4, R15.reuse, 0x2, R248 ;  /* 0x000000020f047825 */ /* 0x044fe200078e02f8 */
        /* <DEDUP_REMOVED lines=8> */
[----:B---3--:R-:W-:-:S02]  /*1bf30*/  PRMT R109, R109, 0x7632, R109 ;  /* 0x000076326d6d7816 */ /* 0x008fc4000000006d */
        /* <DEDUP_REMOVED lines=17> */
[C---:B--2---:R-:W-:Y:S01]  /*1c050*/  IMAD.WIDE R4, R17.reuse, 0x2, R2 ;  /* 0x0000000211047825 */ /* 0x044fe200078e0202 */
[----:B------:R-:W-:Y:S01]  /*1c060*/  ISETP.LT.AND P4, PT, R10, UR16, !P4 ;  /* 0x000000100a007c0c */ /* 0x000fe2000e781270 */
[----:B------:R-:W-:Y:S01]  /*1c070*/  ULDC UR8, c[0x0][0x228] ;  /* 0x00008a0000087ab9 */ /* 0x000fe20000000800 */
[----:B------:R-:W-:Y:S01]  /*1c080*/  PRMT R16, R110, 0x7632, R16 ;  /* 0x000076326e107816 */ /* 0x000fe20000000010 */
[----:B---3--:R-:W-:Y:S01]  /*1c090*/  IMAD.WIDE R6, R17, 0x2, R248 ;  /* 0x0000000211067825 */ /* 0x008fe200078e02f8 */
[----:B------:R-:W-:Y:S01]  /*1c0a0*/  PRMT R17, R114, 0x7632, R17 ;  /* 0x0000763272117816 */ /* 0x000fe20000000011 */
[----:B------:R-:W-:Y:S01]  /*1c0b0*/  ULDC UR10, c[0x0][0x228] ;  /* 0x00008a00000a7ab9 */ /* 0x000fe20000000800 */
[----:B------:R-:W-:Y:S01]  /*1c0c0*/  ULDC UR12, c[0x0][0x228] ;  /* 0x00008a00000c7ab9 */ /* 0x000fe20000000800 */
[----:B----4-:R-:W-:Y:S01]  /*1c0d0*/  IMAD.WIDE R12, R19, 0x2, R2 ;  /* 0x00000002130c7825 */ /* 0x010fe200078e0202 */
        /* <DEDUP_REMOVED lines=135> */
[----:B------:R-:W-:Y:S01]  /*1c950*/  ULDC UR12, c[0x0][0x228] ;  /* 0x00008a00000c7ab9 */ /* 0x000fe20000000800 */
[----:B---3--:R-:W-:Y:S01]  /*1c960*/  IMAD.WIDE R6, R17, 0x2, R248 ;  /* 0x0000000211067825 */ /* 0x008fe200078e02f8 */
[----:B------:R-:W-:Y:S01]  /*1c970*/  PRMT R17, R123, 0x7632, R17 ;  /* 0x000076327b117816 */ /* 0x000fe20000000011 */
[----:B------:R-:W-:Y:S01]  /*1c980*/  ULDC UR6, c[0x0][0x22c] ;  /* 0x00008b0000067ab9 */ /* 0x000fe20000000800 */
[----:B------:R-:W-:Y:S01]  /*1c990*/  ULDC UR16, c[0x0][0x228] ;  /* 0x00008a0000107ab9 */ /* 0x000fe20000000800 */
[----:B----4-:R-:W-:Y:S01]  /*1c9a0*/  VIADD R0, R8, 0x8a ;  /* 0x0000008a08007836 */ /* 0x010fe20000000000 */
        /* <DEDUP_REMOVED lines=238> */
[----:B------:R3:W-:Y:S01]  /*1d890*/  @P2 STG.E.U16 desc[UR14][R6.64], R14 ;  /* 0x0000000e06002986 */ /* 0x0007e2000c10150e */
        /* <DEDUP_REMOVED lines=9> */
[C---:B------:R-:W-:Y:S01]  /*1d930*/  VIADD R0, R8.reuse, 0x9c ;  /* 0x0000009c08007836 */ /* 0x040fe20000000000 */
[----:B------:R-:W-:Y:S01]  /*1d940*/  ULDC UR12, c[0x0][0x228] ;  /* 0x00008a00000c7ab9 */ /* 0x000fe20000000800 */
[----:B------:R-:W-:Y:S01]  /*1d950*/  VIADD R17, R15, UR4 ;  /* 0x000000040f117c36 */ /* 0x000fe20008000000 */
[----:B------:R-:W-:Y:S01]  /*1d960*/  ULDC UR4, c[0x0][0x22c] ;  /* 0x00008b0000047ab9 */ /* 0x000fe20000000800 */
[----:B---3--:R-:W-:Y:S01]  /*1d970*/  VIADD R14, R8, 0x9d ;  /* 0x0000009d080e7836 */ /* 0x008fe20000000000 */
[----:B----4-:R-:W-:Y:S01]  /*1d980*/  PRMT R140, R140, 0x7632, R140 ;  /* 0x000076328c8c7816 */ /* 0x010fe2000000008c */
[C---:B------:R-:W-:Y:S01]  /*1d990*/  IMAD.WIDE R6, R17.reuse, 0x2, R2 ;  /* 0x0000000211067825 */ /* 0x040fe200078e0202 */
[----:B------:R-:W-:Y:S01]  /*1d9a0*/  ISETP.GE.AND P2, PT, R0, UR6, PT ;  /* 0x0000000600007c0c */ /* 0x000fe2000bf46270 */
[----:B------:R-:W-:Y:S01]  /*1d9b0*/  ULDC UR6, c[0x0][0x248] ;  /* 0x0000920000067ab9 */ /* 0x000fe20000000800 */
[----:B------:R-:W-:Y:S01]  /*1d9c0*/  PRMT R0, R144, 0x7632, R0 ;  /* 0x0000763290007816 */ /* 0x000fe20000000000 */
[----:B------:R-:W-:Y:S01]  /*1d9d0*/  IMAD.WIDE R12, R17, 0x2, R248 ;  /* 0x00000002110c7825 */ /* 0x000fe200078e02f8 */
[----:B------:R2:W-:Y:S01]  /*1d9e0*/  @P0 STG.E.U16 desc[UR14][R4.64], R140 ;  /* 0x0000008c04000986 */ /* 0x0005e2000c10150e */
[----:B------:R-:W-:Y:S01]  /*1d9f0*/  ISETP.GE.AND P0, PT, R14, UR4, PT ;  /* 0x000000040e007c0c */ /* 0x000fe2000bf06270 */
[----:B------:R-:W-:-:S02]  /*1da00*/  ULDC UR4, c[0x0][0x248] ;  /* 0x0000920000047ab9 */ /* 0x000fc40000000800 */
[----:B------:R3:W-:Y:S01]  /*1da10*/  @P6 STG.E.U16 desc[UR14][R6.64], R144 ;  /* 0x0000009006006986 */ /* 0x0007e2000c10150e */
[----:B------:R-:W-:Y:S01]  /*1da20*/  ISETP.LT.AND P6, PT, R9, UR8, !P1 ;  /* 0x0000000809007c0c */ /* 0x000fe2000cfc1270 */
[----:B------:R-:W-:Y:S01]  /*1da30*/  VIADD R17, R17, UR4 ;  /* 0x0000000411117c36 */ /* 0x000fe20008000000 */
[C---:B------:R-:W-:Y:S01]  /*1da40*/  ISETP.LT.AND P1, PT, R10.reuse, UR10, !P1 ;  /* 0x0000000a0a007c0c */ /* 0x040fe2000cf21270 */
[----:B------:R4:W-:Y:S01]  /*1da50*/  @P5 STG.E.U16 desc[UR14][R12.64], R0 ;  /* 0x000000000c005986 */ /* 0x0009e2000c10150e */
[----:B------:R-:W-:Y:S01]  /*1da60*/  ISETP.LT.AND P5, PT, R9, UR12, !P4 ;  /* 0x0000000c09007c0c */ /* 0x000fe2000e7a1270 */
[C---:B------:R-:W-:Y:S01]  /*1da70*/  VIADD R19, R17.reuse, UR6 ;  /* 0x0000000611137c36 */ /* 0x040fe20008000000 */
[----:B------:R-:W-:Y:S01]  /*1da80*/  ISETP.LT.AND P4, PT, R10, UR16, !P4 ;  /* 0x000000100a007c0c */ /* 0x000fe2000e781270 */
[----:B--2---:R-:W-:Y:S01]  /*1da90*/  IMAD.WIDE R4, R17, 0x2, R2 ;  /* 0x0000000211047825 */ /* 0x004fe200078e0202 */
[----:B------:R-:W-:Y:S01]  /*1daa0*/  PRMT R16, R141, 0x7632, R16 ;  /* 0x000076328d107816 */ /* 0x000fe20000000010 */
[----:B------:R-:W-:Y:S01]  /*1dab0*/  ULDC UR4, c[0x0][0x22c] ;  /* 0x00008b0000047ab9 */ /* 0x000fe20000000800 */
[----:B------:R-:W-:Y:S01]  /*1dac0*/  ULDC UR8, c[0x0][0x228] ;  /* 0x00008a0000087ab9 */ /* 0x000fe20000000800 */
[----:B---3--:R-:W-:Y:S01]  /*1dad0*/  IMAD.WIDE R6, R17, 0x2, R248 ;  /* 0x0000000211067825 */ /* 0x008fe200078e02f8 */
[----:B------:R-:W-:Y:S01]  /*1dae0*/  PRMT R17, R145, 0x7632, R17 ;  /* 0x0000763291117816 */ /* 0x000fe20000000011 */
[----:B------:R-:W-:Y:S01]  /*1daf0*/  ULDC UR10, c[0x0][0x228] ;  /* 0x00008a00000a7ab9 */ /* 0x000fe20000000800 */
[----:B------:R-:W-:Y:S01]  /*1db00*/  ULDC UR12, c[0x0][0x228] ;  /* 0x00008a00000c7ab9 */ /* 0x000fe20000000800 */
[----:B----4-:R-:W-:Y:S01]  /*1db10*/  IMAD.WIDE R12, R19, 0x2, R2 ;  /* 0x00000002130c7825 */ /* 0x010fe200078e0202 */
[----:B------:R-:W-:Y:S01]  /*1db20*/  @P6 STG.E.U16 desc[UR14][R4.64], R141 ;  /* 0x0000008d04006986 */ /* 0x000fe2000c10150e */
[----:B------:R-:W-:Y:S01]  /*1db30*/  ULDC UR6, c[0x0][0x22c] ;  /* 0x00008b0000067ab9 */ /* 0x000fe20000000800 */
        /* <DEDUP_REMOVED lines=43> */
[----:B------:R-:W-:Y:S01]  /*1ddf0*/  IMAD.WIDE R6, R17, 0x2, R2 ;  /* 0x0000000211067825 */ /* 0x000fe200078e0202 */
        /* <DEDUP_REMOVED lines=1122> */
[----:B------:R-:W-:Y:S01]  /*22420*/  IMAD.WIDE R12, R17, 0x2, R248 ;  /* 0x00000002110c7825 */ /* 0x000fe200078e02f8 */
[----:B------:R2:W-:Y:S03]  /*22430*/  @P0 STG.E.U16 desc[UR14][R4.64], R226 ;  /* 0x000000e204000986 */ /* 0x0005e6000c10150e */
[----:B------:R-:W-:Y:S01]  /*22440*/  VIADD R14, R8, 0xf2 ;  /* 0x000000f2080e7836 */ /* 0x000fe20000000000 */
[----:B------:R3:W-:Y:S04]  /*22450*/  @P6 STG.E.U16 desc[UR14][R6.64], R223 ;  /* 0x000000df06006986 */ /* 0x0007e8000c10150e */
[----:B------:R4:W-:Y:S01]  /*22460*/  @P5 STG.E.U16 desc[UR14][R12.64], R0 ;  /* 0x000000000c005986 */ /* 0x0009e2000c10150e */
[----:B------:R-:W-:Y:S01]  /*22470*/  ISETP.GE.AND P0, PT, R14, UR4, PT ;  /* 0x000000040e007c0c */ /* 0x000fe2000bf06270 */
[----:B------:R-:W-:Y:S01]  /*22480*/  ULDC UR4, c[0x0][0x248] ;  /* 0x0000920000047ab9 */ /* 0x000fe20000000800 */
[----:B------:R-:W-:Y:S01]  /*22490*/  ISETP.LT.AND P5, PT, R9, UR8, !P1 ;  /* 0x0000000809007c0c */ /* 0x000fe2000cfa1270 */
[----:B------:R-:W-:Y:S01]  /*224a0*/  VIADD R17, R17, UR4 ;  /* 0x0000000411117c36 */ /* 0x000fe20008000000 */
[C---:B------:R-:W-:Y:S01]  /*224b0*/  ISETP.LT.AND P1, PT, R10.reuse, UR10, !P1 ;  /* 0x0000000a0a007c0c */ /* 0x040fe2000cf21270 */
[----:B------:R-:W-:Y:S01]  /*224c0*/  ULDC UR4, c[0x0][0x22c] ;  /* 0x00008b0000047ab9 */ /* 0x000fe20000000800 */
        /* <DEDUP_REMOVED lines=8> */
[----:B------:R-:W-:-:S03]  /*22550*/  PRMT R17, R228, 0x7632, R17 ;  /* 0x00007632e4117816 */ /* 0x000fc60000000011 */
[----:B----4-:R-:W-:Y:S01]  /*22560*/  VIADD R0, R8, 0xf3 ;  /* 0x000000f308007836 */ /* 0x010fe20000000000 */
[----:B------:R-:W-:Y:S01]  /*22570*/  ULDC UR6, c[0x0][0x248] ;  /* 0x0000920000067ab9 */ /* 0x000fe20000000800 */
[C---:B------:R-:W-:Y:S01]  /*22580*/  IMAD.WIDE R12, R19.reuse, 0x2, R2 ;  /* 0x00000002130c7825 */ /* 0x040fe200078e0202 */
[----:B------:R-:W-:Y:S01]  /*22590*/  @P5 STG.E.U16 desc[UR14][R4.64], R227 ;  /* 0x000000e304005986 */ /* 0x000fe2000c10150e */
[----:B------:R-:W-:Y:S01]  /*225a0*/  ULDC UR16, c[0x0][0x228] ;  /* 0x00008a0000107ab9 */ /* 0x000fe20000000800 */
[----:B------:R-:W-:Y:S01]  /*225b0*/  ULDC UR8, c[0x0][0x22c] ;  /* 0x00008b0000087ab9 */ /* 0x000fe20000000800 */
[----:B------:R-:W-:Y:S01]  /*225c0*/  IMAD.WIDE R14, R19, 0x2, R248 ;  /* 0x00000002130e7825 */ /* 0x000fe200078e02f8 */
[----:B------:R2:W-:Y:S01]  /*225d0*/  @P1 STG.E.U16 desc[UR14][R6.64], R16 ;  /* 0x0000001006001986 */ /* 0x0005e2000c10150e */
[----:B------:R-:W-:Y:S01]  /*225e0*/  ISETP.GE.AND P5, PT, R0, UR4, PT ;  /* 0x0000000400007c0c */ /* 0x000fe2000bfa6270 */
[----:B------:R-:W-:Y:S01]  /*225f0*/  ULDC UR4, c[0x0][0x248] ;  /* 0x0000920000047ab9 */ /* 0x000fe20000000800 */
[----:B------:R-:W-:Y:S01]  /*22600*/  ISETP.LT.AND P1, PT, R9, UR10, !P2 ;  /* 0x0000000a09007c0c */ /* 0x000fe2000d721270 */
[----:B------:R-:W-:Y:S01]  /*22610*/  @P6 STG.E.U16 desc[UR14][R12.64], R228 ;  /* 0x000000e40c006986 */ /* 0x000fe2000c10150e */
[----:B------:R-:W-:Y:S01]  /*22620*/  ISETP.LT.AND P2, PT, R10, UR12, !P2 ;  /* 0x0000000c0a007c0c */ /* 0x000fe2000d741270 */
[----:B------:R-:W-:-:S02]  /*22630*/  VIADD R0, R8, 0xf4 ;  /* 0x000000f408007836 */ /* 0x000fc40000000000 */
[----:B--2---:R-:W-:Y:S01]  /*22640*/  VIADD R7, R19, UR4 ;  /* 0x0000000413077c36 */ /* 0x004fe20008000000 */
[----:B------:R2:W-:Y:S01]  /*22650*/  @P4 STG.E.U16 desc[UR14][R14.64], R17 ;  /* 0x000000110e004986 */ /* 0x0005e2000c10150e */
[----:B------:R-:W-:Y:S01]  /*22660*/  ISETP.LT.AND P4, PT, R9, UR16, !P0 ;  /* 0x0000001009007c0c */ /* 0x000fe2000c781270 */
[----:B------:R-:W-:Y:S01]  /*22670*/  ULDC UR4, c[0x0][0x248] ;  /* 0x0000920000047ab9 */ /* 0x000fe20000000800 */
[C---:B------:R-:W-:Y:S01]  /*22680*/  IMAD.WIDE R4, R7.reuse, 0x2, R2 ;  /* 0x0000000207047825 */ /* 0x040fe200078e0202 */
[----:B------:R-:W-:Y:S01]  /*22690*/  ISETP.LT.AND P6, PT, R10, UR18, !P0 ;  /* 0x000000120a007c0c */ /* 0x000fe2000c7c1270 */
[----:B------:R-:W-:Y:S01]  /*226a0*/  ULDC UR10, c[0x0][0x228] ;  /* 0x00008a00000a7ab9 */ /* 0x000fe20000000800 */
[----:B-1----:R-:W-:Y:S01]  /*226b0*/  PRMT R16, R232, 0x7632, R16 ;  /* 0x00007632e8107816 */ /* 0x002fe20000000010 */
[----:B------:R-:W-:Y:S01]  /*226c0*/  ULDC UR12, c[0x0][0x228] ;  /* 0x00008a00000c7ab9 */ /* 0x000fe20000000800 */
[C---:B--2---:R-:W-:Y:S01]  /*226d0*/  VIADD R17, R7.reuse, UR6 ;  /* 0x0000000607117c36 */ /* 0x044fe20008000000 */
[----:B------:R-:W-:Y:S01]  /*226e0*/  ISETP.GE.AND P0, PT, R0, UR8, PT ;  /* 0x0000000800007c0c */ /* 0x000fe2000bf06270 */
[----:B------:R-:W-:Y:S01]  /*226f0*/  IMAD.WIDE R6, R7, 0x2, R248 ;  /* 0x0000000207067825 */ /* 0x000fe200078e02f8 */
[----:B------:R-:W-:Y:S01]  /*22700*/  @P1 STG.E.U16 desc[UR14][R4.64], R232 ;  /* 0x000000e804001986 */ /* 0x000fe2000c10150e */
[----:B------:R-:W-:Y:S01]  /*22710*/  ULDC UR6, c[0x0][0x228] ;  /* 0x00008a0000067ab9 */ /* 0x000fe20000000800 */
[----:B------:R-:W-:Y:S01]  /*22720*/  ULDC UR8, c[0x0][0x228] ;  /* 0x00008a0000087ab9 */ /* 0x000fe20000000800 */
[----:B------:R-:W-:Y:S01]  /*22730*/  IMAD.WIDE R12, R17, 0x2, R2 ;  /* 0x00000002110c7825 */ /* 0x000fe200078e0202 */
[----:B------:R1:W-:Y:S01]  /*22740*/  @P2 STG.E.U16 desc[UR14][R6.64], R16 ;  /* 0x0000001006002986 */ /* 0x0003e2000c10150e */
[----:B------:R-:W-:Y:S01]  /*22750*/  ISETP.LT.AND P2, PT, R9, UR6, !P5 ;  /* 0x0000000609007c0c */ /* 0x000fe2000ef41270 */
[----:B------:R-:W-:Y:S01]  /*22760*/  ULDC UR6, c[0x0][0x228] ;  /* 0x00008a0000067ab9 */ /* 0x000fe20000000800 */
[----:B------:R-:W-:Y:S01]  /*22770*/  VIADD R0, R8, 0xf5 ;  /* 0x000000f508007836 */ /* 0x000fe20000000000 */
[----:B------:R2:W-:Y:S01]  /*22780*/  @P4 STG.E.U16 desc[UR14][R12.64], R229 ;  /* 0x000000e50c004986 */ /* 0x0005e2000c10150e */
[----:B------:R-:W-:Y:S01]  /*22790*/  ISETP.LT.AND P5, PT, R10, UR8, !P5 ;  /* 0x000000080a007c0c */ /* 0x000fe2000efa1270 */
[----:B------:R-:W-:Y:S01]  /*227a0*/  IMAD.WIDE R14, R17, 0x2, R248 ;  /* 0x00000002110e7825 */ /* 0x000fe200078e02f8 */
[----:B------:R-:W-:Y:S01]  /*227b0*/  PRMT R18, R229, 0x7632, R18 ;  /* 0x00007632e5127816 */ /* 0x000fe20000000012 */
[----:B------:R-:W-:Y:S01]  /*227c0*/  ULDC UR8, c[0x0][0x228] ;  /* 0x00008a0000087ab9 */ /* 0x000fe20000000800 */
[----:B------:R-:W-:Y:S01]  /*227d0*/  ISETP.LT.AND P4, PT, R9, UR10, !P0 ;  /* 0x0000000a09007c0c */ /* 0x000fe2000c781270 */
[----:B------:R-:W-:Y:S01]  /*227e0*/  ULDC UR10, c[0x0][0x228] ;  /* 0x00008a00000a7ab9 */ /* 0x000fe20000000800 */
[----:B------:R-:W-:Y:S01]  /*227f0*/  ISETP.GE.AND P1, PT, R0, UR5, PT ;  /* 0x0000000500007c0c */ /* 0x000fe2000bf26270 */
[----:B-1----:R-:W-:Y:S01]  /*22800*/  VIADD R7, R17, UR4 ;  /* 0x0000000411077c36 */ /* 0x002fe20008000000 */
[----:B------:R-:W-:Y:S01]  /*22810*/  ULDC UR5, c[0x0][0x248] ;  /* 0x0000920000057ab9 */ /* 0x000fe20000000800 */
[----:B------:R1:W-:Y:S01]  /*22820*/  @P6 STG.E.U16 desc[UR14][R14.64], R18 ;  /* 0x000000120e006986 */ /* 0x0003e2000c10150e */
[----:B------:R-:W-:Y:S01]  /*22830*/  VIADD R0, R8, 0xf6 ;  /* 0x000000f608007836 */ /* 0x000fe20000000000 */
[----:B------:R-:W-:Y:S01]  /*22840*/  PRMT R16, R233, 0x7632, R16 ;  /* 0x00007632e9107816 */ /* 0x000fe20000000010 */
[C---:B------:R-:W-:Y:S01]  /*22850*/  VIADD R17, R7.reuse, UR5 ;  /* 0x0000000507117c36 */ /* 0x040fe20008000000 */
[----:B------:R-:W-:Y:S01]  /*22860*/  ISETP.LT.AND P6, PT, R10, UR12, !P0 ;  /* 0x0000000c0a007c0c */ /* 0x000fe2000c7c1270 */
[----:B------:R-:W-:Y:S01]  /*22870*/  IMAD.WIDE R4, R7, 0x2, R2 ;  /* 0x0000000207047825 */ /* 0x000fe200078e0202 */
[----:B------:R-:W-:Y:S01]  /*22880*/  ULDC UR4, c[0x0][0x248] ;  /* 0x0000920000047ab9 */ /* 0x000fe20000000800 */
[----:B------:R-:W-:-:S02]  /*22890*/  ULDC UR5, c[0x0][0x248] ;  /* 0x0000920000057ab9 */ /* 0x000fc40000000800 */
[----:B------:R-:W-:Y:S01]  /*228a0*/  IMAD.WIDE R6, R7, 0x2, R248 ;  /* 0x0000000207067825 */ /* 0x000fe200078e02f8 */
[----:B------:R-:W-:Y:S03]  /*228b0*/  @P2 STG.E.U16 desc[UR14][R4.64], R233 ;  /* 0x000000e904002986 */ /* 0x000fe6000c10150e */
[C---:B--2---:R-:W-:Y:S01]  /*228c0*/  IMAD.WIDE R12, R17.reuse, 0x2, R2 ;  /* 0x00000002110c7825 */ /* 0x044fe200078e0202 */
[----:B------:R-:W-:Y:S01]  /*228d0*/  ISETP.GE.AND P0, PT, R0, UR7, PT ;  /* 0x0000000700007c0c */ /* 0x000fe2000bf06270 */
[----:B------:R2:W-:Y:S01]  /*228e0*/  @P5 STG.E.U16 desc[UR14][R6.64], R16 ;  /* 0x0000001006005986 */ /* 0x0005e2000c10150e */
[----:B------:R-:W-:Y:S01]  /*228f0*/  ULDC UR7, c[0x0][0x228] ;  /* 0x00008a0000077ab9 */ /* 0x000fe20000000800 */
[----:B------:R-:W-:Y:S01]  /*22900*/  VIADD R0, R8, 0xf7 ;  /* 0x000000f708007836 */ /* 0x000fe20000000000 */
[----:B-1----:R-:W-:Y:S01]  /*22910*/  PRMT R18, R230, 0x7632, R18 ;  /* 0x00007632e6127816 */ /* 0x002fe20000000012 */
[----:B------:R-:W-:Y:S01]  /*22920*/  @P4 STG.E.U16 desc[UR14][R12.64], R230 ;  /* 0x000000e60c004986 */ /* 0x000fe2000c10150e */
[----:B------:R-:W-:Y:S01]  /*22930*/  IMAD.WIDE R14, R17, 0x2, R248 ;  /* 0x00000002110e7825 */ /* 0x000fe200078e02f8 */
[C---:B------:R-:W-:Y:S01]  /*22940*/  ISETP.LT.AND P4, PT, R9.reuse, UR6, !P1 ;  /* 0x0000000609007c0c */ /* 0x040fe2000cf81270 */
[----:B------:R-:W-:Y:S01]  /*22950*/  ULDC UR6, c[0x0][0x228] ;  /* 0x00008a0000067ab9 */ /* 0x000fe20000000800 */
[----:B------:R-:W-:Y:S01]  /*22960*/  ISETP.LT.AND P1, PT, R10, UR7, !P1 ;  /* 0x000000070a007c0c */ /* 0x000fe2000cf21270 */
[----:B------:R-:W-:Y:S01]  /*22970*/  ULDC UR7, c[0x0][0x228] ;  /* 0x00008a0000077ab9 */ /* 0x000fe20000000800 */
[----:B------:R-:W-:Y:S01]  /*22980*/  ISETP.LT.AND P5, PT, R9, UR8, !P0 ;  /* 0x0000000809007c0c */ /* 0x000fe2000c7a1270 */
[----:B--2---:R-:W-:Y:S01]  /*22990*/  VIADD R7, R17, UR4 ;  /* 0x0000000411077c36 */ /* 0x004fe20008000000 */
[----:B------:R-:W-:Y:S01]  /*229a0*/  ISETP.GE.AND P2, PT, R0, UR11, PT ;  /* 0x0000000b00007c0c */ /* 0x000fe2000bf46270 */
[----:B------:R1:W-:Y:S01]  /*229b0*/  @P6 STG.E.U16 desc[UR14][R14.64], R18 ;  /* 0x000000120e006986 */ /* 0x0003e2000c10150e */
[----:B------:R-:W-:Y:S01]  /*229c0*/  VIADD R0, R8, 0xf8 ;  /* 0x000000f808007836 */ /* 0x000fe20000000000 */
[----:B------:R-:W-:Y:S01]  /*229d0*/  ISETP.LT.AND P6, PT, R10, UR10, !P0 ;  /* 0x0000000a0a007c0c */ /* 0x000fe2000c7c1270 */
[C---:B------:R-:W-:Y:S01]  /*229e0*/  VIADD R17, R7.reuse, UR5 ;  /* 0x0000000507117c36 */ /* 0x040fe20008000000 */
[----:B------:R-:W-:Y:S01]  /*229f0*/  PRMT R16, R234, 0x7632, R16 ;  /* 0x00007632ea107816 */ /* 0x000fe20000000010 */
[C---:B------:R-:W-:Y:S01]  /*22a00*/  IMAD.WIDE R4, R7.reuse, 0x2, R2 ;  /* 0x0000000207047825 */ /* 0x040fe200078e0202 */
[----:B------:R-:W-:Y:S01]  /*22a10*/  ISETP.GE.AND P0, PT, R0, UR9, PT ;  /* 0x0000000900007c0c */ /* 0x000fe2000bf06270 */
[----:B------:R-:W-:Y:S01]  /*22a20*/  ULDC UR4, c[0x0][0x248] ;  /* 0x0000920000047ab9 */ /* 0x000fe20000000800 */
[----:B------:R-:W-:Y:S01]  /*22a30*/  ULDC UR8, c[0x0][0x228] ;  /* 0x00008a0000087ab9 */ /* 0x000fe20000000800 */
[----:B------:R-:W-:Y:S01]  /*22a40*/  IMAD.WIDE R6, R7, 0x2, R248 ;  /* 0x0000000207067825 */ /* 0x000fe200078e02f8 */
[----:B------:R-:W-:Y:S01]  /*22a50*/  @P4 STG.E.U16 desc[UR14][R4.64], R234 ;  /* 0x000000ea04004986 */ /* 0x000fe2000c10150e */
[----:B------:R-:W-:Y:S01]  /*22a60*/  ULDC UR9, c[0x0][0x228] ;  /* 0x00008a0000097ab9 */ /* 0x000fe20000000800 */
[----:B-1----:R-:W-:Y:S01]  /*22a70*/  PRMT R18, R231, 0x7632, R18 ;  /* 0x00007632e7127816 */ /* 0x002fe20000000012 */
[----:B------:R-:W-:Y:S01]  /*22a80*/  IMAD.WIDE R12, R17, 0x2, R2 ;  /* 0x00000002110c7825 */ /* 0x000fe200078e0202 */
[----:B------:R1:W-:Y:S01]  /*22a90*/  @P1 STG.E.U16 desc[UR14][R6.64], R16 ;  /* 0x0000001006001986 */ /* 0x0003e2000c10150e */
[----:B------:R-:W-:-:S02]  /*22aa0*/  ULDC UR5, c[0x0][0x248] ;  /* 0x0000920000057ab9 */ /* 0x000fc40000000800 */
[----:B------:R-:W-:Y:S01]  /*22ab0*/  VIADD R0, R8, 0xf9 ;  /* 0x000000f908007836 */ /* 0x000fe20000000000 */
[----:B------:R-:W-:Y:S01]  /*22ac0*/  ISETP.LT.AND P1, PT, R9, UR6, !P2 ;  /* 0x0000000609007c0c */ /* 0x000fe2000d721270 */
[----:B------:R-:W-:Y:S01]  /*22ad0*/  IMAD.WIDE R14, R17, 0x2, R248 ;  /* 0x00000002110e7825 */ /* 0x000fe200078e02f8 */
[----:B------:R2:W-:Y:S01]  /*22ae0*/  @P5 STG.E.U16 desc[UR14][R12.64], R231 ;  /* 0x000000e70c005986 */ /* 0x0005e2000c10150e */
[----:B------:R-:W-:Y:S01]  /*22af0*/  ISETP.LT.AND P2, PT, R10, UR7, !P2 ;  /* 0x000000070a007c0c */ /* 0x000fe2000d741270 */
[----:B------:R-:W-:Y:S01]  /*22b00*/  ULDC UR6, c[0x0][0x228] ;  /* 0x00008a0000067ab9 */ /* 0x000fe20000000800 */
[----:B------:R-:W-:Y:S01]  /*22b10*/  ISETP.GE.AND P4, PT, R0, UR17, PT ;  /* 0x0000001100007c0c */ /* 0x000fe2000bf86270 */
[----:B------:R-:W-:Y:S01]  /*22b20*/  VIADD R0, R8, 0xfa ;  /* 0x000000fa08007836 */ /* 0x000fe20000000000 */
[----:B------:R-:W-:Y:S01]  /*22b30*/  ISETP.LT.AND P5, PT, R9, UR8, !P0 ;  /* 0x0000000809007c0c */ /* 0x000fe2000c7a1270 */
[----:B-1----:R-:W-:Y:S01]  /*22b40*/  VIADD R7, R17, UR4 ;  /* 0x0000000411077c36 */ /* 0x002fe20008000000 */
[----:B------:R1:W-:Y:S01]  /*22b50*/  @P6 STG.E.U16 desc[UR14][R14.64], R18 ;  /* 0x000000120e006986 */ /* 0x0003e2000c10150e */
[----:B------:R-:W-:Y:S01]  /*22b60*/  ISETP.LT.AND P6, PT, R10, UR9, !P0 ;  /* 0x000000090a007c0c */ /* 0x000fe2000c7c1270 */
[----:B------:R-:W-:Y:S01]  /*22b70*/  ULDC UR4, c[0x0][0x248] ;  /* 0x0000920000047ab9 */ /* 0x000fe20000000800 */
[C---:B------:R-:W-:Y:S01]  /*22b80*/  VIADD R11, R7.reuse, UR5 ;  /* 0x00000005070b7c36 */ /* 0x040fe20008000000 */
[----:B------:R-:W-:Y:S01]  /*22b90*/  ISETP.GE.AND P0, PT, R0, UR13, PT ;  /* 0x0000000d00007c0c */ /* 0x000fe2000bf06270 */
[----:B------:R-:W-:Y:S01]  /*22ba0*/  IMAD.WIDE R4, R7, 0x2, R2 ;  /* 0x0000000207047825 */ /* 0x000fe200078e0202 */
[----:B------:R-:W-:Y:S01]  /*22bb0*/  PRMT R0, R235, 0x7632, R0 ;  /* 0x00007632eb007816 */ /* 0x000fe20000000000 */
[----:B------:R-:W-:Y:S01]  /*22bc0*/  ULDC UR5, c[0x0][0x228] ;  /* 0x00008a0000057ab9 */ /* 0x000fe20000000800 */
[----:B------:R-:W-:Y:S01]  /*22bd0*/  PRMT R16, R236, 0x7632, R16 ;  /* 0x00007632ec107816 */ /* 0x000fe20000000010 */
[----:B------:R-:W-:Y:S01]  /*22be0*/  IMAD.WIDE R6, R7, 0x2, R248 ;  /* 0x0000000207067825 */ /* 0x000fe200078e02f8 */
[----:B------:R-:W-:Y:S01]  /*22bf0*/  @P1 STG.E.U16 desc[UR14][R4.64], R235 ;  /* 0x000000eb04001986 */ /* 0x000fe2000c10150e */
[----:B------:R-:W-:Y:S01]  /*22c00*/  ULDC UR7, c[0x0][0x228] ;  /* 0x00008a0000077ab9 */ /* 0x000fe20000000800 */
[----:B------:R-:W-:Y:S01]  /*22c10*/  ULDC UR8, c[0x0][0x228] ;  /* 0x00008a0000087ab9 */ /* 0x000fe20000000800 */
[----:B--2---:R-:W-:Y:S01]  /*22c20*/  IMAD.WIDE R12, R11, 0x2, R2 ;  /* 0x000000020b0c7825 */ /* 0x004fe200078e0202 */
[----:B------:R2:W-:Y:S01]  /*22c30*/  @P2 STG.E.U16 desc[UR14][R6.64], R0 ;  /* 0x0000000006002986 */ /* 0x0005e2000c10150e */
[----:B------:R-:W-:-:S02]  /*22c40*/  ULDC UR9, c[0x0][0x228] ;  /* 0x00008a0000097ab9 */ /* 0x000fc40000000800 */
[----:B-1----:R-:W-:Y:S01]  /*22c50*/  IMAD.WIDE R14, R11, 0x2, R248 ;  /* 0x000000020b0e7825 */ /* 0x002fe200078e02f8 */
[----:B------:R-:W-:Y:S01]  /*22c60*/  @P5 STG.E.U16 desc[UR14][R12.64], R236 ;  /* 0x000000ec0c005986 */ /* 0x000fe2000c10150e */
[----:B------:R-:W-:Y:S01]  /*22c70*/  ISETP.LT.AND P5, PT, R9, UR5, !P4 ;  /* 0x0000000509007c0c */ /* 0x000fe2000e7a1270 */
[----:B------:R-:W-:Y:S01]  /*22c80*/  ULDC UR5, c[0x0][0x228] ;  /* 0x00008a0000057ab9 */ /* 0x000fe20000000800 */
[----:B------:R-:W-:Y:S01]  /*22c90*/  ISETP.LT.AND P4, PT, R10, UR6, !P4 ;  /* 0x000000060a007c0c */ /* 0x000fe2000e781270 */
[----:B------:R1:W-:Y:S01]  /*22ca0*/  @P6 STG.E.U16 desc[UR14][R14.64], R16 ;  /* 0x000000100e006986 */ /* 0x0003e2000c10150e */
[----:B------:R-:W-:Y:S01]  /*22cb0*/  VIADD R11, R11, UR4 ;  /* 0x000000040b0b7c36 */ /* 0x000fe20008000000 */
[----:B------:R-:W-:Y:S01]  /*22cc0*/  ISETP.LT.AND P6, PT, R9, UR7, !P0 ;  /* 0x0000000709007c0c */ /* 0x000fe2000c7c1270 */
[----:B------:R-:W-:Y:S01]  /*22cd0*/  ULDC UR4, c[0x0][0x248] ;  /* 0x0000920000047ab9 */ /* 0x000fe20000000800 */
[C---:B------:R-:W-:Y:S01]  /*22ce0*/  VIADD R17, R8.reuse, 0xfb ;  /* 0x000000fb08117836 */ /* 0x040fe20000000000 */
[----:B------:R-:W-:Y:S01]  /*22cf0*/  ULDC UR6, c[0x0][0x228] ;  /* 0x00008a0000067ab9 */ /* 0x000fe20000000800 */
[----:B--2---:R-:W-:Y:S01]  /*22d00*/  VIADD R0, R8, 0xfc ;  /* 0x000000fc08007836 */ /* 0x004fe20000000000 */
[----:B------:R-:W-:Y:S01]  /*22d10*/  ULDC UR7, c[0x0][0x228] ;  /* 0x00008a0000077ab9 */ /* 0x000fe20000000800 */
[----:B------:R-:W-:-:S04]  /*22d20*/  IMAD.WIDE R4, R11, 0x2, R2 ;  /* 0x000000020b047825 */ /* 0x000fc800078e0202 */
[C---:B-1----:R-:W-:Y:S02]  /*22d30*/  VIADD R15, R11.reuse, UR4 ;  /* 0x000000040b0f7c36 */ /* 0x042fe40008000000 */
[----:B------:R-:W-:Y:S01]  /*22d40*/  IMAD.WIDE R6, R11, 0x2, R248 ;  /* 0x000000020b067825 */ /* 0x000fe200078e02f8 */
[----:B0-----:R-:W-:Y:S02]  /*22d50*/  PRMT R11, R20, 0x7632, R11 ;  /* 0x00007632140b7816 */ /* 0x001fe4000000000b */
[----:B------:R-:W-:Y:S01]  /*22d60*/  ISETP.GE.AND P1, PT, R17, UR21, PT ;  /* 0x0000001511007c0c */ /* 0x000fe2000bf26270 */
[----:B------:R-:W-:Y:S01]  /*22d70*/  IMAD.WIDE R12, R15, 0x2, R2 ;  /* 0x000000020f0c7825 */ /* 0x000fe200078e0202 */
[----:B------:R-:W-:Y:S01]  /*22d80*/  ISETP.GE.AND P2, PT, R0, UR19, PT ;  /* 0x0000001300007c0c */ /* 0x000fe2000bf46270 */
[----:B------:R0:W-:Y:S01]  /*22d90*/  @P5 STG.E.U16 desc[UR14][R4.64], R20 ;  /* 0x0000001404005986 */ /* 0x0001e2000c10150e */
[----:B------:R-:W-:Y:S01]  /*22da0*/  ISETP.LT.AND P0, PT, R10, UR5, !P0 ;  /* 0x000000050a007c0c */ /* 0x000fe2000c701270 */
[----:B------:R-:W-:Y:S01]  /*22db0*/  ULDC UR4, c[0x0][0x248] ;  /* 0x0000920000047ab9 */ /* 0x000fe20000000800 */
[----:B------:R-:W-:Y:S01]  /*22dc0*/  VIADD R14, R8, 0xfd ;  /* 0x000000fd080e7836 */ /* 0x000fe20000000000 */
[----:B------:R1:W-:Y:S01]  /*22dd0*/  @P4 STG.E.U16 desc[UR14][R6.64], R11 ;  /* 0x0000000b06004986 */ /* 0x0003e2000c10150e */
[----:B------:R-:W-:-:S02]  /*22de0*/  ISETP.LT.AND P4, PT, R9, UR6, !P1 ;  /* 0x0000000609007c0c */ /* 0x000fc4000cf81270 */
[----:B------:R-:W-:Y:S01]  /*22df0*/  PRMT R0, R237, 0x7632, R0 ;  /* 0x00007632ed007816 */ /* 0x000fe20000000000 */
[----:B------:R2:W-:Y:S01]  /*22e00*/  @P6 STG.E.U16 desc[UR14][R12.64], R237 ;  /* 0x000000ed0c006986 */ /* 0x0005e2000c10150e */
[----:B------:R-:W-:Y:S01]  /*22e10*/  ISETP.LT.AND P1, PT, R10, UR7, !P1 ;  /* 0x000000070a007c0c */ /* 0x000fe2000cf21270 */
[----:B------:R-:W-:Y:S01]  /*22e20*/  VIADD R8, R8, 0xfe ;  /* 0x000000fe08087836 */ /* 0x000fe20000000000 */
[----:B------:R-:W-:Y:S01]  /*22e30*/  ISETP.LT.AND P6, PT, R9, UR8, !P2 ;  /* 0x0000000809007c0c */ /* 0x000fe2000d7c1270 */
[C---:B0-----:R-:W-:Y:S01]  /*22e40*/  IMAD.WIDE R4, R15.reuse, 0x2, R248 ;  /* 0x000000020f047825 */ /* 0x041fe200078e02f8 */
[----:B------:R-:W-:Y:S01]  /*22e50*/  ISETP.GE.AND P5, PT, R14, UR25, PT ;  /* 0x000000190e007c0c */ /* 0x000fe2000bfa6270 */
[----:B------:R-:W-:Y:S01]  /*22e60*/  ULDC UR6, c[0x0][0x228] ;  /* 0x00008a0000067ab9 */ /* 0x000fe20000000800 */
[----:B------:R-:W-:Y:S01]  /*22e70*/  ULDC UR5, c[0x0][0x228] ;  /* 0x00008a0000057ab9 */ /* 0x000fe20000000800 */
[----:B-1----:R-:W-:Y:S01]  /*22e80*/  VIADD R11, R15, UR4 ;  /* 0x000000040f0b7c36 */ /* 0x002fe20008000000 */
[----:B------:R-:W-:Y:S01]  /*22e90*/  ULDC UR4, c[0x0][0x248] ;  /* 0x0000920000047ab9 */ /* 0x000fe20000000800 */
[----:B------:R-:W-:Y:S01]  /*22ea0*/  ULDC UR7, c[0x0][0x228] ;  /* 0x00008a0000077ab9 */ /* 0x000fe20000000800 */
[----:B------:R-:W-:Y:S01]  /*22eb0*/  ULDC UR8, c[0x0][0x228] ;  /* 0x00008a0000087ab9 */ /* 0x000fe20000000800 */
[C---:B------:R-:W-:Y:S01]  /*22ec0*/  VIADD R17, R11.reuse, UR4 ;  /* 0x000000040b117c36 */ /* 0x040fe20008000000 */
[----:B------:R-:W-:Y:S01]  /*22ed0*/  @P0 STG.E.U16 desc[UR14][R4.64], R0 ;  /* 0x0000000004000986 */ /* 0x000fe2000c10150e */
[----:B------:R-:W-:Y:S01]  /*22ee0*/  IMAD.WIDE R6, R11, 0x2, R2 ;  /* 0x000000020b067825 */ /* 0x000fe200078e0202 */
[----:B------:R-:W-:-:S03]  /*22ef0*/  ULDC UR4, c[0x0][0x228] ;  /* 0x00008a0000047ab9 */ /* 0x000fc60000000800 */
[----:B--2---:R-:W-:Y:S01]  /*22f00*/  IMAD.WIDE R12, R11, 0x2, R248 ;  /* 0x000000020b0c7825 */ /* 0x004fe200078e02f8 */
[----:B------:R-:W-:-:S03]  /*22f10*/  PRMT R11, R21, 0x7632, R11 ;  /* 0x00007632150b7816 */ /* 0x000fc6000000000b */
[----:B------:R-:W-:Y:S01]  /*22f20*/  IMAD.WIDE R14, R17, 0x2, R2 ;  /* 0x00000002110e7825 */ /* 0x000fe200078e0202 */
[----:B------:R-:W-:Y:S01]  /*22f30*/  @P4 STG.E.U16 desc[UR14][R6.64], R21 ;  /* 0x0000001506004986 */ /* 0x000fe2000c10150e */
[----:B------:R-:W-:-:S03]  /*22f40*/  ISETP.GE.AND P0, PT, R8, UR23, PT ;  /* 0x0000001708007c0c */ /* 0x000fc6000bf06270 */
[----:B------:R0:W-:Y:S01]  /*22f50*/  @P1 STG.E.U16 desc[UR14][R12.64], R11 ;  /* 0x0000000b0c001986 */ /* 0x0001e2000c10150e */
[C---:B------:R-:W-:Y:S01]  /*22f60*/  ISETP.LT.AND P1, PT, R9.reuse, UR6, !P3 ;  /* 0x0000000609007c0c */ /* 0x040fe2000df21270 */
[----:B------:R-:W-:Y:S02]  /*22f70*/  ULDC UR6, c[0x0][0x228] ;  /* 0x00008a0000067ab9 */ /* 0x000fe40000000800 */
[----:B------:R1:W-:Y:S01]  /*22f80*/  @P6 STG.E.U16 desc[UR14][R14.64], R238 ;  /* 0x000000ee0e006986 */ /* 0x0003e2000c10150e */
[C---:B------:R-:W-:Y:S01]  /*22f90*/  ISETP.LT.AND P6, PT, R9.reuse, UR4, !P5 ;  /* 0x0000000409007c0c */ /* 0x040fe2000efc1270 */
[----:B------:R-:W-:Y:S01]  /*22fa0*/  ULDC UR4, c[0x0][0x248] ;  /* 0x0000920000047ab9 */ /* 0x000fe20000000800 */
[----:B------:R-:W-:Y:S01]  /*22fb0*/  ISETP.LT.AND P4, PT, R9, UR5, !P0 ;  /* 0x0000000509007c0c */ /* 0x000fe2000c781270 */
[----:B------:R-:W-:Y:S01]  /*22fc0*/  VIADD R9, R17, UR4 ;  /* 0x0000000411097c36 */ /* 0x000fe20008000000 */
[C---:B------:R-:W-:Y:S01]  /*22fd0*/  ISETP.LT.AND P2, PT, R10.reuse, UR6, !P2 ;  /* 0x000000060a007c0c */ /* 0x040fe2000d741270 */
[----:B------:R-:W-:Y:S01]  /*22fe0*/  ULDC UR5, c[0x0][0x248] ;  /* 0x0000920000057ab9 */ /* 0x000fe20000000800 */
[C---:B------:R-:W-:Y:S01]  /*22ff0*/  ISETP.LT.AND P5, PT, R10.reuse, UR7, !P5 ;  /* 0x000000070a007c0c */ /* 0x040fe2000efa1270 */
[----:B0-----:R-:W-:Y:S01]  /*23000*/  VIADD R13, R9, UR5 ;  /* 0x00000005090d7c36 */ /* 0x001fe20008000000 */
[C---:B------:R-:W-:Y:S01]  /*23010*/  ISETP.LT.AND P0, PT, R10.reuse, UR8, !P0 ;  /* 0x000000080a007c0c */ /* 0x040fe2000c701270 */
[----:B------:R-:W-:Y:S01]  /*23020*/  ULDC UR4, c[0x0][0x248] ;  /* 0x0000920000047ab9 */ /* 0x000fe20000000800 */
[----:B------:R-:W-:Y:S01]  /*23030*/  ISETP.LT.AND P3, PT, R10, UR9, !P3 ;  /* 0x000000090a007c0c */ /* 0x000fe2000df61270 */
[----:B------:R-:W-:Y:S01]  /*23040*/  IMAD.WIDE R4, R17, 0x2, R248 ;  /* 0x0000000211047825 */ /* 0x000fe200078e02f8 */
[----:B-1----:R-:W-:-:S02]  /*23050*/  PRMT R238, R238, 0x7632, R238 ;  /* 0x00007632eeee7816 */ /* 0x002fc400000000ee */
[----:B------:R-:W-:Y:S01]  /*23060*/  PRMT R0, R22, 0x7632, R0 ;  /* 0x0000763216007816 */ /* 0x000fe20000000000 */
[----:B------:R-:W-:Y:S02]  /*23070*/  VIADD R15, R13, UR4 ;  /* 0x000000040d0f7c36 */ /* 0x000fe40008000000 */
[----:B------:R-:W-:Y:S01]  /*23080*/  IMAD.WIDE R6, R9, 0x2, R2 ;  /* 0x0000000209067825 */ /* 0x000fe200078e0202 */
[----:B------:R-:W-:-:S03]  /*23090*/  PRMT R14, R239, 0x7632, R14 ;  /* 0x00007632ef0e7816 */ /* 0x000fc6000000000e */
[----:B------:R-:W-:Y:S01]  /*230a0*/  IMAD.WIDE R8, R9, 0x2, R248 ;  /* 0x0000000209087825 */ /* 0x000fe200078e02f8 */
[----:B------:R0:W-:Y:S03]  /*230b0*/  @P2 STG.E.U16 desc[UR14][R4.64], R238 ;  /* 0x000000ee04002986 */ /* 0x0001e6000c10150e */
[C---:B------:R-:W-:Y:S01]  /*230c0*/  IMAD.WIDE R10, R13.reuse, 0x2, R2 ;  /* 0x000000020d0a7825 */ /* 0x040fe200078e0202 */
[----:B------:R0:W-:Y:S03]  /*230d0*/  @P6 STG.E.U16 desc[UR14][R6.64], R22 ;  /* 0x0000001606006986 */ /* 0x0001e6000c10150e */
[----:B------:R-:W-:Y:S01]  /*230e0*/  IMAD.WIDE R12, R13, 0x2, R248 ;  /* 0x000000020d0c7825 */ /* 0x000fe200078e02f8 */
[----:B------:R0:W-:Y:S03]  /*230f0*/  @P5 STG.E.U16 desc[UR14][R8.64], R0 ;  /* 0x0000000008005986 */ /* 0x0001e6000c10150e */
[C---:B------:R-:W-:Y:S01]  /*23100*/  IMAD.WIDE R2, R15.reuse, 0x2, R2 ;  /* 0x000000020f027825 */ /* 0x040fe200078e0202 */
[----:B------:R0:W-:Y:S04]  /*23110*/  @P4 STG.E.U16 desc[UR14][R10.64], R239 ;  /* 0x000000ef0a004986 */ /* 0x0001e8000c10150e */
[----:B------:R0:W-:Y:S01]  /*23120*/  @P0 STG.E.U16 desc[UR14][R12.64], R14 ;  /* 0x0000000e0c000986 */ /* 0x0001e2000c10150e */
[----:B------:R-:W-:-:S03]  /*23130*/  IMAD.WIDE R248, R15, 0x2, R248 ;  /* 0x000000020ff87825 */ /* 0x000fc600078e02f8 */
[----:B------:R0:W-:Y:S01]  /*23140*/  @P1 STG.E.U16 desc[UR14][R2.64], R23 ;  /* 0x0000001702001986 */ /* 0x0001e2000c10150e */
[----:B------:R-:W-:Y:S05]  /*23150*/  @!P3 EXIT ;  /* 0x000000000000b94d */ /* 0x000fea0003800000 */
[----:B------:R-:W-:-:S05]  /*23160*/  PRMT R124, R23, 0x7632, R124 ;  /* 0x00007632177c7816 */ /* 0x000fca000000007c */
[----:B------:R-:W-:Y:S01]  /*23170*/  STG.E.U16 desc[UR14][R248.64], R124 ;  /* 0x0000007cf8007986 */ /* 0x000fe2000c10150e */
[----:B------:R-:W-:Y:S05]  /*23180*/  EXIT ;  /* 0x000000000000794d */ /* 0x000fea0003800000 */
.L_x_2:
[----:B------:R-:W-:-:S00]  /*23190*/  BRA `(.L_x_2) ;  /* 0xfffffffc00fc7947 */ /* 0x000fc0000383ffff */
[----:B------:R-:W-:-:S00]  /*231a0*/  NOP ;  /* 0x0000000000007918 */ /* 0x000fc00000000000 */
        /* <DEDUP_REMOVED lines=13> */
.L_x_3:


//--------------------- .nv.shared.matmul_kernel  --------------------------
	.section	.nv.shared.matmul_kernel,"aw",@nobits
	.sectionflags	@""
	.align	16
	.zero		1024


//--------------------- .nv.shared.reserved.0     --------------------------
	.section	.nv.shared.reserved.0,"aw",@nobits
	.weak		__nv_reservedSMEM_offset_0_alias
	.size		__nv_reservedSMEM_offset_0_alias, 0, 0
	.other		__nv_reservedSMEM_offset_0_alias,@"STO_CUDA_RESERVED_SHARED STV_DEFAULT"
__nv_reservedSMEM_offset_0_alias:
	.zero		0


//--------------------- .nv.constant0.matmul_kernel --------------------------
	.section	.nv.constant0.matmul_kernel,"a",@progbits
	.sectionflags	@""
	.align	4
.nv.constant0.matmul_kernel:
	.zero		608


//--------------------- SYMBOLS --------------------------

	.type		.nv.reservedSmem.offset0,@object
	.size		.nv.reservedSmem.offset0,0x4
